	.target	sm_90a

	.elftype	@"ET_EXEC"


//--------------------- .note.nv.tkinfo           --------------------------
	.section	.note.nv.tkinfo,"",@"SHT_NOTE"
	.sectionflags	@"SHF_NOTE_NV_TKINFO"
	.tkinfo
        /*0018*/ 	.word	0x00000002
        /*0030*/ 	.string	""
        /*0030*/ 	.string	"ptxas"
        /*0030*/ 	.string	"Cuda compilation tools, release 13.0, V13.0.88"
        /*0030*/ 	.string	"Build cuda_13.0.r13.0/compiler.36424714_0"
        /*0030*/ 	.string	"-v  -suppress-debug-info  -lineinfo  -arch sm_90a "



//--------------------- .note.nv.cuinfo           --------------------------
	.section	.note.nv.cuinfo,"",@"SHT_NOTE"
	.sectionflags	@"SHF_NOTE_NV_CUINFO"
        /*0018*/ 	.short	0x0002
        /*001a*/ 	.short	0x005a
        /*001c*/ 	.short	0x0082
	.zero		2


//--------------------- .nv.info                  --------------------------
	.section	.nv.info,"",@"SHT_CUDA_INFO"
	.align	4


	//----- nvinfo : EIATTR_REGCOUNT
	.align		4
        /*0000*/ 	.byte	0x04, 0x2f
        /*0002*/ 	.short	(.L_1 - .L_0)
	.align		4
.L_0:
        /*0004*/ 	.word	index@(matmul_kernel)
        /*0008*/ 	.word	0x000000ff


	//----- nvinfo : EIATTR_FRAME_SIZE
	.align		4
.L_1:
        /*000c*/ 	.byte	0x04, 0x11
        /*000e*/ 	.short	(.L_3 - .L_2)
	.align		4
.L_2:
        /*0010*/ 	.word	index@(matmul_kernel)
        /*0014*/ 	.word	0x00001758


	//----- nvinfo : EIATTR_MIN_STACK_SIZE
	.align		4
.L_3:
        /*0018*/ 	.byte	0x04, 0x12
        /*001a*/ 	.short	(.L_5 - .L_4)
	.align		4
.L_4:
        /*001c*/ 	.word	index@(matmul_kernel)
        /*0020*/ 	.word	0x00001758
.L_5:


//--------------------- .nv.compat                --------------------------
	.section	.nv.compat,"",@"SHT_CUDA_COMPAT_INFO"
	.align	4
        /*0000*/ 	.byte	0x02, 0x09, 0x01, 0x00, 0x02, 0x02, 0x04, 0x00, 0x02, 0x05, 0x05, 0x00, 0x03, 0x07, 0x01, 0x01
        /*0010*/ 	.byte	0x02, 0x03, 0x00, 0x00, 0x02, 0x06, 0x01, 0x00, 0x04, 0x0b, 0x08, 0x00, 0x00, 0x00, 0x00, 0x00
        /*0020*/ 	.byte	0x00, 0x00, 0x00, 0x00


//--------------------- .nv.info.matmul_kernel    --------------------------
	.section	.nv.info.matmul_kernel,"",@"SHT_CUDA_INFO"
	.sectionflags	@""
	.align	4


	//----- nvinfo : EIATTR_CUDA_API_VERSION
	.align		4
        /*0000*/ 	.byte	0x04, 0x37
        /*0002*/ 	.short	(.L_7 - .L_6)
.L_6:
        /*0004*/ 	.word	0x00000082


	//----- nvinfo : EIATTR_KPARAM_INFO
	.align		4
.L_7:
        /*0008*/ 	.byte	0x04, 0x17
        /*000a*/ 	.short	(.L_9 - .L_8)
.L_8:
        /*000c*/ 	.word	0x00000000
        /*0010*/ 	.short	0x000d
        /*0012*/ 	.short	0x0048
        /*0014*/ 	.byte	0x00, 0xf4, 0x21, 0x00


	//----- nvinfo : EIATTR_KPARAM_INFO
	.align		4
.L_9:
        /*0018*/ 	.byte	0x04, 0x17
        /*001a*/ 	.short	(.L_11 - .L_10)
.L_10:
        /*001c*/ 	.word	0x00000000
        /*0020*/ 	.short	0x000c
        /*0022*/ 	.short	0x0040
        /*0024*/ 	.byte	0x00, 0xf4, 0x21, 0x00


	//----- nvinfo : EIATTR_KPARAM_INFO
	.align		4
.L_11:
        /*0028*/ 	.byte	0x04, 0x17
        /*002a*/ 	.short	(.L_13 - .L_12)
.L_12:
        /*002c*/ 	.word	0x00000000
        /*0030*/ 	.short	0x000b
        /*0032*/ 	.short	0x0038
        /*0034*/ 	.byte	0x00, 0xf0, 0x11, 0x00


	//----- nvinfo : EIATTR_KPARAM_INFO
	.align		4
.L_13:
        /*0038*/ 	.byte	0x04, 0x17
        /*003a*/ 	.short	(.L_15 - .L_14)
.L_14:
        /*003c*/ 	.word	0x00000000
        /*0040*/ 	.short	0x000a
        /*0042*/ 	.short	0x0034
        /*0044*/ 	.byte	0x00, 0xf0, 0x11, 0x00


	//----- nvinfo : EIATTR_KPARAM_INFO
	.align		4
.L_15:
        /*0048*/ 	.byte	0x04, 0x17
        /*004a*/ 	.short	(.L_17 - .L_16)
.L_16:
        /*004c*/ 	.word	0x00000000
        /*0050*/ 	.short	0x0009
        /*0052*/ 	.short	0x0030
        /*0054*/ 	.byte	0x00, 0xf0, 0x11, 0x00


	//----- nvinfo : EIATTR_KPARAM_INFO
	.align		4
.L_17:
        /*0058*/ 	.byte	0x04, 0x17
        /*005a*/ 	.short	(.L_19 - .L_18)
.L_18:
        /*005c*/ 	.word	0x00000000
        /*0060*/ 	.short	0x0008
        /*0062*/ 	.short	0x002c
        /*0064*/ 	.byte	0x00, 0xf0, 0x11, 0x00


	//----- nvinfo : EIATTR_KPARAM_INFO
	.align		4
.L_19:
        /*0068*/ 	.byte	0x04, 0x17
        /*006a*/ 	.short	(.L_21 - .L_20)
.L_20:
        /*006c*/ 	.word	0x00000000
        /*0070*/ 	.short	0x0007
        /*0072*/ 	.short	0x0028
        /*0074*/ 	.byte	0x00, 0xf0, 0x11, 0x00


	//----- nvinfo : EIATTR_KPARAM_INFO
	.align		4
.L_21:
        /*0078*/ 	.byte	0x04, 0x17
        /*007a*/ 	.short	(.L_23 - .L_22)
.L_22:
        /*007c*/ 	.word	0x00000000
        /*0080*/ 	.short	0x0006
        /*0082*/ 	.short	0x0024
        /*0084*/ 	.byte	0x00, 0xf0, 0x11, 0x00


	//----- nvinfo : EIATTR_KPARAM_INFO
	.align		4
.L_23:
        /*0088*/ 	.byte	0x04, 0x17
        /*008a*/ 	.short	(.L_25 - .L_24)
.L_24:
        /*008c*/ 	.word	0x00000000
        /*0090*/ 	.short	0x0005
        /*0092*/ 	.short	0x0020
        /*0094*/ 	.byte	0x00, 0xf0, 0x11, 0x00


	//----- nvinfo : EIATTR_KPARAM_INFO
	.align		4
.L_25:
        /*0098*/ 	.byte	0x04, 0x17
        /*009a*/ 	.short	(.L_27 - .L_26)
.L_26:
        /*009c*/ 	.word	0x00000000
        /*00a0*/ 	.short	0x0004
        /*00a2*/ 	.short	0x001c
        /*00a4*/ 	.byte	0x00, 0xf0, 0x11, 0x00


	//----- nvinfo : EIATTR_KPARAM_INFO
	.align		4
.L_27:
        /*00a8*/ 	.byte	0x04, 0x17
        /*00aa*/ 	.short	(.L_29 - .L_28)
.L_28:
        /*00ac*/ 	.word	0x00000000
        /*00b0*/ 	.short	0x0003
        /*00b2*/ 	.short	0x0018
        /*00b4*/ 	.byte	0x00, 0xf0, 0x11, 0x00


	//----- nvinfo : EIATTR_KPARAM_INFO
	.align		4
.L_29:
        /*00b8*/ 	.byte	0x04, 0x17
        /*00ba*/ 	.short	(.L_31 - .L_30)
.L_30:
        /*00bc*/ 	.word	0x00000000
        /*00c0*/ 	.short	0x0002
        /*00c2*/ 	.short	0x0010
        /*00c4*/ 	.byte	0x00, 0xf4, 0x21, 0x00


	//----- nvinfo : EIATTR_KPARAM_INFO
	.align		4
.L_31:
        /*00c8*/ 	.byte	0x04, 0x17
        /*00ca*/ 	.short	(.L_33 - .L_32)
.L_32:
        /*00cc*/ 	.word	0x00000000
        /*00d0*/ 	.short	0x0001
        /*00d2*/ 	.short	0x0008
        /*00d4*/ 	.byte	0x00, 0xf4, 0x21, 0x00


	//----- nvinfo : EIATTR_KPARAM_INFO
	.align		4
.L_33:
        /*00d8*/ 	.byte	0x04, 0x17
        /*00da*/ 	.short	(.L_35 - .L_34)
.L_34:
        /*00dc*/ 	.word	0x00000000
        /*00e0*/ 	.short	0x0000
        /*00e2*/ 	.short	0x0000
        /*00e4*/ 	.byte	0x00, 0xf4, 0x21, 0x00


	//----- nvinfo : EIATTR_SPARSE_MMA_MASK
	.align		4
.L_35:
        /*00e8*/ 	.byte	0x03, 0x50
        /*00ea*/ 	.short	0x0000


	//----- nvinfo : EIATTR_MAXREG_COUNT
	.align		4
        /*00ec*/ 	.byte	0x03, 0x1b
        /*00ee*/ 	.short	0x00ff


	//----- nvinfo : EIATTR_NUM_BARRIERS
	.align		4
        /*00f0*/ 	.byte	0x02, 0x4c
        /*00f2*/ 	.byte	0x01
	.zero		1


	//----- nvinfo : EIATTR_ANNOTATIONS
	.align		4
        /*00f4*/ 	.byte	0x04, 0x55
        /*00f6*/ 	.short	(.L_37 - .L_36)


	//   ....[0]....
.L_36:
        /*00f8*/ 	.word	0x00000001
        /*00fc*/ 	.byte	0x80, 0x0c, 0x00, 0x00, 0x01, 0x00, 0x00, 0x00, 0x90, 0x0c, 0x00, 0x00, 0x01, 0x00, 0x00, 0x00
        /* <DEDUP_REMOVED lines=2902> */
        /*b66c*/ 	.byte	0xe0, 0x97, 0x04, 0x00


	//----- nvinfo : EIATTR_MERCURY_ISA_VERSION
	.align		4
.L_37:
        /*b670*/ 	.byte	0x03, 0x5f
        /*b672*/ 	.short	0x0101


	//----- nvinfo : EIATTR_EXIT_INSTR_OFFSETS
	.align		4
        /*b674*/ 	.byte	0x04, 0x1c
        /*b676*/ 	.short	(.L_39 - .L_38)


	//   ....[0]....
.L_38:
        /*b678*/ 	.word	0x00049e90


	//   ....[1]....
        /*b67c*/ 	.word	0x00049ec0


	//----- nvinfo : EIATTR_REQNTID
	.align		4
.L_39:
        /*b680*/ 	.byte	0x04, 0x10
        /*b682*/ 	.short	(.L_41 - .L_40)
.L_40:
        /*b684*/ 	.word	0x00000100
        /*b688*/ 	.word	0x00000001
        /*b68c*/ 	.word	0x00000001


	//----- nvinfo : EIATTR_CBANK_PARAM_SIZE
	.align		4
.L_41:
        /*b690*/ 	.byte	0x03, 0x19
        /*b692*/ 	.short	0x0050


	//----- nvinfo : EIATTR_PARAM_CBANK
	.align		4
        /*b694*/ 	.byte	0x04, 0x0a
        /*b696*/ 	.short	(.L_43 - .L_42)
	.align		4
.L_42:
        /*b698*/ 	.word	index@(.nv.constant0.matmul_kernel)
        /*b69c*/ 	.short	0x0210
        /*b69e*/ 	.short	0x0050


	//----- nvinfo : EIATTR_SW_WAR
	.align		4
.L_43:
        /*b6a0*/ 	.byte	0x04, 0x36
        /*b6a2*/ 	.short	(.L_45 - .L_44)
.L_44:
        /*b6a4*/ 	.word	0x00000008
.L_45:


//--------------------- .nv.callgraph             --------------------------
	.section	.nv.callgraph,"",@"SHT_CUDA_CALLGRAPH"
	.align	4
	.sectionentsize	8
	.align		4
        /*0000*/ 	.word	0x00000000
	.align		4
        /*0004*/ 	.word	0xffffffff
	.align		4
        /*0008*/ 	.word	0x00000000
	.align		4
        /*000c*/ 	.word	0xfffffffe
	.align		4
        /*0010*/ 	.word	0x00000000
	.align		4
        /*0014*/ 	.word	0xfffffffd
	.align		4
        /*0018*/ 	.word	0x00000000
	.align		4
        /*001c*/ 	.word	0xfffffffc


//--------------------- .text.matmul_kernel       --------------------------
	.section	.text.matmul_kernel,"ax",@progbits
	.align	128
        .global         matmul_kernel
        .type           matmul_kernel,@function
        .size           matmul_kernel,(.L_x_3 - matmul_kernel)
        .other          matmul_kernel,@"STO_CUDA_ENTRY STV_DEFAULT"
matmul_kernel:
.text.matmul_kernel:
[----:B------:R-:W0:Y:S08]  /*0000*/  LDC R1, c[0x0][0x28] ;  /* 0x00000a00ff017b82 */ /* 0x000e300000000800 */
[----:B------:R-:W1:Y:S01]  /*0010*/  LDC.64 R6, c[0x0][0x228] ;  /* 0x00008a00ff067b82 */ /* 0x000e620000000a00 */
[----:B------:R-:W2:Y:S01]  /*0020*/  S2R R5, SR_CTAID.X ;  /* 0x0000000000057919 */ /* 0x000ea20000002500 */
[----:B0-----:R-:W-:Y:S01]  /*0030*/  VIADD R1, R1, 0xffffe8a8 ;  /* 0xffffe8a801017836 */ /* 0x001fe20000000000 */
[----:B------:R-:W-:Y:S01]  /*0040*/  UMOV UR4, 0x400 ;  /* 0x0000040000047882 */ /* 0x000fe20000000000 */
[----:B------:R-:W-:Y:S01]  /*0050*/  ULDC.64 UR6, c[0x0][0x208] ;  /* 0x0000820000067ab9 */ /* 0x000fe20000000a00 */
[----:B------:R-:W0:Y:S01]  /*0060*/  S2R R249, SR_TID.X ;  /* 0x0000000000f97919 */ /* 0x000e220000002100 */
[----:B------:R-:W-:-:S02]  /*0070*/  CS2R R240, SRZ ;  /* 0x0000000000f07805 */ /* 0x000fc4000001ff00 */
[----:B------:R-:W-:Y:S01]  /*0080*/  CS2R R242, SRZ ;  /* 0x0000000000f27805 */ /* 0x000fe2000001ff00 */
[----:B------:R-:W3:Y:S01]  /*0090*/  S2UR UR5, SR_CgaCtaId ;  /* 0x00000000000579c3 */ /* 0x000ee20000008800 */
[----:B------:R-:W-:Y:S02]  /*00a0*/  CS2R R228, SRZ ;  /* 0x0000000000e47805 */ /* 0x000fe4000001ff00 */
[----:B------:R-:W-:Y:S02]  /*00b0*/  CS2R R230, SRZ ;  /* 0x0000000000e67805 */ /* 0x000fe4000001ff00 */
[----:B------:R-:W-:Y:S02]  /*00c0*/  CS2R R216, SRZ ;  /* 0x0000000000d87805 */ /* 0x000fe4000001ff00 */
[----:B------:R-:W-:Y:S02]  /*00d0*/  CS2R R218, SRZ ;  /* 0x0000000000da7805 */ /* 0x000fe4000001ff00 */
[----:B------:R-:W-:-:S02]  /*00e0*/  CS2R R64, SRZ ;  /* 0x0000000000407805 */ /* 0x000fc4000001ff00 */
[----:B------:R-:W-:Y:S02]  /*00f0*/  CS2R R66, SRZ ;  /* 0x0000000000427805 */ /* 0x000fe4000001ff00 */
        /* <DEDUP_REMOVED lines=8> */
[----:B------:R-:W-:Y:S01]  /*0180*/  CS2R R84, SRZ ;  /* 0x0000000000547805 */ /* 0x000fe2000001ff00 */
[----:B-1----:R-:W-:Y:S01]  /*0190*/  VIADD R0, R7, 0x1ff ;  /* 0x000001ff07007836 */ /* 0x002fe20000000000 */
[----:B------:R-:W-:Y:S02]  /*01a0*/  CS2R R86, SRZ ;  /* 0x0000000000567805 */ /* 0x000fe4000001ff00 */
[----:B------:R-:W-:-:S02]  /*01b0*/  CS2R R96, SRZ ;  /* 0x0000000000607805 */ /* 0x000fc4000001ff00 */
[----:B------:R-:W-:Y:S02]  /*01c0*/  CS2R R98, SRZ ;  /* 0x0000000000627805 */ /* 0x000fe4000001ff00 */
[----:B------:R-:W-:Y:S02]  /*01d0*/  CS2R R68, SRZ ;  /* 0x0000000000447805 */ /* 0x000fe4000001ff00 */
[----:B------:R-:W-:Y:S02]  /*01e0*/  SHF.R.S32.HI R3, RZ, 0x1f, R0 ;  /* 0x0000001fff037819 */ /* 0x000fe40000011400 */
[----:B------:R-:W-:Y:S02]  /*01f0*/  CS2R R70, SRZ ;  /* 0x0000000000467805 */ /* 0x000fe4000001ff00 */
[----:B------:R-:W-:Y:S01]  /*0200*/  CS2R R80, SRZ ;  /* 0x0000000000507805 */ /* 0x000fe2000001ff00 */
[----:B---3--:R-:W-:Y:S01]  /*0210*/  ULEA UR4, UR5, UR4, 0x18 ;  /* 0x0000000405047291 */ /* 0x008fe2000f8ec03f */
[----:B------:R-:W-:-:S02]  /*0220*/  LEA.HI R3, R3, R0, RZ, 0x9 ;  /* 0x0000000003037211 */ /* 0x000fc400078f48ff */
[----:B------:R-:W-:Y:S02]  /*0230*/  CS2R R82, SRZ ;  /* 0x0000000000527805 */ /* 0x000fe4000001ff00 */
[----:B--2---:R-:W-:Y:S02]  /*0240*/  IABS R10, R5 ;  /* 0x00000005000a7213 */ /* 0x004fe40000000000 */
[----:B------:R-:W-:Y:S02]  /*0250*/  CS2R R100, SRZ ;  /* 0x0000000000647805 */ /* 0x000fe4000001ff00 */
[----:B------:R-:W-:Y:S02]  /*0260*/  SHF.R.S32.HI R3, RZ, 0x9, R3 ;  /* 0x00000009ff037819 */ /* 0x000fe40000011403 */
[----:B------:R-:W-:Y:S02]  /*0270*/  CS2R R102, SRZ ;  /* 0x0000000000667805 */ /* 0x000fe4000001ff00 */
[----:B------:R-:W-:-:S02]  /*0280*/  CS2R R92, SRZ ;  /* 0x00000000005c7805 */ /* 0x000fc4000001ff00 */
[----:B------:R-:W-:Y:S02]  /*0290*/  CS2R R94, SRZ ;  /* 0x00000000005e7805 */ /* 0x000fe4000001ff00 */
[----:B------:R-:W-:Y:S01]  /*02a0*/  CS2R R88, SRZ ;  /* 0x0000000000587805 */ /* 0x000fe2000001ff00 */
[----:B------:R-:W-:Y:S01]  /*02b0*/  IMAD.SHL.U32 R4, R3, 0x8, RZ ;  /* 0x0000000803047824 */ /* 0x000fe200078e00ff */
[----:B------:R-:W-:Y:S02]  /*02c0*/  CS2R R90, SRZ ;  /* 0x00000000005a7805 */ /* 0x000fe4000001ff00 */
[----:B------:R-:W-:Y:S02]  /*02d0*/  CS2R R56, SRZ ;  /* 0x0000000000387805 */ /* 0x000fe4000001ff00 */
[----:B------:R-:W-:Y:S02]  /*02e0*/  CS2R R58, SRZ ;  /* 0x00000000003a7805 */ /* 0x000fe4000001ff00 */
[----:B------:R-:W-:-:S02]  /*02f0*/  CS2R R60, SRZ ;  /* 0x00000000003c7805 */ /* 0x000fc4000001ff00 */
[-C--:B------:R-:W-:Y:S02]  /*0300*/  IABS R9, R4.reuse ;  /* 0x0000000400097213 */ /* 0x080fe40000000000 */
[----:B------:R-:W-:Y:S02]  /*0310*/  CS2R R62, SRZ ;  /* 0x00000000003e7805 */ /* 0x000fe4000001ff00 */
[----:B------:R-:W-:Y:S02]  /*0320*/  IABS R12, R4 ;  /* 0x00000004000c7213 */ /* 0x000fe40000000000 */
[----:B------:R-:W-:Y:S01]  /*0330*/  CS2R R52, SRZ ;  /* 0x0000000000347805 */ /* 0x000fe2000001ff00 */
[----:B------:R-:W1:Y:S01]  /*0340*/  I2F.RP R0, R9 ;  /* 0x0000000900007306 */ /* 0x000e620000209400 */
        /* <DEDUP_REMOVED lines=13> */
[----:B------:R-:W-:Y:S01]  /*0420*/  CS2R R24, SRZ ;  /* 0x0000000000187805 */ /* 0x000fe2000001ff00 */
[----:B-1----:R-:W1:Y:S01]  /*0430*/  MUFU.RCP R0, R0 ;  /* 0x0000000000007308 */ /* 0x002e620000001000 */
        /* <DEDUP_REMOVED lines=15> */
[----:B------:R-:W-:Y:S01]  /*0530*/  CS2R R130, SRZ ;  /* 0x0000000000827805 */ /* 0x000fe2000001ff00 */
[----:B-1----:R-:W-:Y:S01]  /*0540*/  VIADD R2, R0, 0xffffffe ;  /* 0x0ffffffe00027836 */ /* 0x002fe20000000000 */
[----:B------:R-:W-:Y:S01]  /*0550*/  CS2R R132, SRZ ;  /* 0x0000000000847805 */ /* 0x000fe2000001ff00 */
[----:B------:R-:W-:Y:S01]  /*0560*/  IMAD.MOV R0, RZ, RZ, -R12 ;  /* 0x000000ffff007224 */ /* 0x000fe200078e0a0c */
[----:B------:R-:W-:Y:S01]  /*0570*/  CS2R R134, SRZ ;  /* 0x0000000000867805 */ /* 0x000fe2000001ff00 */
[----:B------:R1:W2:Y:S01]  /*0580*/  F2I.FTZ.U32.TRUNC.NTZ R3, R2 ;  /* 0x0000000200037305 */ /* 0x0002a2000021f000 */
[----:B------:R-:W-:-:S02]  /*0590*/  CS2R R136, SRZ ;  /* 0x0000000000887805 */ /* 0x000fc4000001ff00 */
[----:B------:R-:W-:Y:S02]  /*05a0*/  CS2R R138, SRZ ;  /* 0x00000000008a7805 */ /* 0x000fe4000001ff00 */
[----:B------:R-:W-:Y:S02]  /*05b0*/  CS2R R140, SRZ ;  /* 0x00000000008c7805 */ /* 0x000fe4000001ff00 */
[----:B------:R-:W-:Y:S02]  /*05c0*/  CS2R R142, SRZ ;  /* 0x00000000008e7805 */ /* 0x000fe4000001ff00 */
[----:B------:R-:W-:Y:S02]  /*05d0*/  CS2R R144, SRZ ;  /* 0x0000000000907805 */ /* 0x000fe4000001ff00 */
[----:B------:R-:W-:Y:S02]  /*05e0*/  CS2R R146, SRZ ;  /* 0x0000000000927805 */ /* 0x000fe4000001ff00 */
[----:B------:R-:W-:-:S02]  /*05f0*/  CS2R R148, SRZ ;  /* 0x0000000000947805 */ /* 0x000fc4000001ff00 */
[----:B------:R-:W-:Y:S01]  /*0600*/  CS2R R150, SRZ ;  /* 0x0000000000967805 */ /* 0x000fe2000001ff00 */
[----:B-1----:R-:W-:Y:S01]  /*0610*/  IMAD.MOV.U32 R2, RZ, RZ, RZ ;  /* 0x000000ffff027224 */ /* 0x002fe200078e00ff */
[----:B------:R-:W-:Y:S02]  /*0620*/  CS2R R152, SRZ ;  /* 0x0000000000987805 */ /* 0x000fe4000001ff00 */
[----:B------:R-:W-:Y:S02]  /*0630*/  CS2R R154, SRZ ;  /* 0x00000000009a7805 */ /* 0x000fe4000001ff00 */
[----:B------:R-:W-:Y:S02]  /*0640*/  CS2R R156, SRZ ;  /* 0x00000000009c7805 */ /* 0x000fe4000001ff00 */
[----:B------:R-:W-:Y:S02]  /*0650*/  CS2R R158, SRZ ;  /* 0x00000000009e7805 */ /* 0x000fe4000001ff00 */
[----:B------:R-:W-:Y:S01]  /*0660*/  CS2R R160, SRZ ;  /* 0x0000000000a07805 */ /* 0x000fe2000001ff00 */
[----:B--2---:R-:W-:Y:S01]  /*0670*/  IMAD.MOV R8, RZ, RZ, -R3 ;  /* 0x000000ffff087224 */ /* 0x004fe200078e0a03 */
[----:B------:R-:W-:-:S02]  /*0680*/  CS2R R162, SRZ ;  /* 0x0000000000a27805 */ /* 0x000fc4000001ff00 */
[----:B------:R-:W-:Y:S02]  /*0690*/  CS2R R164, SRZ ;  /* 0x0000000000a47805 */ /* 0x000fe4000001ff00 */
[----:B------:R-:W-:Y:S01]  /*06a0*/  CS2R R166, SRZ ;  /* 0x0000000000a67805 */ /* 0x000fe2000001ff00 */
[----:B------:R-:W-:Y:S01]  /*06b0*/  IMAD R11, R8, R9, RZ ;  /* 0x00000009080b7224 */ /* 0x000fe200078e02ff */
[----:B------:R-:W-:Y:S01]  /*06c0*/  CS2R R168, SRZ ;  /* 0x0000000000a87805 */ /* 0x000fe2000001ff00 */
[----:B------:R-:W-:Y:S01]  /*06d0*/  IMAD.MOV.U32 R8, RZ, RZ, R10 ;  /* 0x000000ffff087224 */ /* 0x000fe200078e000a */
[----:B------:R-:W-:Y:S01]  /*06e0*/  CS2R R170, SRZ ;  /* 0x0000000000aa7805 */ /* 0x000fe2000001ff00 */
[----:B------:R-:W-:Y:S01]  /*06f0*/  IMAD.HI.U32 R3, R3, R11, R2 ;  /* 0x0000000b03037227 */ /* 0x000fe200078e0002 */
[----:B------:R-:W-:Y:S02]  /*0700*/  CS2R R172, SRZ ;  /* 0x0000000000ac7805 */ /* 0x000fe4000001ff00 */
[----:B------:R-:W-:-:S02]  /*0710*/  CS2R R174, SRZ ;  /* 0x0000000000ae7805 */ /* 0x000fc4000001ff00 */
[----:B------:R-:W-:Y:S02]  /*0720*/  CS2R R176, SRZ ;  /* 0x0000000000b07805 */ /* 0x000fe4000001ff00 */
[----:B------:R-:W-:Y:S02]  /*0730*/  CS2R R178, SRZ ;  /* 0x0000000000b27805 */ /* 0x000fe4000001ff00 */
[----:B------:R-:W-:Y:S01]  /*0740*/  CS2R R180, SRZ ;  /* 0x0000000000b47805 */ /* 0x000fe2000001ff00 */
[----:B------:R-:W-:Y:S01]  /*0750*/  IMAD.HI.U32 R3, R3, R8, RZ ;  /* 0x0000000803037227 */ /* 0x000fe200078e00ff */
[----:B------:R-:W-:Y:S02]  /*0760*/  CS2R R182, SRZ ;  /* 0x0000000000b67805 */ /* 0x000fe4000001ff00 */
[----:B------:R-:W-:Y:S02]  /*0770*/  CS2R R184, SRZ ;  /* 0x0000000000b87805 */ /* 0x000fe4000001ff00 */
[----:B------:R-:W-:Y:S01]  /*0780*/  CS2R R186, SRZ ;  /* 0x0000000000ba7805 */ /* 0x000fe2000001ff00 */
[----:B------:R-:W-:Y:S01]  /*0790*/  IMAD R0, R3, R0, R8 ;  /* 0x0000000003007224 */ /* 0x000fe200078e0208 */
[----:B------:R-:W-:-:S02]  /*07a0*/  CS2R R188, SRZ ;  /* 0x0000000000bc7805 */ /* 0x000fc4000001ff00 */
[----:B------:R-:W-:Y:S02]  /*07b0*/  CS2R R190, SRZ ;  /* 0x0000000000be7805 */ /* 0x000fe4000001ff00 */
[----:B------:R-:W-:Y:S02]  /*07c0*/  CS2R R192, SRZ ;  /* 0x0000000000c07805 */ /* 0x000fe4000001ff00 */
[----:B------:R-:W-:Y:S02]  /*07d0*/  CS2R R194, SRZ ;  /* 0x0000000000c27805 */ /* 0x000fe4000001ff00 */
[----:B------:R-:W-:Y:S02]  /*07e0*/  ISETP.GT.U32.AND P1, PT, R9, R0, PT ;  /* 0x000000000900720c */ /* 0x000fe40003f24070 */
        /* <DEDUP_REMOVED lines=12> */
[----:B------:R-:W-:Y:S01]  /*08b0*/  @!P1 IMAD.IADD R0, R0, 0x1, -R9 ;  /* 0x0000000100009824 */ /* 0x000fe200078e0a09 */
[----:B------:R-:W-:Y:S01]  /*08c0*/  CS2R R224, SRZ ;  /* 0x0000000000e07805 */ /* 0x000fe2000001ff00 */
[----:B------:R-:W-:Y:S01]  /*08d0*/  @!P1 VIADD R3, R3, 0x1 ;  /* 0x0000000103039836 */ /* 0x000fe20000000000 */
[----:B------:R-:W-:-:S02]  /*08e0*/  ISETP.NE.AND P1, PT, R4, RZ, PT ;  /* 0x000000ff0400720c */ /* 0x000fc40003f25270 */
[----:B------:R-:W-:Y:S02]  /*08f0*/  CS2R R226, SRZ ;  /* 0x0000000000e27805 */ /* 0x000fe4000001ff00 */
[----:B------:R-:W-:Y:S02]  /*0900*/  ISETP.GE.U32.AND P0, PT, R0, R9, PT ;  /* 0x000000090000720c */ /* 0x000fe40003f06070 */
[----:B------:R-:W-:Y:S02]  /*0910*/  CS2R R232, SRZ ;  /* 0x0000000000e87805 */ /* 0x000fe4000001ff00 */
[----:B------:R-:W-:Y:S02]  /*0920*/  LOP3.LUT R0, R5, R4, RZ, 0x3c, !PT ;  /* 0x0000000405007212 */ /* 0x000fe400078e3cff */
[----:B------:R-:W-:Y:S02]  /*0930*/  CS2R R234, SRZ ;  /* 0x0000000000ea7805 */ /* 0x000fe4000001ff00 */
[----:B------:R-:W-:-:S02]  /*0940*/  CS2R R236, SRZ ;  /* 0x0000000000ec7805 */ /* 0x000fc4000001ff00 */
[----:B------:R-:W-:Y:S02]  /*0950*/  CS2R R238, SRZ ;  /* 0x0000000000ee7805 */ /* 0x000fe4000001ff00 */
[----:B------:R-:W-:Y:S01]  /*0960*/  ISETP.GE.AND P2, PT, R0, RZ, PT ;  /* 0x000000ff0000720c */ /* 0x000fe20003f46270 */
[----:B------:R-:W-:Y:S01]  /*0970*/  VIADD R0, R6, 0xff ;  /* 0x000000ff06007836 */ /* 0x000fe20000000000 */
[----:B------:R-:W-:Y:S02]  /*0980*/  CS2R R244, SRZ ;  /* 0x0000000000f47805 */ /* 0x000fe4000001ff00 */
[----:B------:R-:W-:Y:S01]  /*0990*/  CS2R R246, SRZ ;  /* 0x0000000000f67805 */ /* 0x000fe2000001ff00 */
[----:B------:R-:W-:-:S04]  /*09a0*/  @P0 VIADD R3, R3, 0x1 ;  /* 0x0000000103030836 */ /* 0x000fc80000000000 */
[----:B------:R-:W-:Y:S01]  /*09b0*/  IMAD.MOV.U32 R2, RZ, RZ, R3 ;  /* 0x000000ffff027224 */ /* 0x000fe200078e0003 */
[----:B------:R-:W-:-:S03]  /*09c0*/  SHF.R.S32.HI R3, RZ, 0x1f, R0 ;  /* 0x0000001fff037819 */ /* 0x000fc60000011400 */
[----:B------:R-:W-:Y:S01]  /*09d0*/  @!P2 IMAD.MOV R2, RZ, RZ, -R2 ;  /* 0x000000ffff02a224 */ /* 0x000fe200078e0a02 */
[----:B------:R-:W-:Y:S02]  /*09e0*/  @!P1 LOP3.LUT R2, RZ, R4, RZ, 0x33, !PT ;  /* 0x00000004ff029212 */ /* 0x000fe400078e33ff */
[----:B------:R-:W-:-:S03]  /*09f0*/  LEA.HI R3, R3, R0, RZ, 0x8 ;  /* 0x0000000003037211 */ /* 0x000fc600078f40ff */
[----:B------:R-:W-:Y:S02]  /*0a00*/  IMAD.SHL.U32 R8, R2, 0x8, RZ ;  /* 0x0000000802087824 */ /* 0x000fe400078e00ff */
[----:B------:R-:W-:-:S03]  /*0a10*/  IMAD.MOV R2, RZ, RZ, -R2 ;  /* 0x000000ffff027224 */ /* 0x000fc600078e0a02 */
[----:B------:R-:W-:Y:S01]  /*0a20*/  LEA.HI.SX32 R3, R3, -R8, 0x18 ;  /* 0x8000000803037211 */ /* 0x000fe200078fc2ff */
[----:B------:R-:W-:-:S03]  /*0a30*/  IMAD R4, R4, R2, R5 ;  /* 0x0000000204047224 */ /* 0x000fc600078e0205 */
[----:B------:R-:W-:Y:S02]  /*0a40*/  VIMNMX R13, R3, 0x8, PT ;  /* 0x00000008030d7848 */ /* 0x000fe40003fe0100 */
[----:B------:R-:W-:Y:S02]  /*0a50*/  IABS R11, R4 ;  /* 0x00000004000b7213 */ /* 0x000fe40000000000 */
[----:B------:R-:W-:-:S04]  /*0a60*/  IABS R9, R13 ;  /* 0x0000000d00097213 */ /* 0x000fc80000000000 */
[----:B------:R-:W1:Y:S08]  /*0a70*/  I2F.RP R0, R9 ;  /* 0x0000000900007306 */ /* 0x000e700000209400 */
[----:B-1----:R-:W1:Y:S02]  /*0a80*/  MUFU.RCP R0, R0 ;  /* 0x0000000000007308 */ /* 0x002e640000001000 */
[----:B-1----:R-:W-:-:S06]  /*0a90*/  VIADD R3, R0, 0xffffffe ;  /* 0x0ffffffe00037836 */ /* 0x002fcc0000000000 */
[----:B------:R-:W1:Y:S02]  /*0aa0*/  F2I.FTZ.U32.TRUNC.NTZ R3, R3 ;  /* 0x0000000300037305 */ /* 0x000e64000021f000 */
[----:B-1----:R-:W-:-:S04]  /*0ab0*/  IMAD.MOV R10, RZ, RZ, -R3 ;  /* 0x000000ffff0a7224 */ /* 0x002fc800078e0a03 */
[----:B------:R-:W-:Y:S01]  /*0ac0*/  IMAD.MOV.U32 R2, RZ, RZ, R10 ;  /* 0x000000ffff027224 */ /* 0x000fe200078e000a */
[----:B------:R-:W-:-:S03]  /*0ad0*/  IABS R10, R13 ;  /* 0x0000000d000a7213 */ /* 0x000fc60000000000 */
[----:B------:R-:W-:Y:S02]  /*0ae0*/  IMAD R5, R2, R9, RZ ;  /* 0x0000000902057224 */ /* 0x000fe400078e02ff */
[----:B------:R-:W-:Y:S02]  /*0af0*/  IMAD.MOV.U32 R2, RZ, RZ, RZ ;  /* 0x000000ffff027224 */ /* 0x000fe400078e00ff */
[----:B------:R-:W-:Y:S02]  /*0b00*/  IMAD.MOV R0, RZ, RZ, -R10 ;  /* 0x000000ffff007224 */ /* 0x000fe400078e0a0a */
[----:B------:R-:W-:Y:S01]  /*0b10*/  IMAD.HI.U32 R2, R3, R5, R2 ;  /* 0x0000000503027227 */ /* 0x000fe200078e0002 */
[----:B0-----:R-:W-:-:S05]  /*0b20*/  LOP3.LUT R3, R249, 0xff, RZ, 0xc0, !PT ;  /* 0x000000fff9037812 */ /* 0x001fca00078ec0ff */
[----:B------:R-:W-:-:S04]  /*0b30*/  IMAD.HI.U32 R2, R2, R11, RZ ;  /* 0x0000000b02027227 */ /* 0x000fc800078e00ff */
[----:B------:R-:W-:Y:S01]  /*0b40*/  IMAD R0, R2, R0, R11 ;  /* 0x0000000002007224 */ /* 0x000fe200078e020b */
[----:B------:R-:W-:-:S04]  /*0b50*/  CS2R R10, SRZ ;  /* 0x00000000000a7805 */ /* 0x000fc8000001ff00 */
[----:B------:R-:W-:-:S13]  /*0b60*/  ISETP.GT.U32.AND P1, PT, R9, R0, PT ;  /* 0x000000000900720c */ /* 0x000fda0003f24070 */
[----:B------:R-:W-:Y:S02]  /*0b70*/  @!P1 IMAD.IADD R0, R0, 0x1, -R9 ;  /* 0x0000000100009824 */ /* 0x000fe400078e0a09 */
[----:B------:R-:W-:Y:S01]  /*0b80*/  @!P1 VIADD R2, R2, 0x1 ;  /* 0x0000000102029836 */ /* 0x000fe20000000000 */
[----:B------:R-:W-:Y:S02]  /*0b90*/  ISETP.NE.AND P1, PT, R13, RZ, PT ;  /* 0x000000ff0d00720c */ /* 0x000fe40003f25270 */
[----:B------:R-:W-:Y:S02]  /*0ba0*/  ISETP.GE.U32.AND P0, PT, R0, R9, PT ;  /* 0x000000090000720c */ /* 0x000fe40003f06070 */
[----:B------:R-:W-:-:S04]  /*0bb0*/  LOP3.LUT R0, R4, R13, RZ, 0x3c, !PT ;  /* 0x0000000d04007212 */ /* 0x000fc800078e3cff */
[----:B------:R-:W-:-:S07]  /*0bc0*/  ISETP.GE.AND P2, PT, R0, RZ, PT ;  /* 0x000000ff0000720c */ /* 0x000fce0003f46270 */
[----:B------:R-:W-:-:S06]  /*0bd0*/  @P0 VIADD R2, R2, 0x1 ;  /* 0x0000000102020836 */ /* 0x000fcc0000000000 */
[----:B------:R-:W-:Y:S01]  /*0be0*/  @!P2 IMAD.MOV R2, RZ, RZ, -R2 ;  /* 0x000000ffff02a224 */ /* 0x000fe200078e0a02 */
[----:B------:R-:W-:-:S05]  /*0bf0*/  @!P1 LOP3.LUT R2, RZ, R13, RZ, 0x33, !PT ;  /* 0x0000000dff029212 */ /* 0x000fca00078e33ff */
[----:B------:R-:W-:-:S04]  /*0c00*/  IMAD.MOV R0, RZ, RZ, -R2 ;  /* 0x000000ffff007224 */ /* 0x000fc800078e0a02 */
[----:B------:R-:W-:Y:S01]  /*0c10*/  IMAD R0, R13, R0, R4 ;  /* 0x000000000d007224 */ /* 0x000fe200078e0204 */
[----:B------:R-:W-:Y:S01]  /*0c20*/  CS2R R12, SRZ ;  /* 0x00000000000c7805 */ /* 0x000fe2000001ff00 */
[----:B------:R-:W-:Y:S02]  /*0c30*/  IMAD.SHL.U32 R4, R2, 0x200, RZ ;  /* 0x0000020002047824 */ /* 0x000fe400078e00ff */
[----:B------:R-:W-:Y:S01]  /*0c40*/  IMAD.IADD R0, R8, 0x1, R0 ;  /* 0x0000000108007824 */ /* 0x000fe200078e0200 */
[----:B------:R-:W-:-:S03]  /*0c50*/  CS2R R8, SRZ ;  /* 0x0000000000087805 */ /* 0x000fc6000001ff00 */
[----:B------:R-:W-:Y:S02]  /*0c60*/  IMAD R248, R0, 0x100, R3 ;  /* 0x0000010000f87824 */ /* 0x000fe400078e0203 */
[----:B------:R-:W0:Y:S03]  /*0c70*/  LDC R0, c[0x0][0x230] ;  /* 0x00008c00ff007b82 */ /* 0x000e260000000800 */
[----:B------:R1:W-:Y:S04]  /*0c80*/  STL [R1+0x1360], R248 ;  /* 0x001360f801007387 */ /* 0x0003e80000100800 */
[----:B------:R1:W-:Y:S04]  /*0c90*/  STL [R1+0x3d0], RZ ;  /* 0x0003d0ff01007387 */ /* 0x0003e80000100800 */
[----:B------:R1:W-:Y:S04]  /*0ca0*/  STL [R1+0x3d4], RZ ;  /* 0x0003d4ff01007387 */ /* 0x0003e80000100800 */
[----:B------:R1:W-:Y:S04]  /*0cb0*/  STL [R1+0x3d8], RZ ;  /* 0x0003d8ff01007387 */ /* 0x0003e80000100800 */
[----:B------:R1:W-:Y:S04]  /*0cc0*/  STL [R1+0x3dc], RZ ;  /* 0x0003dcff01007387 */ /* 0x0003e80000100800 */
[----:B------:R1:W-:Y:S01]  /*0cd0*/  STL [R1+0x3e0], RZ ;  /* 0x0003e0ff01007387 */ /* 0x0003e20000100800 */
[----:B0-----:R-:W-:-:S03]  /*0ce0*/  VIADD R0, R0, 0x7f ;  /* 0x0000007f00007836 */ /* 0x001fc60000000000 */
[----:B------:R1:W-:Y:S02]  /*0cf0*/  STL [R1+0x3e4], RZ ;  /* 0x0003e4ff01007387 */ /* 0x0003e40000100800 */
[----:B------:R-:W-:Y:S02]  /*0d00*/  ISETP.GE.AND P0, PT, R0, 0x80, PT ;  /* 0x000000800000780c */ /* 0x000fe40003f06270 */
[----:B------:R1:W-:Y:S04]  /*0d10*/  STL [R1+0x3e8], RZ ;  /* 0x0003e8ff01007387 */ /* 0x0003e80000100800 */
        /* <DEDUP_REMOVED lines=8> */
[----:B------:R1:W-:Y:S01]  /*0da0*/  STL [R1+0x60c], RZ ;  /* 0x00060cff01007387 */ /* 0x0003e20000100800 */
[----:B------:R-:W-:Y:S05]  /*0db0*/  @!P0 BRA `(.L_x_0) ;  /* 0x0000031c006c8947 */ /* 0x000fea0003800000 */
[----:B------:R-:W-:Y:S01]  /*0dc0*/  IABS R13, R6 ;  /* 0x00000006000d7213 */ /* 0x000fe20000000000 */
[----:B------:R-:W-:Y:S01]  /*0dd0*/  STL [R1+0x13a8], R7 ;  /* 0x0013a80701007387 */ /* 0x000fe20000100800 */
[----:B------:R-:W-:Y:S01]  /*0de0*/  IABS R5, R7 ;  /* 0x0000000700057213 */ /* 0x000fe20000000000 */
[----:B------:R-:W-:Y:S01]  /*0df0*/  ULDC UR40, c[0x0][0x23c] ;  /* 0x00008f0000287ab9 */ /* 0x000fe20000000800 */
[----:B------:R-:W0:Y:S01]  /*0e00*/  I2F.RP R10, R13 ;  /* 0x0000000d000a7306 */ /* 0x000e220000209400 */
[----:B------:R-:W-:Y:S01]  /*0e10*/  ISETP.NE.AND P3, PT, R6, RZ, PT ;  /* 0x000000ff0600720c */ /* 0x000fe20003f65270 */
[----:B------:R-:W-:Y:S01]  /*0e20*/  ULDC.64 UR8, c[0x0][0x218] ;  /* 0x0000860000087ab9 */ /* 0x000fe20000000a00 */
[----:B------:R-:W-:Y:S01]  /*0e30*/  ULDC UR5, c[0x0][0x234] ;  /* 0x00008d0000057ab9 */ /* 0x000fe20000000800 */
[----:B------:R-:W-:-:S04]  /*0e40*/  ULDC UR10, c[0x0][0x240] ;  /* 0x00009000000a7ab9 */ /* 0x000fc80000000800 */
[----:B------:R-:W2:Y:S08]  /*0e50*/  I2F.RP R11, R5 ;  /* 0x00000005000b7306 */ /* 0x000eb00000209400 */
[----:B0-----:R-:W0:Y:S08]  /*0e60*/  MUFU.RCP R10, R10 ;  /* 0x0000000a000a7308 */ /* 0x001e300000001000 */
[----:B--2---:R-:W2:Y:S01]  /*0e70*/  MUFU.RCP R11, R11 ;  /* 0x0000000b000b7308 */ /* 0x004ea20000001000 */
[----:B0-----:R-:W-:Y:S01]  /*0e80*/  VIADD R2, R10, 0xffffffe ;  /* 0x0ffffffe0a027836 */ /* 0x001fe20000000000 */
[----:B------:R-:W-:-:S06]  /*0e90*/  IABS R10, R248 ;  /* 0x000000f8000a7213 */ /* 0x000fcc0000000000 */
[----:B------:R0:W3:Y:S01]  /*0ea0*/  F2I.FTZ.U32.TRUNC.NTZ R3, R2 ;  /* 0x0000000200037305 */ /* 0x0000e2000021f000 */
[----:B--2---:R-:W-:Y:S01]  /*0eb0*/  VIADD R8, R11, 0xffffffe ;  /* 0x0ffffffe0b087836 */ /* 0x004fe20000000000 */
[----:B------:R-:W-:-:S06]  /*0ec0*/  SHF.R.S32.HI R11, RZ, 0x1f, R0 ;  /* 0x0000001fff0b7819 */ /* 0x000fcc0000011400 */
[----:B------:R-:W2:Y:S01]  /*0ed0*/  F2I.FTZ.U32.TRUNC.NTZ R9, R8 ;  /* 0x0000000800097305 */ /* 0x000ea2000021f000 */
[----:B0-----:R-:W-:Y:S01]  /*0ee0*/  IMAD.MOV.U32 R2, RZ, RZ, RZ ;  /* 0x000000ffff027224 */ /* 0x001fe200078e00ff */
[----:B------:R-:W-:Y:S01]  /*0ef0*/  LEA.HI R0, R11, R0, RZ, 0x7 ;  /* 0x000000000b007211 */ /* 0x000fe200078f38ff */
[----:B---3--:R-:W-:-:S04]  /*0f00*/  IMAD.MOV R12, RZ, RZ, -R3 ;  /* 0x000000ffff0c7224 */ /* 0x008fc800078e0a03 */
[----:B------:R0:W-:Y:S01]  /*0f10*/  STL [R1+0x600], R0 ;  /* 0x0006000001007387 */ /* 0x0001e20000100800 */
[----:B------:R-:W-:-:S03]  /*0f20*/  IMAD R15, R12, R13, RZ ;  /* 0x0000000d0c0f7224 */ /* 0x000fc600078e02ff */
[----:B------:R3:W-:Y:S01]  /*0f30*/  STL [R1+0x1364], R4 ;  /* 0x0013640401007387 */ /* 0x0007e20000100800 */
[----:B------:R-:W-:Y:S01]  /*0f40*/  IMAD.HI.U32 R3, R3, R15, R2 ;  /* 0x0000000f03037227 */ /* 0x000fe200078e0002 */
[----:B------:R-:W-:-:S03]  /*0f50*/  SHF.R.U32.HI R2, RZ, 0x5, R249 ;  /* 0x00000005ff027819 */ /* 0x000fc600000116f9 */
[----:B--2---:R-:W-:Y:S01]  /*0f60*/  IMAD.MOV R8, RZ, RZ, -R9 ;  /* 0x000000ffff087224 */ /* 0x004fe200078e0a09 */
[----:B------:R-:W-:Y:S01]  /*0f70*/  R2UR UR41, R2 ;  /* 0x00000000022972ca */ /* 0x000fe200000e0000 */
[----:B------:R-:W-:Y:S01]  /*0f80*/  IMAD.HI.U32 R3, R3, R10, RZ ;  /* 0x0000000a03037227 */ /* 0x000fe200078e00ff */
[----:B------:R-:W-:-:S03]  /*0f90*/  SHF.R.U32.HI R2, RZ, 0x7, R249 ;  /* 0x00000007ff027819 */ /* 0x000fc600000116f9 */
[----:B------:R-:W-:Y:S02]  /*0fa0*/  IMAD.MOV R3, RZ, RZ, -R3 ;  /* 0x000000ffff037224 */ /* 0x000fe400078e0a03 */
[----:B------:R-:W-:Y:S02]  /*0fb0*/  IMAD R11, R8, R5, RZ ;  /* 0x00000005080b7224 */ /* 0x000fe400078e02ff */
[----:B------:R-:W-:Y:S01]  /*0fc0*/  IMAD R10, R13, R3, R10 ;  /* 0x000000030d0a7224 */ /* 0x000fe200078e020a */
[----:B------:R-:W-:Y:S01]  /*0fd0*/  SGXT.U32 R3, R2, 0x1 ;  /* 0x000000010203781a */ /* 0x000fe20000000000 */
[----:B------:R-:W-:-:S03]  /*0fe0*/  IMAD.MOV.U32 R8, RZ, RZ, RZ ;  /* 0x000000ffff087224 */ /* 0x000fc600078e00ff */
[----:B------:R-:W-:Y:S01]  /*0ff0*/  LOP3.LUT R2, R4, R3, RZ, 0xfc, !PT ;  /* 0x0000000304027212 */ /* 0x000fe200078efcff */
[----:B0-----:R-:W-:Y:S01]  /*1000*/  IMAD.HI.U32 R0, R9, R11, R8 ;  /* 0x0000000b09007227 */ /* 0x001fe200078e0008 */
[----:B---3--:R-:W0:Y:S01]  /*1010*/  S2R R4, SR_TID.X ;  /* 0x0000000000047919 */ /* 0x008e220000002100 */
[----:B------:R-:W-:Y:S02]  /*1020*/  SHF.R.S32.HI R8, RZ, 0x7, R249 ;  /* 0x00000007ff087819 */ /* 0x000fe400000114f9 */
[----:B------:R-:W-:Y:S02]  /*1030*/  ISETP.GT.U32.AND P0, PT, R13, R10, PT ;  /* 0x0000000a0d00720c */ /* 0x000fe40003f04070 */
[C---:B------:R-:W-:Y:S02]  /*1040*/  LOP3.LUT R16, R2.reuse, 0x1fe, RZ, 0xfc, !PT ;  /* 0x000001fe02107812 */ /* 0x040fe400078efcff */
[----:B------:R-:W-:Y:S02]  /*1050*/  LOP3.LUT R18, R2, 0x1fc, RZ, 0xfc, !PT ;  /* 0x000001fc02127812 */ /* 0x000fe400078efcff */
[----:B------:R-:W-:-:S02]  /*1060*/  SGXT R8, R8, 0x1 ;  /* 0x000000010808781a */ /* 0x000fc40000000200 */
[----:B------:R-:W-:Y:S02]  /*1070*/  IABS R14, R16 ;  /* 0x00000010000e7213 */ /* 0x000fe40000000000 */
[----:B------:R-:W-:Y:S02]  /*1080*/  IABS R15, R18 ;  /* 0x00000012000f7213 */ /* 0x000fe40000000000 */
[----:B------:R-:W-:Y:S01]  /*1090*/  LOP3.LUT R11, R8, 0x90, RZ, 0xc0, !PT ;  /* 0x00000090080b7812 */ /* 0x000fe200078ec0ff */
[----:B------:R-:W-:Y:S01]  /*10a0*/  IMAD.HI.U32 R8, R0, R14, RZ ;  /* 0x0000000e00087227 */ /* 0x000fe200078e00ff */
[----:B------:R-:W-:Y:S02]  /*10b0*/  ISETP.GE.AND P2, PT, R16, RZ, PT ;  /* 0x000000ff1000720c */ /* 0x000fe40003f46270 */
[----:B------:R-:W-:Y:S01]  /*10c0*/  LOP3.LUT R19, R2, 0x1fa, RZ, 0xfc, !PT ;  /* 0x000001fa02137812 */ /* 0x000fe200078efcff */
[----:B------:R-:W-:Y:S01]  /*10d0*/  @!P0 IMAD.IADD R10, R10, 0x1, -R13 ;  /* 0x000000010a0a8824 */ /* 0x000fe200078e0a0d */
[----:B------:R-:W-:Y:S01]  /*10e0*/  ISETP.GE.AND P0, PT, R18, RZ, PT ;  /* 0x000000ff1200720c */ /* 0x000fe20003f06270 */
[----:B------:R-:W-:Y:S01]  /*10f0*/  IMAD.HI.U32 R9, R0, R15, RZ ;  /* 0x0000000f00097227 */ /* 0x000fe200078e00ff */
[----:B------:R-:W-:-:S02]  /*1100*/  IABS R17, R19 ;  /* 0x0000001300117213 */ /* 0x000fc40000000000 */
[----:B------:R-:W-:Y:S01]  /*1110*/  ISETP.GT.U32.AND P1, PT, R13, R10, PT ;  /* 0x0000000a0d00720c */ /* 0x000fe20003f24070 */
[----:B------:R-:W-:Y:S01]  /*1120*/  IMAD.MOV R8, RZ, RZ, -R8 ;  /* 0x000000ffff087224 */ /* 0x000fe200078e0a08 */
[----:B------:R-:W-:Y:S01]  /*1130*/  ISETP.GE.AND P6, PT, R19, RZ, PT ;  /* 0x000000ff1300720c */ /* 0x000fe20003fc6270 */
[----:B------:R-:W-:Y:S01]  /*1140*/  IMAD.MOV R16, RZ, RZ, -R9 ;  /* 0x000000ffff107224 */ /* 0x000fe200078e0a09 */
[C---:B------:R-:W-:Y:S02]  /*1150*/  LOP3.LUT R19, R2.reuse, 0x1f8, RZ, 0xfc, !PT ;  /* 0x000001f802137812 */ /* 0x040fe400078efcff */
[----:B------:R-:W-:Y:S01]  /*1160*/  LOP3.LUT R21, R2, 0x1f6, RZ, 0xfc, !PT ;  /* 0x000001f602157812 */ /* 0x000fe200078efcff */
[----:B0-----:R-:W-:Y:S01]  /*1170*/  IMAD.SHL.U32 R3, R4, 0x100, RZ ;  /* 0x0000010004037824 */ /* 0x001fe200078e00ff */
[----:B------:R-:W-:Y:S01]  /*1180*/  LOP3.LUT R23, R2, 0x1f2, RZ, 0xfc, !PT ;  /* 0x000001f202177812 */ /* 0x000fe200078efcff */
[----:B------:R-:W-:Y:S01]  /*1190*/  IMAD.SHL.U32 R12, R4, 0x2, RZ ;  /* 0x00000002040c7824 */ /* 0x000fe200078e00ff */
[C---:B------:R-:W-:Y:S01]  /*11a0*/  LOP3.LUT R22, R2.reuse, 0x1f4, RZ, 0xfc, !PT ;  /* 0x000001f402167812 */ /* 0x040fe200078efcff */
[----:B------:R-:W-:Y:S01]  /*11b0*/  STL [R1+0x13ac], R4 ;  /* 0x0013ac0401007387 */ /* 0x000fe20000100800 */
[----:B------:R-:W-:Y:S01]  /*11c0*/  LOP3.LUT R24, R2, 0x1d8, RZ, 0xfc, !PT ;  /* 0x000001d802187812 */ /* 0x000fe200078efcff */
[----:B------:R-:W-:Y:S01]  /*11d0*/  @!P1 IMAD.IADD R10, R10, 0x1, -R13 ;  /* 0x000000010a0a9824 */ /* 0x000fe200078e0a0d */
[----:B------:R-:W-:-:S02]  /*11e0*/  LOP3.LUT R3, R3, 0xc07e, R12, 0xc8, !PT ;  /* 0x0000c07e03037812 */ /* 0x000fc400078ec80c */
[----:B------:R-:W-:Y:S01]  /*11f0*/  LOP3.LUT R7, R11, 0x7e, R12, 0x78, !PT ;  /* 0x0000007e0b077812 */ /* 0x000fe200078e780c */
[C---:B------:R-:W-:Y:S01]  /*1200*/  IMAD R12, R5.reuse, R8, R14 ;  /* 0x00000008050c7224 */ /* 0x040fe200078e020e */
[----:B------:R-:W-:Y:S01]  /*1210*/  ISETP.GE.AND P1, PT, R248, RZ, PT ;  /* 0x000000fff800720c */ /* 0x000fe20003f26270 */
[C---:B------:R-:W-:Y:S01]  /*1220*/  IMAD R14, R5.reuse, R16, R15 ;  /* 0x00000010050e7224 */ /* 0x040fe200078e020f */
[----:B------:R-:W-:Y:S01]  /*1230*/  IABS R13, R21 ;  /* 0x00000015000d7213 */ /* 0x000fe20000000000 */
[C---:B------:R-:W-:Y:S01]  /*1240*/  IMAD.HI.U32 R11, R0.reuse, R17, RZ ;  /* 0x00000011000b7227 */ /* 0x040fe200078e00ff */
[C---:B------:R-:W-:Y:S01]  /*1250*/  ISETP.GT.U32.AND P4, PT, R5.reuse, R12, PT ;  /* 0x0000000c0500720c */ /* 0x040fe20003f84070 */
[----:B------:R0:W-:Y:S01]  /*1260*/  STL [R1+0x1368], R3 ;  /* 0x0013680301007387 */ /* 0x0001e20000100800 */
[----:B------:R-:W-:Y:S01]  /*1270*/  ISETP.GT.U32.AND P5, PT, R5, R14, PT ;  /* 0x0000000e0500720c */ /* 0x000fe20003fa4070 */
[----:B------:R-:W-:Y:S01]  /*1280*/  IMAD.MOV R18, RZ, RZ, -R11 ;  /* 0x000000ffff127224 */ /* 0x000fe200078e0a0b */
[----:B------:R-:W-:Y:S01]  /*1290*/  IABS R11, R19 ;  /* 0x00000013000b7213 */ /* 0x000fe20000000000 */
[----:B------:R-:W-:Y:S01]  /*12a0*/  IMAD.HI.U32 R9, R0, R13, RZ ;  /* 0x0000000d00097227 */ /* 0x000fe200078e00ff */
[----:B------:R-:W-:Y:S01]  /*12b0*/  IABS R15, R22 ;  /* 0x00000016000f7213 */ /* 0x000fe20000000000 */
[----:B------:R-:W-:Y:S01]  /*12c0*/  STL [R1+0x13b0], R7 ;  /* 0x0013b00701007387 */ /* 0x000fe20000100800 */
[----:B------:R-:W-:Y:S01]  /*12d0*/  LOP3.LUT R26, R2, 0x1d6, RZ, 0xfc, !PT ;  /* 0x000001d6021a7812 */ /* 0x000fe200078efcff */
[----:B------:R-:W-:Y:S01]  /*12e0*/  IMAD.HI.U32 R8, R0, R11, RZ ;  /* 0x0000000b00087227 */ /* 0x000fe200078e00ff */
[----:B------:R-:W-:-:S02]  /*12f0*/  LOP3.LUT R28, R2, 0x1d2, RZ, 0xfc, !PT ;  /* 0x000001d2021c7812 */ /* 0x000fc400078efcff */
[----:B------:R-:W-:Y:S01]  /*1300*/  LOP3.LUT R29, R2, 0x1d0, RZ, 0xfc, !PT ;  /* 0x000001d0021d7812 */ /* 0x000fe200078efcff */
[----:B------:R-:W-:Y:S01]  /*1310*/  @!P4 IMAD.IADD R12, R12, 0x1, -R5 ;  /* 0x000000010c0cc824 */ /* 0x000fe200078e0a05 */
[----:B------:R-:W-:Y:S01]  /*1320*/  LOP3.LUT R30, R2, 0x1ce, RZ, 0xfc, !PT ;  /* 0x000001ce021e7812 */ /* 0x000fe200078efcff */
[C---:B------:R-:W-:Y:S01]  /*1330*/  IMAD R16, R5.reuse, R18, R17 ;  /* 0x0000001205107224 */ /* 0x040fe200078e0211 */
[----:B------:R-:W-:Y:S01]  /*1340*/  IABS R17, R23 ;  /* 0x0000001700117213 */ /* 0x000fe20000000000 */
[----:B------:R-:W-:Y:S01]  /*1350*/  @!P5 IMAD.IADD R14, R14, 0x1, -R5 ;  /* 0x000000010e0ed824 */ /* 0x000fe200078e0a05 */
[C---:B------:R-:W-:Y:S01]  /*1360*/  ISETP.GT.U32.AND P5, PT, R5.reuse, R12, PT ;  /* 0x0000000c0500720c */ /* 0x040fe20003fa4070 */
[----:B------:R-:W-:Y:S01]  /*1370*/  IMAD.MOV R18, RZ, RZ, -R8 ;  /* 0x000000ffff127224 */ /* 0x000fe200078e0a08 */
[----:B------:R-:W-:Y:S01]  /*1380*/  IABS R25, R30 ;  /* 0x0000001e00197213 */ /* 0x000fe20000000000 */
[----:B------:R-:W-:Y:S01]  /*1390*/  IMAD.MOV.U32 R8, RZ, RZ, R10 ;  /* 0x000000ffff087224 */ /* 0x000fe200078e000a */
[C---:B------:R-:W-:Y:S01]  /*13a0*/  ISETP.GT.U32.AND P4, PT, R5.reuse, R14, PT ;  /* 0x0000000e0500720c */ /* 0x040fe20003f84070 */
[----:B------:R-:W-:Y:S01]  /*13b0*/  IMAD.MOV R20, RZ, RZ, -R9 ;  /* 0x000000ffff147224 */ /* 0x000fe200078e0a09 */
[C---:B------:R-:W-:Y:S01]  /*13c0*/  LOP3.LUT R31, R2.reuse, 0x1c6, RZ, 0xfc, !PT ;  /* 0x000001c6021f7812 */ /* 0x040fe200078efcff */
[----:B------:R-:W-:Y:S01]  /*13d0*/  @!P1 IMAD.MOV R8, RZ, RZ, -R8 ;  /* 0x000000ffff089224 */ /* 0x000fe200078e0a08 */
[C---:B------:R-:W-:Y:S01]  /*13e0*/  ISETP.GT.U32.AND P1, PT, R5.reuse, R16, PT ;  /* 0x000000100500720c */ /* 0x040fe20003f24070 */
[C---:B------:R-:W-:Y:S01]  /*13f0*/  IMAD R10, R5.reuse, R18, R11 ;  /* 0x00000012050a7224 */ /* 0x040fe200078e020b */
[----:B------:R-:W-:Y:S01]  /*1400*/  @!P3 LOP3.LUT R8, RZ, R6, RZ, 0x33, !PT ;  /* 0x00000006ff08b212 */ /* 0x000fe200078e33ff */
[C---:B------:R-:W-:Y:S01]  /*1410*/  IMAD R18, R5.reuse, R20, R13 ;  /* 0x0000001405127224 */ /* 0x040fe200078e020d */
[----:B------:R-:W-:Y:S01]  /*1420*/  LOP3.LUT R34, R2, 0x1be, RZ, 0xfc, !PT ;  /* 0x000001be02227812 */ /* 0x000fe200078efcff */
[----:B------:R-:W-:Y:S01]  /*1430*/  @!P5 IMAD.IADD R12, R12, 0x1, -R5 ;  /* 0x000000010c0cd824 */ /* 0x000fe200078e0a05 */
[C---:B------:R-:W-:Y:S01]  /*1440*/  ISETP.GT.U32.AND P3, PT, R5.reuse, R10, PT ;  /* 0x0000000a0500720c */ /* 0x040fe20003f64070 */
[----:B------:R-:W-:Y:S01]  /*1450*/  IMAD.MOV.U32 R13, RZ, RZ, R17 ;  /* 0x000000ffff0d7224 */ /* 0x000fe200078e0011 */
[----:B------:R-:W-:Y:S01]  /*1460*/  ISETP.GT.U32.AND P5, PT, R5, R18, PT ;  /* 0x000000120500720c */ /* 0x000fe20003fa4070 */
[----:B------:R-:W-:Y:S01]  /*1470*/  IMAD.MOV.U32 R11, RZ, RZ, R15 ;  /* 0x000000ffff0b7224 */ /* 0x000fe200078e000f */
[----:B------:R-:W-:Y:S01]  /*1480*/  LOP3.LUT R17, R2, 0x1f0, RZ, 0xfc, !PT ;  /* 0x000001f002117812 */ /* 0x000fe200078efcff */
[----:B------:R-:W-:Y:S01]  /*1490*/  IMAD.HI.U32 R9, R0, R13, RZ ;  /* 0x0000000d00097227 */ /* 0x000fe200078e00ff */
[----:B------:R-:W-:Y:S01]  /*14a0*/  STL [R1+0x138c], R8 ;  /* 0x00138c0801007387 */ /* 0x000fe20000100800 */
[----:B------:R-:W-:-:S02]  /*14b0*/  IABS R33, R34 ;  /* 0x0000002200217213 */ /* 0x000fc40000000000 */
[--C-:B------:R-:W-:Y:S01]  /*14c0*/  @!P1 IMAD.IADD R16, R16, 0x1, -R5.reuse ;  /* 0x0000000110109824 */ /* 0x100fe200078e0a05 */
[----:B------:R-:W-:Y:S01]  /*14d0*/  IABS R15, R17 ;  /* 0x00000011000f7213 */ /* 0x000fe20000000000 */
[----:B------:R-:W-:Y:S01]  /*14e0*/  IMAD.HI.U32 R6, R0, R11, RZ ;  /* 0x0000000b00067227 */ /* 0x000fe200078e00ff */
[----:B------:R-:W-:Y:S02]  /*14f0*/  LOP3.LUT R39, R2, 0x1ba, RZ, 0xfc, !PT ;  /* 0x000001ba02277812 */ /* 0x000fe400078efcff */
[C---:B------:R-:W-:Y:S01]  /*1500*/  ISETP.GT.U32.AND P1, PT, R5.reuse, R16, PT ;  /* 0x000000100500720c */ /* 0x040fe20003f24070 */
[--C-:B------:R-:W-:Y:S01]  /*1510*/  @!P5 IMAD.IADD R18, R18, 0x1, -R5.reuse ;  /* 0x000000011212d824 */ /* 0x100fe200078e0a05 */
[----:B------:R-:W-:Y:S01]  /*1520*/  IABS R35, R39 ;  /* 0x0000002700237213 */ /* 0x000fe20000000000 */
[----:B0-----:R-:W-:Y:S01]  /*1530*/  IMAD.MOV.U32 R3, RZ, RZ, R12 ;  /* 0x000000ffff037224 */ /* 0x001fe200078e000c */
[----:B------:R-:W-:Y:S01]  /*1540*/  LOP3.LUT R42, R2, 0x1b8, RZ, 0xfc, !PT ;  /* 0x000001b8022a7812 */ /* 0x000fe200078efcff */
[----:B------:R-:W-:Y:S01]  /*1550*/  @!P4 IMAD.IADD R14, R14, 0x1, -R5 ;  /* 0x000000010e0ec824 */ /* 0x000fe200078e0a05 */
[----:B------:R-:W-:Y:S01]  /*1560*/  ISETP.GT.U32.AND P5, PT, R5, R18, PT ;  /* 0x000000120500720c */ /* 0x000fe20003fa4070 */
[----:B------:R-:W-:Y:S01]  /*1570*/  IMAD.MOV R20, RZ, RZ, -R9 ;  /* 0x000000ffff147224 */ /* 0x000fe200078e0a09 */
[----:B------:R-:W-:Y:S01]  /*1580*/  ISETP.GE.AND P4, PT, R19, RZ, PT ;  /* 0x000000ff1300720c */ /* 0x000fe20003f86270 */
[----:B------:R-:W-:Y:S01]  /*1590*/  IMAD.MOV R6, RZ, RZ, -R6 ;  /* 0x000000ffff067224 */ /* 0x000fe200078e0a06 */
[----:B------:R-:W-:Y:S01]  /*15a0*/  LOP3.LUT R19, R2, 0x1e8, RZ, 0xfc, !PT ;  /* 0x000001e802137812 */ /* 0x000fe200078efcff */
[----:B------:R-:W-:Y:S01]  /*15b0*/  IMAD.HI.U32 R9, R0, R15, RZ ;  /* 0x0000000f00097227 */ /* 0x000fe200078e00ff */
[----:B------:R-:W-:-:S02]  /*15c0*/  LOP3.LUT R43, R2, 0x1b6, RZ, 0xfc, !PT ;  /* 0x000001b6022b7812 */ /* 0x000fc400078efcff */
[----:B------:R-:W-:Y:S01]  /*15d0*/  IABS R37, R42 ;  /* 0x0000002a00257213 */ /* 0x000fe20000000000 */
[----:B------:R-:W-:Y:S01]  /*15e0*/  @!P2 IMAD.MOV R3, RZ, RZ, -R3 ;  /* 0x000000ffff03a224 */ /* 0x000fe200078e0a03 */
[----:B------:R-:W-:Y:S01]  /*15f0*/  IABS R38, R43 ;  /* 0x0000002b00267213 */ /* 0x000fe20000000000 */
[----:B------:R-:W-:Y:S01]  /*1600*/  IMAD.MOV.U32 R4, RZ, RZ, R14 ;  /* 0x000000ffff047224 */ /* 0x000fe200078e000e */
[----:B------:R-:W-:Y:S01]  /*1610*/  LOP3.LUT R44, R2, 0x1b2, RZ, 0xfc, !PT ;  /* 0x000001b2022c7812 */ /* 0x000fe200078efcff */
[----:B------:R-:W-:Y:S01]  /*1620*/  @!P3 IMAD.IADD R10, R10, 0x1, -R5 ;  /* 0x000000010a0ab824 */ /* 0x000fe200078e0a05 */
[----:B------:R0:W-:Y:S01]  /*1630*/  STL [R1+0x24], R3 ;  /* 0x0000240301007387 */ /* 0x0001e20000100800 */
[----:B------:R-:W-:Y:S01]  /*1640*/  IMAD R6, R5, R6, R11 ;  /* 0x0000000605067224 */ /* 0x000fe200078e020b */
[----:B------:R-:W-:Y:S01]  /*1650*/  ISETP.GE.AND P3, PT, R21, RZ, PT ;  /* 0x000000ff1500720c */ /* 0x000fe20003f66270 */
[----:B------:R-:W-:Y:S01]  /*1660*/  @!P1 IMAD.IADD R16, R16, 0x1, -R5 ;  /* 0x0000000110109824 */ /* 0x000fe200078e0a05 */
[C---:B------:R-:W-:Y:S01]  /*1670*/  ISETP.GT.U32.AND P2, PT, R5.reuse, R10, PT ;  /* 0x0000000a0500720c */ /* 0x040fe20003f44070 */
[----:B------:R-:W-:Y:S01]  /*1680*/  IMAD.MOV R14, RZ, RZ, -R9 ;  /* 0x000000ffff0e7224 */ /* 0x000fe200078e0a09 */
[C---:B------:R-:W-:Y:S01]  /*1690*/  ISETP.GT.U32.AND P1, PT, R5.reuse, R6, PT ;  /* 0x000000060500720c */ /* 0x040fe20003f24070 */
[C---:B------:R-:W-:Y:S01]  /*16a0*/  IMAD R12, R5.reuse, R20, R13 ;  /* 0x00000014050c7224 */ /* 0x040fe200078e020d */
[C---:B------:R-:W-:Y:S01]  /*16b0*/  LOP3.LUT R13, R2.reuse, 0x1ee, RZ, 0xfc, !PT ;  /* 0x000001ee020d7812 */ /* 0x040fe200078efcff */
[C---:B------:R-:W-:Y:S01]  /*16c0*/  IMAD R14, R5.reuse, R14, R15 ;  /* 0x0000000e050e7224 */ /* 0x040fe200078e020f */
[----:B------:R-:W-:Y:S01]  /*16d0*/  LOP3.LUT R15, R2, 0x1ec, RZ, 0xfc, !PT ;  /* 0x000001ec020f7812 */ /* 0x000fe200078efcff */
[----:B0-----:R-:W-:Y:S01]  /*16e0*/  IMAD.MOV.U32 R3, RZ, RZ, R16 ;  /* 0x000000ffff037224 */ /* 0x001fe200078e0010 */
[----:B------:R-:W-:Y:S01]  /*16f0*/  IABS R11, R13 ;  /* 0x0000000d000b7213 */ /* 0x000fe20000000000 */
[----:B------:R-:W-:Y:S01]  /*1700*/  @!P5 IMAD.IADD R18, R18, 0x1, -R5 ;  /* 0x000000011212d824 */ /* 0x000fe200078e0a05 */
[C---:B------:R-:W-:Y:S01]  /*1710*/  ISETP.GT.U32.AND P5, PT, R5.reuse, R14, PT ;  /* 0x0000000e0500720c */ /* 0x040fe20003fa4070 */
[----:B------:R-:W-:Y:S01]  /*1720*/  @!P6 IMAD.MOV R3, RZ, RZ, -R3 ;  /* 0x000000ffff03e224 */ /* 0x000fe200078e0a03 */
[----:B------:R-:W-:Y:S01]  /*1730*/  ISETP.GT.U32.AND P6, PT, R5, R12, PT ;  /* 0x0000000c0500720c */ /* 0x000fe20003fc4070 */
[----:B------:R-:W-:Y:S01]  /*1740*/  @!P0 IMAD.MOV R4, RZ, RZ, -R4 ;  /* 0x000000ffff048224 */ /* 0x000fe200078e0a04 */
[----:B------:R-:W-:Y:S01]  /*1750*/  IABS R16, R15 ;  /* 0x0000000f00107213 */ /* 0x000fe20000000000 */
[--C-:B------:R-:W-:Y:S01]  /*1760*/  @!P2 IMAD.IADD R10, R10, 0x1, -R5.reuse ;  /* 0x000000010a0aa824 */ /* 0x100fe200078e0a05 */
[----:B------:R-:W-:Y:S01]  /*1770*/  ISETP.GE.AND P0, PT, R22, RZ, PT ;  /* 0x000000ff1600720c */ /* 0x000fe20003f06270 */
[----:B------:R-:W-:Y:S01]  /*1780*/  @!P1 IMAD.IADD R6, R6, 0x1, -R5 ;  /* 0x0000000106069824 */ /* 0x000fe200078e0a05 */
[----:B------:R0:W-:Y:S01]  /*1790*/  STL [R1+0x20], R4 ;  /* 0x0000200401007387 */ /* 0x0001e20000100800 */
[----:B------:R-:W-:Y:S01]  /*17a0*/  IMAD.HI.U32 R9, R0, R11, RZ ;  /* 0x0000000b00097227 */ /* 0x000fe200078e00ff */
[----:B------:R-:W-:-:S02]  /*17b0*/  ISETP.GE.AND P1, PT, R17, RZ, PT ;  /* 0x000000ff1100720c */ /* 0x000fc40003f26270 */
[----:B------:R2:W-:Y:S01]  /*17c0*/  STL [R1+0x1c], R3 ;  /* 0x00001c0301007387 */ /* 0x0005e20000100800 */
[--C-:B------:R-:W-:Y:S01]  /*17d0*/  @!P5 IMAD.IADD R14, R14, 0x1, -R5.reuse ;  /* 0x000000010e0ed824 */ /* 0x100fe200078e0a05 */
[----:B------:R-:W-:Y:S01]  /*17e0*/  IABS R20, R19 ;  /* 0x0000001300147213 */ /* 0x000fe20000000000 */
[----:B------:R-:W-:Y:S01]  /*17f0*/  @!P6 IMAD.IADD R12, R12, 0x1, -R5 ;  /* 0x000000010c0ce824 */ /* 0x000fe200078e0a05 */
[C---:B------:R-:W-:Y:S02]  /*1800*/  ISETP.GT.U32.AND P6, PT, R5.reuse, R6, PT ;  /* 0x000000060500720c */ /* 0x040fe40003fc4070 */
[----:B------:R-:W-:Y:S01]  /*1810*/  LOP3.LUT R17, R2, 0x1ea, RZ, 0xfc, !PT ;  /* 0x000001ea02117812 */ /* 0x000fe200078efcff */
[----:B0-----:R-:W-:Y:S01]  /*1820*/  IMAD.MOV.U32 R4, RZ, RZ, R18 ;  /* 0x000000ffff047224 */ /* 0x001fe200078e0012 */
[----:B------:R-:W-:Y:S01]  /*1830*/  ISETP.GT.U32.AND P5, PT, R5, R12, PT ;  /* 0x0000000c0500720c */ /* 0x000fe20003fa4070 */
[----:B--2---:R-:W-:Y:S01]  /*1840*/  IMAD.MOV.U32 R3, RZ, RZ, R10 ;  /* 0x000000ffff037224 */ /* 0x004fe200078e000a */
[----:B------:R-:W-:Y:S01]  /*1850*/  ISETP.GE.AND P2, PT, R23, RZ, PT ;  /* 0x000000ff1700720c */ /* 0x000fe20003f46270 */
[----:B------:R-:W-:Y:S01]  /*1860*/  IMAD.MOV R10, RZ, RZ, -R9 ;  /* 0x000000ffff0a7224 */ /* 0x000fe200078e0a09 */
[----:B------:R-:W-:Y:S01]  /*1870*/  IABS R252, R17 ;  /* 0x0000001100fc7213 */ /* 0x000fe20000000000 */
[----:B------:R-:W-:Y:S01]  /*1880*/  @!P4 IMAD.MOV R3, RZ, RZ, -R3 ;  /* 0x000000ffff03c224 */ /* 0x000fe200078e0a03 */
[----:B------:R-:W-:Y:S01]  /*1890*/  ISETP.GT.U32.AND P4, PT, R5, R14, PT ;  /* 0x0000000e0500720c */ /* 0x000fe20003f84070 */
[----:B------:R-:W-:Y:S01]  /*18a0*/  IMAD.HI.U32 R9, R0, R16, RZ ;  /* 0x0000001000097227 */ /* 0x000fe200078e00ff */
[----:B------:R-:W-:-:S02]  /*18b0*/  LOP3.LUT R21, R2, 0x1e6, RZ, 0xfc, !PT ;  /* 0x000001e602157812 */ /* 0x000fc400078efcff */
[----:B------:R0:W-:Y:S01]  /*18c0*/  STL [R1+0x18], R3 ;  /* 0x0000180301007387 */ /* 0x0001e20000100800 */
[C---:B------:R-:W-:Y:S01]  /*18d0*/  IMAD R10, R5.reuse, R10, R11 ;  /* 0x0000000a050a7224 */ /* 0x040fe200078e020b */
[C---:B------:R-:W-:Y:S01]  /*18e0*/  LOP3.LUT R22, R2.reuse, 0x1e4, RZ, 0xfc, !PT ;  /* 0x000001e402167812 */ /* 0x040fe200078efcff */
[----:B------:R-:W-:Y:S01]  /*18f0*/  IMAD.MOV R9, RZ, RZ, -R9 ;  /* 0x000000ffff097224 */ /* 0x000fe200078e0a09 */
[----:B------:R-:W-:Y:S01]  /*1900*/  LOP3.LUT R23, R2, 0x1da, RZ, 0xfc, !PT ;  /* 0x000001da02177812 */ /* 0x000fe200078efcff */
[--C-:B------:R-:W-:Y:S01]  /*1910*/  @!P6 IMAD.IADD R6, R6, 0x1, -R5.reuse ;  /* 0x000000010606e824 */ /* 0x100fe200078e0a05 */
[C---:B------:R-:W-:Y:S01]  /*1920*/  ISETP.GT.U32.AND P6, PT, R5.reuse, R10, PT ;  /* 0x0000000a0500720c */ /* 0x040fe20003fc4070 */
[C---:B------:R-:W-:Y:S01]  /*1930*/  IMAD R16, R5.reuse, R9, R16 ;  /* 0x0000000905107224 */ /* 0x040fe200078e0210 */
[----:B------:R-:W-:Y:S01]  /*1940*/  LOP3.LUT R46, R2, 0x1ae, RZ, 0xfc, !PT ;  /* 0x000001ae022e7812 */ /* 0x000fe200078efcff */
[----:B------:R-:W-:Y:S01]  /*1950*/  @!P4 IMAD.IADD R14, R14, 0x1, -R5 ;  /* 0x000000010e0ec824 */ /* 0x000fe200078e0a05 */
[----:B------:R-:W-:Y:S01]  /*1960*/  LOP3.LUT R45, R2, 0x1b0, RZ, 0xfc, !PT ;  /* 0x000001b0022d7812 */ /* 0x000fe200078efcff */
[----:B------:R-:W-:Y:S01]  /*1970*/  IMAD.HI.U32 R11, R0, R20, RZ ;  /* 0x00000014000b7227 */ /* 0x000fe200078e00ff */
[----:B------:R-:W-:-:S02]  /*1980*/  ISETP.GT.U32.AND P4, PT, R5, R16, PT ;  /* 0x000000100500720c */ /* 0x000fc40003f84070 */
[----:B------:R-:W-:Y:S01]  /*1990*/  IABS R41, R46 ;  /* 0x0000002e00297213 */ /* 0x000fe20000000000 */
[----:B------:R-:W-:Y:S01]  /*19a0*/  @!P3 IMAD.MOV R4, RZ, RZ, -R4 ;  /* 0x000000ffff04b224 */ /* 0x000fe200078e0a04 */
[----:B------:R-:W-:Y:S01]  /*19b0*/  IABS R40, R45 ;  /* 0x0000002d00287213 */ /* 0x000fe20000000000 */
[----:B0-----:R-:W-:Y:S01]  /*19c0*/  IMAD.MOV.U32 R3, RZ, RZ, R6 ;  /* 0x000000ffff037224 */ /* 0x001fe200078e0006 */
[----:B------:R-:W-:Y:S01]  /*19d0*/  LOP3.LUT R47, R2, 0x1ac, RZ, 0xfc, !PT ;  /* 0x000001ac022f7812 */ /* 0x000fe200078efcff */
[--C-:B------:R-:W-:Y:S01]  /*19e0*/  @!P6 IMAD.IADD R10, R10, 0x1, -R5.reuse ;  /* 0x000000010a0ae824 */ /* 0x100fe200078e0a05 */
[----:B------:R0:W-:Y:S01]  /*19f0*/  STL [R1+0x14], R4 ;  /* 0x0000140401007387 */ /* 0x0001e20000100800 */
[----:B------:R-:W-:Y:S01]  /*1a00*/  @!P5 IMAD.IADD R12, R12, 0x1, -R5 ;  /* 0x000000010c0cd824 */ /* 0x000fe200078e0a05 */
[----:B------:R-:W-:Y:S01]  /*1a10*/  ISETP.GE.AND P5, PT, R13, RZ, PT ;  /* 0x000000ff0d00720c */ /* 0x000fe20003fa6270 */
[----:B------:R-:W-:Y:S01]  /*1a20*/  IMAD.MOV R11, RZ, RZ, -R11 ;  /* 0x000000ffff0b7224 */ /* 0x000fe200078e0a0b */
[----:B------:R-:W-:Y:S01]  /*1a30*/  ISETP.GT.U32.AND P3, PT, R5, R10, PT ;  /* 0x0000000a0500720c */ /* 0x000fe20003f64070 */
[----:B------:R-:W-:Y:S01]  /*1a40*/  @!P4 IMAD.IADD R16, R16, 0x1, -R5 ;  /* 0x000000011010c824 */ /* 0x000fe200078e0a05 */
[----:B------:R-:W-:Y:S01]  /*1a50*/  IABS R13, R21 ;  /* 0x00000015000d7213 */ /* 0x000fe20000000000 */
[----:B------:R-:W-:Y:S01]  /*1a60*/  IMAD.HI.U32 R9, R0, R252, RZ ;  /* 0x000000fc00097227 */ /* 0x000fe200078e00ff */
[----:B------:R-:W-:-:S02]  /*1a70*/  ISETP.GE.AND P6, PT, R15, RZ, PT ;  /* 0x000000ff0f00720c */ /* 0x000fc40003fc6270 */
[C---:B------:R-:W-:Y:S01]  /*1a80*/  ISETP.GT.U32.AND P4, PT, R5.reuse, R16, PT ;  /* 0x000000100500720c */ /* 0x040fe20003f84070 */
[----:B------:R-:W-:Y:S01]  /*1a90*/  @!P0 IMAD.MOV R3, RZ, RZ, -R3 ;  /* 0x000000ffff038224 */ /* 0x000fe200078e0a03 */
[C---:B------:R-:W-:Y:S01]  /*1aa0*/  LOP3.LUT R48, R2.reuse, 0x1aa, RZ, 0xfc, !PT ;  /* 0x000001aa02307812 */ /* 0x040fe200078efcff */
[----:B------:R-:W-:Y:S01]  /*1ab0*/  IMAD R20, R5, R11, R20 ;  /* 0x0000000b05147224 */ /* 0x000fe200078e0214 */
[----:B------:R-:W-:Y:S01]  /*1ac0*/  IABS R11, R22 ;  /* 0x00000016000b7213 */ /* 0x000fe20000000000 */
[----:B0-----:R-:W-:Y:S01]  /*1ad0*/  IMAD.MOV.U32 R4, RZ, RZ, R12 ;  /* 0x000000ffff047224 */ /* 0x001fe200078e000c */
[----:B------:R0:W-:Y:S01]  /*1ae0*/  STL [R1+0x10], R3 ;  /* 0x0000100301007387 */ /* 0x0001e20000100800 */
[----:B------:R-:W-:Y:S01]  /*1af0*/  IMAD.MOV R9, RZ, RZ, -R9 ;  /* 0x000000ffff097224 */ /* 0x000fe200078e0a09 */
[----:B------:R-:W-:Y:S01]  /*1b00*/  LOP3.LUT R54, R2, 0x19c, RZ, 0xfc, !PT ;  /* 0x0000019c02367812 */ /* 0x000fe200078efcff */
[----:B------:R-:W-:Y:S01]  /*1b10*/  IMAD.HI.U32 R6, R0, R13, RZ ;  /* 0x0000000d00067227 */ /* 0x000fe200078e00ff */
[----:B------:R-:W-:-:S02]  /*1b20*/  LOP3.LUT R55, R2, 0x19a, RZ, 0xfc, !PT ;  /* 0x0000019a02377812 */ /* 0x000fc400078efcff */
[----:B------:R-:W-:Y:S01]  /*1b30*/  IABS R50, R54 ;  /* 0x0000003600327213 */ /* 0x000fe20000000000 */
[----:B------:R-:W-:Y:S01]  /*1b40*/  @!P2 IMAD.MOV R4, RZ, RZ, -R4 ;  /* 0x000000ffff04a224 */ /* 0x000fe200078e0a04 */
[C---:B------:R-:W-:Y:S01]  /*1b50*/  ISETP.GT.U32.AND P2, PT, R5.reuse, R20, PT ;  /* 0x000000140500720c */ /* 0x040fe20003f44070 */
[C---:B------:R-:W-:Y:S01]  /*1b60*/  IMAD R252, R5.reuse, R9, R252 ;  /* 0x0000000905fc7224 */ /* 0x040fe200078e02fc */
[----:B------:R-:W-:Y:S01]  /*1b70*/  IABS R51, R55 ;  /* 0x0000003700337213 */ /* 0x000fe20000000000 */
[----:B0-----:R-:W-:Y:S01]  /*1b80*/  IMAD.MOV.U32 R3, RZ, RZ, R14 ;  /* 0x000000ffff037224 */ /* 0x001fe200078e000e */
[----:B------:R-:W-:Y:S01]  /*1b90*/  STL [R1+0xc], R4 ;  /* 0x00000c0401007387 */ /* 0x000fe20000100800 */
[----:B------:R-:W-:Y:S01]  /*1ba0*/  IMAD.HI.U32 R9, R0, R11, RZ ;  /* 0x0000000b00097227 */ /* 0x000fe200078e00ff */
[----:B------:R-:W-:Y:S02]  /*1bb0*/  ISETP.GT.U32.AND P0, PT, R5, R252, PT ;  /* 0x000000fc0500720c */ /* 0x000fe40003f04070 */
[----:B------:R-:W-:Y:S01]  /*1bc0*/  LOP3.LUT R56, R2, 0x198, RZ, 0xfc, !PT ;  /* 0x0000019802387812 */ /* 0x000fe200078efcff */
[----:B------:R-:W-:Y:S01]  /*1bd0*/  @!P3 IMAD.IADD R10, R10, 0x1, -R5 ;  /* 0x000000010a0ab824 */ /* 0x000fe200078e0a05 */
[----:B------:R-:W-:Y:S01]  /*1be0*/  ISETP.GE.AND P3, PT, R19, RZ, PT ;  /* 0x000000ff1300720c */ /* 0x000fe20003f66270 */
[----:B------:R-:W-:Y:S01]  /*1bf0*/  IMAD.MOV R6, RZ, RZ, -R6 ;  /* 0x000000ffff067224 */ /* 0x000fe200078e0a06 */
[----:B------:R-:W-:Y:S01]  /*1c00*/  IABS R19, R23 ;  /* 0x0000001700137213 */ /* 0x000fe20000000000 */
[----:B------:R-:W-:Y:S01]  /*1c10*/  @!P1 IMAD.MOV R3, RZ, RZ, -R3 ;  /* 0x000000ffff039224 */ /* 0x000fe200078e0a03 */
[----:B------:R-:W-:Y:S01]  /*1c20*/  ISETP.GE.AND P1, PT, R17, RZ, PT ;  /* 0x000000ff1100720c */ /* 0x000fe20003f26270 */
[----:B------:R-:W-:Y:S01]  /*1c30*/  IMAD.MOV R14, RZ, RZ, -R9 ;  /* 0x000000ffff0e7224 */ /* 0x000fe200078e0a09 */
[----:B------:R-:W-:Y:S01]  /*1c40*/  LOP3.LUT R9, R2, 0x1e2, RZ, 0xfc, !PT ;  /* 0x000001e202097812 */ /* 0x000fe200078efcff */
[----:B------:R-:W-:Y:S01]  /*1c50*/  @!P4 IMAD.IADD R16, R16, 0x1, -R5 ;  /* 0x000000011010c824 */ /* 0x000fe200078e0a05 */
[----:B------:R0:W-:Y:S01]  /*1c60*/  STL [R1+0x8], R3 ;  /* 0x0000080301007387 */ /* 0x0001e20000100800 */
[----:B------:R-:W-:Y:S01]  /*1c70*/  IMAD R13, R5, R6, R13 ;  /* 0x00000006050d7224 */ /* 0x000fe200078e020d */
[----:B------:R-:W-:Y:S01]  /*1c80*/  IABS R15, R9 ;  /* 0x00000009000f7213 */ /* 0x000fe20000000000 */
[----:B------:R-:W-:Y:S01]  /*1c90*/  IMAD.MOV.U32 R8, RZ, RZ, R10 ;  /* 0x000000ffff087224 */ /* 0x000fe200078e000a */
[----:B------:R-:W-:Y:S01]  /*1ca0*/  ISETP.GE.AND P4, PT, R21, RZ, PT ;  /* 0x000000ff1500720c */ /* 0x000fe20003f86270 */
[C---:B------:R-:W-:Y:S01]  /*1cb0*/  IMAD R14, R5.reuse, R14, R11 ;  /* 0x0000000e050e7224 */ /* 0x040fe200078e020b */
[----:B------:R-:W-:Y:S01]  /*1cc0*/  LOP3.LUT R11, R2, 0x1e0, RZ, 0xfc, !PT ;  /* 0x000001e0020b7812 */ /* 0x000fe200078efcff */
[----:B------:R-:W-:Y:S01]  /*1cd0*/  @!P5 IMAD.MOV R8, RZ, RZ, -R8 ;  /* 0x000000ffff08d224 */ /* 0x000fe200078e0a08 */
[C---:B------:R-:W-:Y:S01]  /*1ce0*/  ISETP.GT.U32.AND P5, PT, R5.reuse, R13, PT ;  /* 0x0000000d0500720c */ /* 0x040fe20003fa4070 */
[----:B------:R-:W-:Y:S01]  /*1cf0*/  @!P2 IMAD.IADD R20, R20, 0x1, -R5 ;  /* 0x000000011414a824 */ /* 0x000fe200078e0a05 */
[----:B------:R-:W-:Y:S01]  /*1d00*/  LOP3.LUT R21, R2, 0x1de, RZ, 0xfc, !PT ;  /* 0x000001de02157812 */ /* 0x000fe200078efcff */
[----:B0-----:R-:W-:Y:S01]  /*1d10*/  IMAD.MOV.U32 R3, RZ, RZ, R16 ;  /* 0x000000ffff037224 */ /* 0x001fe200078e0010 */
[----:B------:R-:W-:Y:S01]  /*1d20*/  IABS R16, R11 ;  /* 0x0000000b00107213 */ /* 0x000fe20000000000 */
[----:B------:R-:W-:Y:S01]  /*1d30*/  IMAD.HI.U32 R6, R0, R15, RZ ;  /* 0x0000000f00067227 */ /* 0x000fe200078e00ff */
[C---:B------:R-:W-:Y:S01]  /*1d40*/  ISETP.GT.U32.AND P2, PT, R5.reuse, R20, PT ;  /* 0x000000140500720c */ /* 0x040fe20003f44070 */
[----:B------:R-:W-:Y:S01]  /*1d50*/  STL [R1+0x1390], R8 ;  /* 0x0013900801007387 */ /* 0x000fe20000100800 */
[----:B------:R-:W-:Y:S01]  /*1d60*/  IABS R17, R21 ;  /* 0x0000001500117213 */ /* 0x000fe20000000000 */
[----:B------:R-:W-:Y:S01]  /*1d70*/  @!P6 IMAD.MOV R3, RZ, RZ, -R3 ;  /* 0x000000ffff03e224 */ /* 0x000fe200078e0a03 */
[----:B------:R-:W-:Y:S01]  /*1d80*/  ISETP.GT.U32.AND P6, PT, R5, R14, PT ;  /* 0x0000000e0500720c */ /* 0x000fe20003fc4070 */
[--C-:B------:R-:W-:Y:S01]  /*1d90*/  @!P0 IMAD.IADD R252, R252, 0x1, -R5.reuse ;  /* 0x00000001fcfc8824 */ /* 0x100fe200078e0a05 */
[----:B------:R-:W-:Y:S01]  /*1da0*/  IABS R52, R56 ;  /* 0x0000003800347213 */ /* 0x000fe20000000000 */
[--C-:B------:R-:W-:Y:S01]  /*1db0*/  @!P5 IMAD.IADD R13, R13, 0x1, -R5.reuse ;  /* 0x000000010d0dd824 */ /* 0x100fe200078e0a05 */
[----:B------:R-:W-:Y:S01]  /*1dc0*/  LOP3.LUT R57, R2, 0x196, RZ, 0xfc, !PT ;  /* 0x0000019602397812 */ /* 0x000fe200078efcff */
[----:B------:R-:W-:Y:S01]  /*1dd0*/  IMAD.MOV R6, RZ, RZ, -R6 ;  /* 0x000000ffff067224 */ /* 0x000fe200078e0a06 */
[C---:B------:R-:W-:Y:S01]  /*1de0*/  ISETP.GT.U32.AND P0, PT, R5.reuse, R252, PT ;  /* 0x000000fc0500720c */ /* 0x040fe20003f04070 */
[----:B------:R-:W-:Y:S01]  /*1df0*/  STL [R1+0x1394], R3 ;  /* 0x0013940301007387 */ /* 0x000fe20000100800 */
[----:B------:R-:W-:Y:S01]  /*1e00*/  ISETP.GT.U32.AND P5, PT, R5, R13, PT ;  /* 0x0000000d0500720c */ /* 0x000fe20003fa4070 */
[----:B------:R-:W-:Y:S01]  /*1e10*/  @!P2 IMAD.IADD R20, R20, 0x1, -R5 ;  /* 0x000000011414a824 */ /* 0x000fe200078e0a05 */
[----:B------:R-:W-:Y:S01]  /*1e20*/  ISETP.GE.AND P2, PT, R9, RZ, PT ;  /* 0x000000ff0900720c */ /* 0x000fe20003f46270 */
[----:B------:R-:W-:Y:S01]  /*1e30*/  IMAD.HI.U32 R9, R0, R16, RZ ;  /* 0x0000001000097227 */ /* 0x000fe200078e00ff */
[----:B------:R-:W-:-:S02]  /*1e40*/  IABS R53, R57 ;  /* 0x0000003900357213 */ /* 0x000fc40000000000 */
[----:B------:R-:W-:Y:S01]  /*1e50*/  LOP3.LUT R60, R2, 0x190, RZ, 0xfc, !PT ;  /* 0x00000190023c7812 */ /* 0x000fe200078efcff */
[----:B------:R-:W-:Y:S01]  /*1e60*/  @!P6 IMAD.IADD R14, R14, 0x1, -R5 ;  /* 0x000000010e0ee824 */ /* 0x000fe200078e0a05 */
[C---:B------:R-:W-:Y:S01]  /*1e70*/  LOP3.LUT R61, R2.reuse, 0x18c, RZ, 0xfc, !PT ;  /* 0x0000018c023d7812 */ /* 0x040fe200078efcff */
[----:B------:R-:W-:Y:S01]  /*1e80*/  IMAD.MOV R9, RZ, RZ, -R9 ;  /* 0x000000ffff097224 */ /* 0x000fe200078e0a09 */
[----:B------:R-:W-:Y:S01]  /*1e90*/  LOP3.LUT R63, R2, 0x188, RZ, 0xfc, !PT ;  /* 0x00000188023f7812 */ /* 0x000fe200078efcff */
[C---:B------:R-:W-:Y:S01]  /*1ea0*/  IMAD R15, R5.reuse, R6, R15 ;  /* 0x00000006050f7224 */ /* 0x040fe200078e020f */
[C---:B------:R-:W-:Y:S01]  /*1eb0*/  ISETP.GT.U32.AND P6, PT, R5.reuse, R14, PT ;  /* 0x0000000e0500720c */ /* 0x040fe20003fc4070 */
[----:B------:R-:W-:Y:S01]  /*1ec0*/  IMAD R16, R5, R9, R16 ;  /* 0x0000000905107224 */ /* 0x000fe200078e0210 */
[----:B------:R-:W-:Y:S01]  /*1ed0*/  IABS R58, R61 ;  /* 0x0000003d003a7213 */ /* 0x000fe20000000000 */
[--C-:B------:R-:W-:Y:S01]  /*1ee0*/  @!P5 IMAD.IADD R13, R13, 0x1, -R5.reuse ;  /* 0x000000010d0dd824 */ /* 0x100fe200078e0a05 */
[----:B------:R-:W-:Y:S01]  /*1ef0*/  ISETP.GT.U32.AND P5, PT, R5, R15, PT ;  /* 0x0000000f0500720c */ /* 0x000fe20003fa4070 */
[----:B------:R-:W-:Y:S01]  /*1f00*/  @!P0 IMAD.IADD R252, R252, 0x1, -R5 ;  /* 0x00000001fcfc8824 */ /* 0x000fe200078e0a05 */
[----:B------:R-:W-:Y:S01]  /*1f10*/  ISETP.GE.AND P0, PT, R22, RZ, PT ;  /* 0x000000ff1600720c */ /* 0x000fe20003f06270 */
[----:B------:R-:W-:Y:S01]  /*1f20*/  IMAD.HI.U32 R6, R0, R17, RZ ;  /* 0x0000001100067227 */ /* 0x000fe200078e00ff */
[----:B------:R-:W-:-:S02]  /*1f30*/  LOP3.LUT R22, R2, 0x1dc, RZ, 0xfc, !PT ;  /* 0x000001dc02167812 */ /* 0x000fc400078efcff */
[----:B------:R-:W-:Y:S01]  /*1f40*/  LOP3.LUT R65, R2, 0x180, RZ, 0xfc, !PT ;  /* 0x0000018002417812 */ /* 0x000fe200078efcff */
[----:B------:R-:W-:Y:S01]  /*1f50*/  IMAD.MOV R6, RZ, RZ, -R6 ;  /* 0x000000ffff067224 */ /* 0x000fe200078e0a06 */
[----:B------:R-:W-:Y:S01]  /*1f60*/  IABS R18, R22 ;  /* 0x0000001600127213 */ /* 0x000fe20000000000 */
[----:B------:R-:W-:Y:S01]  /*1f70*/  @!P6 IMAD.IADD R14, R14, 0x1, -R5 ;  /* 0x000000010e0ee824 */ /* 0x000fe200078e0a05 */
[C---:B------:R-:W-:Y:S01]  /*1f80*/  ISETP.GT.U32.AND P6, PT, R5.reuse, R16, PT ;  /* 0x000000100500720c */ /* 0x040fe20003fc4070 */
[----:B------:R-:W-:Y:S01]  /*1f90*/  IMAD R17, R5, R6, R17 ;  /* 0x0000000605117224 */ /* 0x000fe200078e0211 */
[----:B------:R-:W-:Y:S01]  /*1fa0*/  IABS R64, R65 ;  /* 0x0000004100407213 */ /* 0x000fe20000000000 */
[----:B------:R-:W-:Y:S01]  /*1fb0*/  @!P5 IMAD.IADD R15, R15, 0x1, -R5 ;  /* 0x000000010f0fd824 */ /* 0x000fe200078e0a05 */
[----:B------:R-:W-:Y:S01]  /*1fc0*/  LOP3.LUT R72, R2, 0x176, RZ, 0xfc, !PT ;  /* 0x0000017602487812 */ /* 0x000fe200078efcff */
[----:B------:R-:W-:Y:S01]  /*1fd0*/  IMAD.HI.U32 R6, R0, R18, RZ ;  /* 0x0000001200067227 */ /* 0x000fe200078e00ff */
[----:B------:R-:W-:-:S02]  /*1fe0*/  ISETP.GT.U32.AND P5, PT, R5, R17, PT ;  /* 0x000000110500720c */ /* 0x000fc40003fa4070 */
[----:B------:R-:W-:Y:S01]  /*1ff0*/  IABS R69, R72 ;  /* 0x0000004800457213 */ /* 0x000fe20000000000 */
[----:B------:R-:W-:Y:S01]  /*2000*/  @!P1 IMAD.MOV R252, RZ, RZ, -R252 ;  /* 0x000000fffffc9224 */ /* 0x000fe200078e0afc */
[----:B------:R-:W-:Y:S01]  /*2010*/  ISETP.GE.AND P1, PT, R11, RZ, PT ;  /* 0x000000ff0b00720c */ /* 0x000fe20003f26270 */
[----:B------:R-:W-:Y:S01]  /*2020*/  IMAD.MOV R6, RZ, RZ, -R6 ;  /* 0x000000ffff067224 */ /* 0x000fe200078e0a06 */
[----:B------:R-:W-:Y:S01]  /*2030*/  IABS R11, R24 ;  /* 0x00000018000b7213 */ /* 0x000fe20000000000 */
[----:B------:R-:W-:Y:S01]  /*2040*/  @!P6 IMAD.IADD R16, R16, 0x1, -R5 ;  /* 0x000000011010e824 */ /* 0x000fe200078e0a05 */
[C---:B------:R-:W-:Y:S01]  /*2050*/  ISETP.GT.U32.AND P6, PT, R5.reuse, R15, PT ;  /* 0x0000000f0500720c */ /* 0x040fe20003fc4070 */
[C---:B------:R-:W-:Y:S01]  /*2060*/  IMAD R18, R5.reuse, R6, R18 ;  /* 0x0000000605127224 */ /* 0x040fe200078e0212 */
[C---:B------:R-:W-:Y:S01]  /*2070*/  LOP3.LUT R75, R2.reuse, 0x172, RZ, 0xfc, !PT ;  /* 0x00000172024b7812 */ /* 0x040fe200078efcff */
[----:B------:R-:W-:Y:S01]  /*2080*/  IMAD.MOV.U32 R12, RZ, RZ, R20 ;  /* 0x000000ffff0c7224 */ /* 0x000fe200078e0014 */
[C---:B------:R-:W-:Y:S01]  /*2090*/  LOP3.LUT R73, R2.reuse, 0x174, RZ, 0xfc, !PT ;  /* 0x0000017402497812 */ /* 0x040fe200078efcff */
[----:B------:R-:W-:Y:S01]  /*20a0*/  IMAD.MOV.U32 R20, RZ, RZ, R11 ;  /* 0x000000ffff147224 */ /* 0x000fe200078e000b */
[----:B------:R-:W-:Y:S01]  /*20b0*/  LOP3.LUT R11, R2, 0x1d4, RZ, 0xfc, !PT ;  /* 0x000001d4020b7812 */ /* 0x000fe200078efcff */
[----:B------:R-:W-:Y:S01]  /*20c0*/  @!P4 IMAD.MOV R13, RZ, RZ, -R13 ;  /* 0x000000ffff0dc224 */ /* 0x000fe200078e0a0d */
[----:B------:R-:W-:Y:S01]  /*20d0*/  ISETP.GT.U32.AND P4, PT, R5, R16, PT ;  /* 0x000000100500720c */ /* 0x000fe20003f84070 */
[----:B------:R-:W-:Y:S01]  /*20e0*/  IMAD.HI.U32 R6, R0, R20, RZ ;  /* 0x0000001400067227 */ /* 0x000fe200078e00ff */
[----:B------:R-:W-:Y:S01]  /*20f0*/  IABS R71, R75 ;  /* 0x0000004b00477213 */ /* 0x000fe20000000000 */
[----:B------:R0:W-:Y:S01]  /*2100*/  STL [R1+0x1398], R252 ;  /* 0x001398fc01007387 */ /* 0x0001e20000100800 */
[----:B------:R-:W-:Y:S01]  /*2110*/  LOP3.LUT R76, R2, 0x16c, RZ, 0xfc, !PT ;  /* 0x0000016c024c7812 */ /* 0x000fe200078efcff */
[----:B------:R-:W-:Y:S01]  /*2120*/  @!P6 IMAD.IADD R15, R15, 0x1, -R5 ;  /* 0x000000010f0fe824 */ /* 0x000fe200078e0a05 */
[----:B------:R-:W-:Y:S01]  /*2130*/  ISETP.GT.U32.AND P6, PT, R5, R18, PT ;  /* 0x000000120500720c */ /* 0x000fe20003fc4070 */
[----:B------:R-:W-:Y:S01]  /*2140*/  IMAD.MOV R6, RZ, RZ, -R6 ;  /* 0x000000ffff067224 */ /* 0x000fe200078e0a06 */
[----:B------:R-:W-:Y:S01]  /*2150*/  IABS R74, R76 ;  /* 0x0000004c004a7213 */ /* 0x000fe20000000000 */
[----:B------:R-:W-:Y:S01]  /*2160*/  IMAD.HI.U32 R9, R0, R19, RZ ;  /* 0x0000001300097227 */ /* 0x000fe200078e00ff */
[----:B------:R-:W-:-:S02]  /*2170*/  LOP3.LUT R86, R2, 0x162, RZ, 0xfc, !PT ;  /* 0x0000016202567812 */ /* 0x000fc400078efcff */
[----:B------:R-:W-:Y:S01]  /*2180*/  LOP3.LUT R87, R2, 0x160, RZ, 0xfc, !PT ;  /* 0x0000016002577812 */ /* 0x000fe200078efcff */
[----:B------:R-:W-:Y:S01]  /*2190*/  IMAD R20, R5, R6, R20 ;  /* 0x0000000605147224 */ /* 0x000fe200078e0214 */
[----:B------:R-:W-:Y:S01]  /*21a0*/  IABS R79, R86 ;  /* 0x00000056004f7213 */ /* 0x000fe20000000000 */
[----:B------:R-:W-:Y:S01]  /*21b0*/  @!P3 IMAD.MOV R12, RZ, RZ, -R12 ;  /* 0x000000ffff0cb224 */ /* 0x000fe200078e0a0c */
[----:B------:R-:W-:Y:S01]  /*21c0*/  ISETP.GE.AND P3, PT, R21, RZ, PT ;  /* 0x000000ff1500720c */ /* 0x000fe20003f66270 */
[--C-:B------:R-:W-:Y:S01]  /*21d0*/  @!P4 IMAD.IADD R16, R16, 0x1, -R5.reuse ;  /* 0x000000011010c824 */ /* 0x100fe200078e0a05 */
[----:B------:R-:W-:Y:S01]  /*21e0*/  IABS R21, R26 ;  /* 0x0000001a00157213 */ /* 0x000fe20000000000 */
[----:B------:R-:W-:Y:S01]  /*21f0*/  @!P6 IMAD.IADD R18, R18, 0x1, -R5 ;  /* 0x000000011212e824 */ /* 0x000fe200078e0a05 */
[----:B------:R-:W-:Y:S01]  /*2200*/  ISETP.GT.U32.AND P6, PT, R5, R20, PT ;  /* 0x000000140500720c */ /* 0x000fe20003fc4070 */
[----:B------:R-:W-:Y:S01]  /*2210*/  IMAD.MOV R10, RZ, RZ, -R9 ;  /* 0x000000ffff0a7224 */ /* 0x000fe200078e0a09 */
[----:B------:R-:W-:Y:S01]  /*2220*/  ISETP.GE.AND P4, PT, R23, RZ, PT ;  /* 0x000000ff1700720c */ /* 0x000fe20003f86270 */
[----:B------:R-:W-:Y:S01]  /*2230*/  @!P0 IMAD.MOV R14, RZ, RZ, -R14 ;  /* 0x000000ffff0e8224 */ /* 0x000fe200078e0a0e */
[----:B------:R-:W-:Y:S01]  /*2240*/  ISETP.GE.AND P0, PT, R22, RZ, PT ;  /* 0x000000ff1600720c */ /* 0x000fe20003f06270 */
[----:B------:R-:W-:Y:S01]  /*2250*/  @!P1 IMAD.MOV R16, RZ, RZ, -R16 ;  /* 0x000000ffff109224 */ /* 0x000fe200078e0a10 */
[----:B------:R-:W-:Y:S01]  /*2260*/  IABS R22, R11 ;  /* 0x0000000b00167213 */ /* 0x000fe20000000000 */
[C---:B------:R-:W-:Y:S01]  /*2270*/  IMAD R19, R5.reuse, R10, R19 ;  /* 0x0000000a05137224 */ /* 0x040fe200078e0213 */
[----:B------:R-:W-:Y:S01]  /*2280*/  ISETP.GT.U32.AND P1, PT, R5, R18, PT ;  /* 0x000000120500720c */ /* 0x000fe20003f24070 */
[----:B------:R-:W-:Y:S01]  /*2290*/  IMAD.HI.U32 R9, R0, R21, RZ ;  /* 0x0000001500097227 */ /* 0x000fe200078e00ff */
[----:B------:R-:W-:Y:S01]  /*22a0*/  IABS R23, R28 ;  /* 0x0000001c00177213 */ /* 0x000fe20000000000 */
[----:B------:R-:W-:Y:S01]  /*22b0*/  STL [R1+0x139c], R12 ;  /* 0x00139c0c01007387 */ /* 0x000fe20000100800 */
[----:B------:R-:W-:Y:S01]  /*22c0*/  IABS R80, R87 ;  /* 0x0000005700507213 */ /* 0x000fe20000000000 */
[--C-:B------:R-:W-:Y:S01]  /*22d0*/  @!P6 IMAD.IADD R20, R20, 0x1, -R5.reuse ;  /* 0x000000011414e824 */ /* 0x100fe200078e0a05 */
[C---:B------:R-:W-:Y:S01]  /*22e0*/  LOP3.LUT R88, R2.reuse, 0x15e, RZ, 0xfc, !PT ;  /* 0x0000015e02587812 */ /* 0x040fe200078efcff */
[----:B------:R-:W-:Y:S01]  /*22f0*/  @!P5 IMAD.IADD R17, R17, 0x1, -R5 ;  /* 0x000000011111d824 */ /* 0x000fe200078e0a05 */
[----:B------:R-:W-:Y:S01]  /*2300*/  LOP3.LUT R89, R2, 0x15c, RZ, 0xfc, !PT ;  /* 0x0000015c02597812 */ /* 0x000fe200078efcff */
[----:B------:R-:W-:Y:S01]  /*2310*/  IMAD.MOV R10, RZ, RZ, -R9 ;  /* 0x000000ffff0a7224 */ /* 0x000fe200078e0a09 */
[C---:B------:R-:W-:Y:S01]  /*2320*/  ISETP.GT.U32.AND P6, PT, R5.reuse, R20, PT ;  /* 0x000000140500720c */ /* 0x040fe20003fc4070 */
[----:B------:R-:W-:Y:S01]  /*2330*/  @!P2 IMAD.MOV R15, RZ, RZ, -R15 ;  /* 0x000000ffff0fa224 */ /* 0x000fe200078e0a0f */
[C---:B------:R-:W-:Y:S01]  /*2340*/  ISETP.GT.U32.AND P2, PT, R5.reuse, R19, PT ;  /* 0x000000130500720c */ /* 0x040fe20003f44070 */
[----:B------:R-:W-:Y:S01]  /*2350*/  IMAD.HI.U32 R6, R0, R22, RZ ;  /* 0x0000001600067227 */ /* 0x000fe200078e00ff */
[C---:B------:R-:W-:Y:S01]  /*2360*/  ISETP.GT.U32.AND P5, PT, R5.reuse, R17, PT ;  /* 0x000000110500720c */ /* 0x040fe20003fa4070 */
[----:B------:R-:W-:Y:S01]  /*2370*/  STL [R1+0x13a0], R13 ;  /* 0x0013a00d01007387 */ /* 0x000fe20000100800 */
[----:B------:R-:W-:Y:S01]  /*2380*/  IABS R81, R88 ;  /* 0x0000005800517213 */ /* 0x000fe20000000000 */
[C---:B------:R-:W-:Y:S01]  /*2390*/  IMAD R21, R5.reuse, R10, R21 ;  /* 0x0000000a05157224 */ /* 0x040fe200078e0215 */
[----:B------:R-:W-:Y:S01]  /*23a0*/  LOP3.LUT R90, R2, 0x15a, RZ, 0xfc, !PT ;  /* 0x0000015a025a7812 */ /* 0x000fe200078efcff */
[----:B------:R-:W-:Y:S01]  /*23b0*/  IMAD.MOV R6, RZ, RZ, -R6 ;  /* 0x000000ffff067224 */ /* 0x000fe200078e0a06 */
[----:B------:R-:W-:Y:S01]  /*23c0*/  IABS R83, R89 ;  /* 0x0000005900537213 */ /* 0x000fe20000000000 */
[--C-:B------:R-:W-:Y:S01]  /*23d0*/  @!P1 IMAD.IADD R18, R18, 0x1, -R5.reuse ;  /* 0x0000000112129824 */ /* 0x100fe200078e0a05 */
[C---:B------:R-:W-:Y:S01]  /*23e0*/  ISETP.GT.U32.AND P1, PT, R5.reuse, R21, PT ;  /* 0x000000150500720c */ /* 0x040fe20003f24070 */
[----:B------:R-:W-:Y:S01]  /*23f0*/  IMAD R22, R5, R6, R22 ;  /* 0x0000000605167224 */ /* 0x000fe200078e0216 */
[----:B------:R-:W-:Y:S01]  /*2400*/  IABS R84, R90 ;  /* 0x0000005a00547213 */ /* 0x000fe20000000000 */
[--C-:B------:R-:W-:Y:S01]  /*2410*/  @!P6 IMAD.IADD R20, R20, 0x1, -R5.reuse ;  /* 0x000000011414e824 */ /* 0x100fe200078e0a05 */
[----:B------:R-:W-:Y:S01]  /*2420*/  LOP3.LUT R91, R2, 0x156, RZ, 0xfc, !PT ;  /* 0x00000156025b7812 */ /* 0x000fe200078efcff */
[--C-:B------:R-:W-:Y:S01]  /*2430*/  @!P2 IMAD.IADD R19, R19, 0x1, -R5.reuse ;  /* 0x000000011313a824 */ /* 0x100fe200078e0a05 */
[----:B------:R-:W-:Y:S01]  /*2440*/  ISETP.GT.U32.AND P6, PT, R5, R22, PT ;  /* 0x000000160500720c */ /* 0x000fe20003fc4070 */
[--C-:B------:R-:W-:Y:S01]  /*2450*/  @!P5 IMAD.IADD R17, R17, 0x1, -R5.reuse ;  /* 0x000000011111d824 */ /* 0x100fe200078e0a05 */
[----:B------:R-:W-:Y:S01]  /*2460*/  ISETP.GE.AND P5, PT, R24, RZ, PT ;  /* 0x000000ff1800720c */ /* 0x000fe20003fa6270 */
[C---:B------:R-:W-:Y:S01]  /*2470*/  IMAD.HI.U32 R6, R0.reuse, R23, RZ ;  /* 0x0000001700067227 */ /* 0x040fe200078e00ff */
[----:B------:R-:W-:Y:S01]  /*2480*/  ISETP.GT.U32.AND P2, PT, R5, R19, PT ;  /* 0x000000130500720c */ /* 0x000fe20003f44070 */
[----:B------:R-:W-:Y:S01]  /*2490*/  STL [R1+0x13a4], R14 ;  /* 0x0013a40e01007387 */ /* 0x000fe20000100800 */
[----:B------:R-:W-:Y:S01]  /*24a0*/  IABS R24, R29 ;  /* 0x0000001d00187213 */ /* 0x000fe20000000000 */
[--C-:B------:R-:W-:Y:S01]  /*24b0*/  @!P1 IMAD.IADD R21, R21, 0x1, -R5.reuse ;  /* 0x0000000115159824 */ /* 0x100fe200078e0a05 */
[----:B------:R-:W-:Y:S01]  /*24c0*/  ISETP.GE.AND P1, PT, R11, RZ, PT ;  /* 0x000000ff0b00720c */ /* 0x000fe20003f26270 */
[----:B------:R-:W-:Y:S01]  /*24d0*/  IMAD.HI.U32 R10, R0, R25, RZ ;  /* 0x00000019000a7227 */ /* 0x000fe200078e00ff */
[----:B------:R-:W-:Y:S01]  /*24e0*/  LOP3.LUT R11, R2, 0x1cc, RZ, 0xfc, !PT ;  /* 0x000001cc020b7812 */ /* 0x000fe200078efcff */
[----:B------:R-:W-:Y:S01]  /*24f0*/  STL [R1+0x13b4], R15 ;  /* 0x0013b40f01007387 */ /* 0x000fe20000100800 */
[----:B------:R-:W-:Y:S01]  /*2500*/  IABS R85, R91 ;  /* 0x0000005b00557213 */ /* 0x000fe20000000000 */
[----:B------:R-:W-:Y:S01]  /*2510*/  IMAD.HI.U32 R9, R0, R24, RZ ;  /* 0x0000001800097227 */ /* 0x000fe200078e00ff */
[C---:B------:R-:W-:Y:S01]  /*2520*/  LOP3.LUT R96, R2.reuse, 0x146, RZ, 0xfc, !PT ;  /* 0x0000014602607812 */ /* 0x040fe200078efcff */
[----:B------:R-:W-:Y:S01]  /*2530*/  STL [R1+0x13b8], R16 ;  /* 0x0013b81001007387 */ /* 0x000fe20000100800 */
[----:B------:R-:W-:Y:S01]  /*2540*/  LOP3.LUT R95, R2, 0x148, RZ, 0xfc, !PT ;  /* 0x00000148025f7812 */ /* 0x000fe200078efcff */
[----:B------:R-:W-:Y:S01]  /*2550*/  @!P6 IMAD.IADD R22, R22, 0x1, -R5 ;  /* 0x000000011616e824 */ /* 0x000fe200078e0a05 */
[----:B------:R-:W-:Y:S01]  /*2560*/  ISETP.GT.U32.AND P6, PT, R5, R21, PT ;  /* 0x000000150500720c */ /* 0x000fe20003fc4070 */
[----:B------:R-:W-:Y:S01]  /*2570*/  IMAD.MOV R6, RZ, RZ, -R6 ;  /* 0x000000ffff067224 */ /* 0x000fe200078e0a06 */
[----:B------:R-:W-:Y:S01]  /*2580*/  LOP3.LUT R97, R2, 0x144, RZ, 0xfc, !PT ;  /* 0x0000014402617812 */ /* 0x000fe200078efcff */
[----:B------:R-:W-:Y:S01]  /*2590*/  IMAD.MOV R9, RZ, RZ, -R9 ;  /* 0x000000ffff097224 */ /* 0x000fe200078e0a09 */
[----:B------:R-:W-:Y:S01]  /*25a0*/  IABS R93, R96 ;  /* 0x00000060005d7213 */ /* 0x000fe20000000000 */
[----:B------:R-:W-:Y:S01]  /*25b0*/  @!P2 IMAD.IADD R19, R19, 0x1, -R5 ;  /* 0x000000011313a824 */ /* 0x000fe200078e0a05 */
[----:B------:R-:W-:Y:S01]  /*25c0*/  ISETP.GE.AND P2, PT, R26, RZ, PT ;  /* 0x000000ff1a00720c */ /* 0x000fe20003f46270 */
[----:B------:R-:W-:Y:S01]  /*25d0*/  IMAD.MOV R10, RZ, RZ, -R10 ;  /* 0x000000ffff0a7224 */ /* 0x000fe200078e0a0a */
[----:B------:R-:W-:Y:S01]  /*25e0*/  IABS R26, R11 ;  /* 0x0000000b001a7213 */ /* 0x000fe20000000000 */
[C---:B------:R-:W-:Y:S01]  /*25f0*/  IMAD R23, R5.reuse, R6, R23 ;  /* 0x0000000605177224 */ /* 0x040fe200078e0217 */
[----:B------:R-:W-:Y:S01]  /*2600*/  IABS R92, R95 ;  /* 0x0000005f005c7213 */ /* 0x000fe20000000000 */
[C---:B------:R-:W-:Y:S01]  /*2610*/  IMAD R24, R5.reuse, R9, R24 ;  /* 0x0000000905187224 */ /* 0x040fe200078e0218 */
[C---:B------:R-:W-:Y:S01]  /*2620*/  LOP3.LUT R100, R2.reuse, 0x13c, RZ, 0xfc, !PT ;  /* 0x0000013c02647812 */ /* 0x040fe200078efcff */
[C---:B------:R-:W-:Y:S01]  /*2630*/  IMAD R25, R5.reuse, R10, R25 ;  /* 0x0000000a05197224 */ /* 0x040fe200078e0219 */
[----:B------:R-:W-:Y:S01]  /*2640*/  LOP3.LUT R10, R2, 0x1ca, RZ, 0xfc, !PT ;  /* 0x000001ca020a7812 */ /* 0x000fe200078efcff */
[----:B------:R-:W-:Y:S01]  /*2650*/  @!P3 IMAD.MOV R17, RZ, RZ, -R17 ;  /* 0x000000ffff11b224 */ /* 0x000fe200078e0a11 */
[C---:B------:R-:W-:Y:S01]  /*2660*/  ISETP.GT.U32.AND P3, PT, R5.reuse, R23, PT ;  /* 0x000000170500720c */ /* 0x040fe20003f64070 */
[----:B------:R-:W-:Y:S01]  /*2670*/  @!P4 IMAD.MOV R19, RZ, RZ, -R19 ;  /* 0x000000ffff13c224 */ /* 0x000fe200078e0a13 */
[C---:B------:R-:W-:Y:S01]  /*2680*/  ISETP.GT.U32.AND P4, PT, R5.reuse, R24, PT ;  /* 0x000000180500720c */ /* 0x040fe20003f84070 */
[----:B------:R-:W-:Y:S01]  /*2690*/  @!P0 IMAD.MOV R18, RZ, RZ, -R18 ;  /* 0x000000ffff128224 */ /* 0x000fe200078e0a12 */
[----:B------:R-:W-:Y:S01]  /*26a0*/  ISETP.GT.U32.AND P0, PT, R5, R22, PT ;  /* 0x000000160500720c */ /* 0x000fe20003f04070 */
[--C-:B------:R-:W-:Y:S01]  /*26b0*/  @!P6 IMAD.IADD R21, R21, 0x1, -R5.reuse ;  /* 0x000000011515e824 */ /* 0x100fe200078e0a05 */
[----:B------:R-:W-:Y:S01]  /*26c0*/  ISETP.GT.U32.AND P6, PT, R5, R25, PT ;  /* 0x000000190500720c */ /* 0x000fe20003fc4070 */
[----:B------:R-:W-:Y:S01]  /*26d0*/  IMAD.HI.U32 R6, R0, R26, RZ ;  /* 0x0000001a00067227 */ /* 0x000fe200078e00ff */
[----:B------:R-:W-:Y:S01]  /*26e0*/  IABS R27, R10 ;  /* 0x0000000a001b7213 */ /* 0x000fe20000000000 */
[----:B------:R-:W-:Y:S01]  /*26f0*/  STL [R1+0x13bc], R17 ;  /* 0x0013bc1101007387 */ /* 0x000fe20000100800 */
[----:B------:R-:W-:Y:S01]  /*2700*/  LOP3.LUT R102, R2, 0x13a, RZ, 0xfc, !PT ;  /* 0x0000013a02667812 */ /* 0x000fe200078efcff */
[----:B------:R-:W-:Y:S01]  /*2710*/  IMAD.MOV R9, RZ, RZ, -R6 ;  /* 0x000000ffff097224 */ /* 0x000fe200078e0a06 */
[----:B------:R-:W-:Y:S01]  /*2720*/  IABS R98, R100 ;  /* 0x0000006400627213 */ /* 0x000fe20000000000 */
[--C-:B------:R-:W-:Y:S01]  /*2730*/  @!P3 IMAD.IADD R23, R23, 0x1, -R5.reuse ;  /* 0x000000011717b824 */ /* 0x100fe200078e0a05 */
[----:B------:R-:W-:Y:S01]  /*2740*/  ISETP.GE.AND P3, PT, R30, RZ, PT ;  /* 0x000000ff1e00720c */ /* 0x000fe20003f66270 */
[--C-:B------:R-:W-:Y:S01]  /*2750*/  @!P4 IMAD.IADD R24, R24, 0x1, -R5.reuse ;  /* 0x000000011818c824 */ /* 0x100fe200078e0a05 */
[----:B------:R-:W-:Y:S01]  /*2760*/  LOP3.LUT R30, R2, 0x1c8, RZ, 0xfc, !PT ;  /* 0x000001c8021e7812 */ /* 0x000fe200078efcff */
[--C-:B------:R-:W-:Y:S01]  /*2770*/  @!P0 IMAD.IADD R22, R22, 0x1, -R5.reuse ;  /* 0x0000000116168824 */ /* 0x100fe200078e0a05 */
[C---:B------:R-:W-:Y:S01]  /*2780*/  ISETP.GT.U32.AND P4, PT, R5.reuse, R23, PT ;  /* 0x000000170500720c */ /* 0x040fe20003f84070 */
[----:B------:R-:W-:Y:S01]  /*2790*/  IMAD R26, R5, R9, R26 ;  /* 0x00000009051a7224 */ /* 0x000fe200078e021a */
[----:B------:R-:W-:Y:S01]  /*27a0*/  ISETP.GE.AND P0, PT, R29, RZ, PT ;  /* 0x000000ff1d00720c */ /* 0x000fe20003f06270 */
[--C-:B------:R-:W-:Y:S01]  /*27b0*/  @!P6 IMAD.IADD R25, R25, 0x1, -R5.reuse ;  /* 0x000000011919e824 */ /* 0x100fe200078e0a05 */
[C---:B------:R-:W-:Y:S01]  /*27c0*/  ISETP.GT.U32.AND P6, PT, R5.reuse, R24, PT ;  /* 0x000000180500720c */ /* 0x040fe20003fc4070 */
[----:B------:R-:W-:Y:S01]  /*27d0*/  @!P1 IMAD.MOV R22, RZ, RZ, -R22 ;  /* 0x000000ffff169224 */ /* 0x000fe200078e0a16 */
[----:B------:R-:W-:Y:S01]  /*27e0*/  ISETP.GT.U32.AND P1, PT, R5, R26, PT ;  /* 0x0000001a0500720c */ /* 0x000fe20003f24070 */
[----:B------:R-:W-:Y:S01]  /*27f0*/  IMAD.HI.U32 R6, R0, R27, RZ ;  /* 0x0000001b00067227 */ /* 0x000fe200078e00ff */
[----:B------:R-:W-:Y:S01]  /*2800*/  IABS R29, R31 ;  /* 0x0000001f001d7213 */ /* 0x000fe20000000000 */
[----:B------:R2:W-:Y:S01]  /*2810*/  STL [R1+0x13c0], R18 ;  /* 0x0013c01201007387 */ /* 0x0005e20000100800 */
[----:B------:R-:W-:Y:S01]  /*2820*/  IABS R99, R102 ;  /* 0x0000006600637213 */ /* 0x000fe20000000000 */
[----:B------:R-:W-:Y:S01]  /*2830*/  @!P5 IMAD.MOV R20, RZ, RZ, -R20 ;  /* 0x000000ffff14d224 */ /* 0x000fe200078e0a14 */
[----:B------:R-:W-:Y:S01]  /*2840*/  ISETP.GE.AND P5, PT, R28, RZ, PT ;  /* 0x000000ff1c00720c */ /* 0x000fe20003fa6270 */
[----:B------:R-:W-:Y:S01]  /*2850*/  IMAD.MOV R6, RZ, RZ, -R6 ;  /* 0x000000ffff067224 */ /* 0x000fe200078e0a06 */
[----:B------:R-:W-:Y:S01]  /*2860*/  IABS R28, R30 ;  /* 0x0000001e001c7213 */ /* 0x000fe20000000000 */
[----:B------:R-:W-:Y:S01]  /*2870*/  @!P4 IMAD.IADD R23, R23, 0x1, -R5 ;  /* 0x000000011717c824 */ /* 0x000fe200078e0a05 */
[----:B------:R-:W-:Y:S01]  /*2880*/  ISETP.GE.AND P4, PT, R11, RZ, PT ;  /* 0x000000ff0b00720c */ /* 0x000fe20003f86270 */
[C---:B------:R-:W-:Y:S01]  /*2890*/  IMAD R27, R5.reuse, R6, R27 ;  /* 0x00000006051b7224 */ /* 0x040fe200078e021b */
[----:B------:R-:W-:Y:S01]  /*28a0*/  LOP3.LUT R11, R2, 0x1c4, RZ, 0xfc, !PT ;  /* 0x000001c4020b7812 */ /* 0x000fe200078efcff */
[--C-:B------:R-:W-:Y:S01]  /*28b0*/  @!P6 IMAD.IADD R24, R24, 0x1, -R5.reuse ;  /* 0x000000011818e824 */ /* 0x100fe200078e0a05 */
[----:B------:R-:W-:Y:S01]  /*28c0*/  LOP3.LUT R105, R2, 0x134, RZ, 0xfc, !PT ;  /* 0x0000013402697812 */ /* 0x000fe200078efcff */
[----:B------:R-:W-:Y:S01]  /*28d0*/  @!P1 IMAD.IADD R26, R26, 0x1, -R5 ;  /* 0x000000011a1a9824 */ /* 0x000fe200078e0a05 */
[C---:B------:R-:W-:Y:S01]  /*28e0*/  ISETP.GT.U32.AND P6, PT, R5.reuse, R27, PT ;  /* 0x0000001b0500720c */ /* 0x040fe20003fc4070 */
[----:B------:R-:W-:Y:S01]  /*28f0*/  IMAD.HI.U32 R6, R0, R28, RZ ;  /* 0x0000001c00067227 */ /* 0x000fe200078e00ff */
[----:B------:R-:W-:Y:S01]  /*2900*/  ISETP.GE.AND P1, PT, R30, RZ, PT ;  /* 0x000000ff1e00720c */ /* 0x000fe20003f26270 */
[----:B------:R-:W-:Y:S01]  /*2910*/  STL [R1+0x13c4], R19 ;  /* 0x0013c41301007387 */ /* 0x000fe20000100800 */
[----:B------:R-:W-:Y:S01]  /*2920*/  IABS R30, R11 ;  /* 0x0000000b001e7213 */ /* 0x000fe20000000000 */
[----:B------:R-:W-:Y:S01]  /*2930*/  @!P5 IMAD.MOV R23, RZ, RZ, -R23 ;  /* 0x000000ffff17d224 */ /* 0x000fe200078e0a17 */
[C---:B------:R-:W-:Y:S01]  /*2940*/  ISETP.GT.U32.AND P5, PT, R5.reuse, R26, PT ;  /* 0x0000001a0500720c */ /* 0x040fe20003fa4070 */
[----:B------:R-:W-:Y:S01]  /*2950*/  IMAD.MOV R6, RZ, RZ, -R6 ;  /* 0x000000ffff067224 */ /* 0x000fe200078e0a06 */
[----:B------:R-:W-:Y:S01]  /*2960*/  LOP3.LUT R106, R2, 0x132, RZ, 0xfc, !PT ;  /* 0x00000132026a7812 */ /* 0x000fe200078efcff */
[----:B------:R-:W-:Y:S01]  /*2970*/  @!P2 IMAD.MOV R21, RZ, RZ, -R21 ;  /* 0x000000ffff15a224 */ /* 0x000fe200078e0a15 */
[C---:B------:R-:W-:Y:S01]  /*2980*/  ISETP.GT.U32.AND P2, PT, R5.reuse, R25, PT ;  /* 0x000000190500720c */ /* 0x040fe20003f44070 */
[----:B------:R-:W-:Y:S01]  /*2990*/  IMAD R28, R5, R6, R28 ;  /* 0x00000006051c7224 */ /* 0x000fe200078e021c */
[----:B------:R-:W-:Y:S01]  /*29a0*/  IABS R103, R106 ;  /* 0x0000006a00677213 */ /* 0x000fe20000000000 */
[----:B------:R-:W-:Y:S01]  /*29b0*/  IMAD.HI.U32 R6, R0, R30, RZ ;  /* 0x0000001e00067227 */ /* 0x000fe200078e00ff */
[C---:B------:R-:W-:Y:S01]  /*29c0*/  LOP3.LUT R107, R2.reuse, 0x130, RZ, 0xfc, !PT ;  /* 0x00000130026b7812 */ /* 0x040fe200078efcff */
[----:B------:R-:W-:Y:S01]  /*29d0*/  STL [R1+0x13c8], R20 ;  /* 0x0013c81401007387 */ /* 0x000fe20000100800 */
[C---:B------:R-:W-:Y:S01]  /*29e0*/  LOP3.LUT R109, R2.reuse, 0x12a, RZ, 0xfc, !PT ;  /* 0x0000012a026d7812 */ /* 0x040fe200078efcff */
[--C-:B------:R-:W-:Y:S01]  /*29f0*/  @!P6 IMAD.IADD R27, R27, 0x1, -R5.reuse ;  /* 0x000000011b1be824 */ /* 0x100fe200078e0a05 */
[----:B------:R-:W-:Y:S01]  /*2a00*/  IABS R104, R107 ;  /* 0x0000006b00687213 */ /* 0x000fe20000000000 */
[----:B------:R-:W-:Y:S01]  /*2a10*/  IMAD.MOV R6, RZ, RZ, -R6 ;  /* 0x000000ffff067224 */ /* 0x000fe200078e0a06 */
[----:B------:R-:W-:Y:S01]  /*2a20*/  LOP3.LUT R113, R2, 0x128, RZ, 0xfc, !PT ;  /* 0x0000012802717812 */ /* 0x000fe200078efcff */
[--C-:B------:R-:W-:Y:S01]  /*2a30*/  @!P5 IMAD.IADD R26, R26, 0x1, -R5.reuse ;  /* 0x000000011a1ad824 */ /* 0x100fe200078e0a05 */
[C---:B------:R-:W-:Y:S01]  /*2a40*/  ISETP.GT.U32.AND P6, PT, R5.reuse, R27, PT ;  /* 0x0000001b0500720c */ /* 0x040fe20003fc4070 */
[C---:B------:R-:W-:Y:S01]  /*2a50*/  IMAD R30, R5.reuse, R6, R30 ;  /* 0x00000006051e7224 */ /* 0x040fe200078e021e */
[C---:B------:R-:W-:Y:S01]  /*2a60*/  LOP3.LUT R116, R2.reuse, 0x120, RZ, 0xfc, !PT ;  /* 0x0000012002747812 */ /* 0x040fe200078efcff */
[----:B------:R-:W-:Y:S01]  /*2a70*/  @!P4 IMAD.MOV R26, RZ, RZ, -R26 ;  /* 0x000000ffff1ac224 */ /* 0x000fe200078e0a1a */
[----:B------:R-:W-:Y:S01]  /*2a80*/  LOP3.LUT R115, R2, 0x122, RZ, 0xfc, !PT ;  /* 0x0000012202737812 */ /* 0x000fe200078efcff */
[----:B------:R-:W-:Y:S01]  /*2a90*/  IMAD.HI.U32 R9, R0, R29, RZ ;  /* 0x0000001d00097227 */ /* 0x000fe200078e00ff */
[----:B------:R-:W-:Y:S01]  /*2aa0*/  ISETP.GT.U32.AND P4, PT, R5, R30, PT ;  /* 0x0000001e0500720c */ /* 0x000fe20003f84070 */
[----:B------:R3:W-:Y:S01]  /*2ab0*/  STL [R1+0x13cc], R21 ;  /* 0x0013cc1501007387 */ /* 0x0007e20000100800 */
[----:B------:R-:W-:Y:S01]  /*2ac0*/  IABS R112, R116 ;  /* 0x0000007400707213 */ /* 0x000fe20000000000 */
[----:B------:R-:W-:Y:S01]  /*2ad0*/  @!P2 IMAD.IADD R25, R25, 0x1, -R5 ;  /* 0x000000011919a824 */ /* 0x000fe200078e0a05 */
[----:B------:R-:W-:Y:S01]  /*2ae0*/  ISETP.GE.AND P2, PT, R10, RZ, PT ;  /* 0x000000ff0a00720c */ /* 0x000fe20003f46270 */
[----:B------:R-:W-:Y:S01]  /*2af0*/  IMAD.MOV R10, RZ, RZ, -R9 ;  /* 0x000000ffff0a7224 */ /* 0x000fe200078e0a09 */
[----:B------:R-:W-:Y:S01]  /*2b00*/  LOP3.LUT R9, R2, 0x1c2, RZ, 0xfc, !PT ;  /* 0x000001c202097812 */ /* 0x000fe200078efcff */
[----:B------:R-:W-:Y:S01]  /*2b10*/  @!P0 IMAD.MOV R24, RZ, RZ, -R24 ;  /* 0x000000ffff188224 */ /* 0x000fe200078e0a18 */
[C---:B------:R-:W-:Y:S01]  /*2b20*/  ISETP.GT.U32.AND P0, PT, R5.reuse, R28, PT ;  /* 0x0000001c0500720c */ /* 0x040fe20003f04070 */
[----:B------:R-:W-:Y:S01]  /*2b30*/  IMAD R29, R5, R10, R29 ;  /* 0x0000000a051d7224 */ /* 0x000fe200078e021d */
[----:B------:R-:W-:Y:S01]  /*2b40*/  IABS R111, R115 ;  /* 0x00000073006f7213 */ /* 0x000fe20000000000 */
[--C-:B------:R-:W-:Y:S01]  /*2b50*/  @!P6 IMAD.IADD R27, R27, 0x1, -R5.reuse ;  /* 0x000000011b1be824 */ /* 0x100fe200078e0a05 */
[----:B------:R-:W-:Y:S01]  /*2b60*/  ISETP.GE.AND P6, PT, R11, RZ, PT ;  /* 0x000000ff0b00720c */ /* 0x000fe20003fc6270 */
[----:B------:R-:W-:Y:S01]  /*2b70*/  @!P4 IMAD.IADD R30, R30, 0x1, -R5 ;  /* 0x000000011e1ec824 */ /* 0x000fe200078e0a05 */
[----:B------:R-:W-:Y:S01]  /*2b80*/  LOP3.LUT R11, R2, 0x1c0, RZ, 0xfc, !PT ;  /* 0x000001c0020b7812 */ /* 0x000fe200078efcff */
[----:B------:R-:W-:Y:S01]  /*2b90*/  @!P3 IMAD.MOV R25, RZ, RZ, -R25 ;  /* 0x000000ffff19b224 */ /* 0x000fe200078e0a19 */
[----:B------:R-:W-:Y:S01]  /*2ba0*/  ISETP.GT.U32.AND P5, PT, R5, R29, PT ;  /* 0x0000001d0500720c */ /* 0x000fe20003fa4070 */
[----:B------:R-:W-:Y:S01]  /*2bb0*/  @!P2 IMAD.MOV R27, RZ, RZ, -R27 ;  /* 0x000000ffff1ba224 */ /* 0x000fe200078e0a1b */
[----:B------:R-:W-:Y:S01]  /*2bc0*/  IABS R32, R11 ;  /* 0x0000000b00207213 */ /* 0x000fe20000000000 */
[----:B------:R-:W-:Y:S01]  /*2bd0*/  IMAD.HI.U32 R10, R0, R33, RZ ;  /* 0x00000021000a7227 */ /* 0x000fe200078e00ff */
[----:B------:R-:W-:Y:S01]  /*2be0*/  ISETP.GE.AND P3, PT, R31, RZ, PT ;  /* 0x000000ff1f00720c */ /* 0x000fe20003f66270 */
[----:B------:R-:W-:Y:S01]  /*2bf0*/  STL [R1+0x13d0], R22 ;  /* 0x0013d01601007387 */ /* 0x000fe20000100800 */
[----:B------:R-:W-:Y:S01]  /*2c00*/  IABS R31, R9 ;  /* 0x00000009001f7213 */ /* 0x000fe20000000000 */
[----:B------:R-:W-:Y:S01]  /*2c10*/  @!P0 IMAD.IADD R28, R28, 0x1, -R5 ;  /* 0x000000011c1c8824 */ /* 0x000fe200078e0a05 */
[----:B------:R-:W-:Y:S01]  /*2c20*/  ISETP.GE.AND P2, PT, R9, RZ, PT ;  /* 0x000000ff0900720c */ /* 0x000fe20003f46270 */
[----:B------:R-:W-:Y:S01]  /*2c30*/  IMAD.HI.U32 R9, R0, R32, RZ ;  /* 0x0000002000097227 */ /* 0x000fe200078e00ff */
[C---:B------:R-:W-:Y:S01]  /*2c40*/  ISETP.GT.U32.AND P4, PT, R5.reuse, R30, PT ;  /* 0x0000001e0500720c */ /* 0x040fe20003f84070 */
[----:B------:R4:W-:Y:S01]  /*2c50*/  STL [R1+0x13d4], R23 ;  /* 0x0013d41701007387 */ /* 0x0009e20000100800 */
[----:B------:R-:W-:Y:S01]  /*2c60*/  ISETP.GT.U32.AND P0, PT, R5, R28, PT ;  /* 0x0000001c0500720c */ /* 0x000fe20003f04070 */
[----:B------:R-:W-:Y:S01]  /*2c70*/  IMAD.MOV R9, RZ, RZ, -R9 ;  /* 0x000000ffff097224 */ /* 0x000fe200078e0a09 */
[C---:B------:R-:W-:Y:S01]  /*2c80*/  LOP3.LUT R124, R2.reuse, 0x10e, RZ, 0xfc, !PT ;  /* 0x0000010e027c7812 */ /* 0x040fe200078efcff */
[----:B------:R-:W-:Y:S01]  /*2c90*/  @!P5 IMAD.IADD R29, R29, 0x1, -R5 ;  /* 0x000000011d1dd824 */ /* 0x000fe200078e0a05 */
[----:B------:R-:W-:Y:S01]  /*2ca0*/  LOP3.LUT R125, R2, 0x10c, RZ, 0xfc, !PT ;  /* 0x0000010c027d7812 */ /* 0x000fe200078efcff */
[C---:B------:R-:W-:Y:S01]  /*2cb0*/  IMAD R32, R5.reuse, R9, R32 ;  /* 0x0000000905207224 */ /* 0x040fe200078e0220 */
[----:B------:R-:W-:Y:S01]  /*2cc0*/  IABS R121, R124 ;  /* 0x0000007c00797213 */ /* 0x000fe20000000000 */
[----:B------:R-:W-:Y:S01]  /*2cd0*/  IMAD.HI.U32 R6, R0, R31, RZ ;  /* 0x0000001f00067227 */ /* 0x000fe200078e00ff */
[----:B------:R-:W-:-:S02]  /*2ce0*/  ISETP.GT.U32.AND P5, PT, R5, R29, PT ;  /* 0x0000001d0500720c */ /* 0x000fc40003fa4070 */
[----:B------:R-:W-:Y:S01]  /*2cf0*/  LOP3.LUT R126, R2, 0x10a, RZ, 0xfc, !PT ;  /* 0x0000010a027e7812 */ /* 0x000fe200078efcff */
[--C-:B------:R-:W-:Y:S01]  /*2d00*/  @!P4 IMAD.IADD R30, R30, 0x1, -R5.reuse ;  /* 0x000000011e1ec824 */ /* 0x100fe200078e0a05 */
[----:B------:R-:W-:Y:S01]  /*2d10*/  ISETP.GT.U32.AND P4, PT, R5, R32, PT ;  /* 0x000000200500720c */ /* 0x000fe20003f84070 */
[----:B------:R-:W-:Y:S01]  /*2d20*/  IMAD.MOV R6, RZ, RZ, -R6 ;  /* 0x000000ffff067224 */ /* 0x000fe200078e0a06 */
[----:B------:R-:W-:Y:S01]  /*2d30*/  IABS R122, R125 ;  /* 0x0000007d007a7213 */ /* 0x000fe20000000000 */
[----:B------:R-:W-:Y:S01]  /*2d40*/  @!P0 IMAD.IADD R28, R28, 0x1, -R5 ;  /* 0x000000011c1c8824 */ /* 0x000fe200078e0a05 */
[----:B------:R-:W-:Y:S01]  /*2d50*/  ISETP.GE.AND P0, PT, R11, RZ, PT ;  /* 0x000000ff0b00720c */ /* 0x000fe20003f06270 */
[----:B------:R-:W-:Y:S01]  /*2d60*/  IMAD R31, R5, R6, R31 ;  /* 0x00000006051f7224 */ /* 0x000fe200078e021f */
[----:B------:R-:W-:Y:S01]  /*2d70*/  LOP3.LUT R6, R2, 0x1bc, RZ, 0xfc, !PT ;  /* 0x000001bc02067812 */ /* 0x000fe200078efcff */
[----:B------:R-:W-:Y:S01]  /*2d80*/  IMAD.MOV R10, RZ, RZ, -R10 ;  /* 0x000000ffff0a7224 */ /* 0x000fe200078e0a0a */
[----:B------:R-:W-:Y:S01]  /*2d90*/  IABS R123, R126 ;  /* 0x0000007e007b7213 */ /* 0x000fe20000000000 */
[----:B------:R-:W-:Y:S01]  /*2da0*/  @!P5 IMAD.IADD R29, R29, 0x1, -R5 ;  /* 0x000000011d1dd824 */ /* 0x000fe200078e0a05 */
[----:B------:R-:W-:Y:S01]  /*2db0*/  ISETP.GE.AND P5, PT, R34, RZ, PT ;  /* 0x000000ff2200720c */ /* 0x000fe20003fa6270 */
[----:B------:R-:W-:Y:S01]  /*2dc0*/  @!P1 IMAD.MOV R28, RZ, RZ, -R28 ;  /* 0x000000ffff1c9224 */ /* 0x000fe200078e0a1c */
[C---:B------:R-:W-:Y:S01]  /*2dd0*/  ISETP.GT.U32.AND P1, PT, R5.reuse, R31, PT ;  /* 0x0000001f0500720c */ /* 0x040fe20003f24070 */
[C---:B------:R-:W-:Y:S01]  /*2de0*/  IMAD R33, R5.reuse, R10, R33 ;  /* 0x0000000a05217224 */ /* 0x040fe200078e0221 */
[----:B------:R-:W-:Y:S01]  /*2df0*/  IABS R34, R6 ;  /* 0x0000000600227213 */ /* 0x000fe20000000000 */
[----:B------:R-:W-:Y:S01]  /*2e00*/  @!P4 IMAD.IADD R32, R32, 0x1, -R5 ;  /* 0x000000012020c824 */ /* 0x000fe200078e0a05 */
[----:B------:R-:W-:Y:S01]  /*2e10*/  LOP3.LUT R131, R2, 0x102, RZ, 0xfc, !PT ;  /* 0x0000010202837812 */ /* 0x000fe200078efcff */
[----:B------:R-:W-:Y:S01]  /*2e20*/  @!P3 IMAD.MOV R29, RZ, RZ, -R29 ;  /* 0x000000ffff1db224 */ /* 0x000fe200078e0a1d */
[----:B------:R-:W-:Y:S01]  /*2e30*/  ISETP.GE.AND P3, PT, R6, RZ, PT ;  /* 0x000000ff0600720c */ /* 0x000fe20003f66270 */
[----:B------:R-:W-:Y:S01]  /*2e40*/  @!P6 IMAD.MOV R30, RZ, RZ, -R30 ;  /* 0x000000ffff1ee224 */ /* 0x000fe200078e0a1e */
[C---:B------:R-:W-:Y:S01]  /*2e50*/  ISETP.GT.U32.AND P4, PT, R5.reuse, R32, PT ;  /* 0x000000200500720c */ /* 0x040fe20003f84070 */
[----:B------:R-:W-:Y:S01]  /*2e60*/  IMAD.HI.U32 R6, R0, R34, RZ ;  /* 0x0000002200067227 */ /* 0x000fe200078e00ff */
[----:B------:R-:W-:-:S02]  /*2e70*/  ISETP.GT.U32.AND P6, PT, R5, R33, PT ;  /* 0x000000210500720c */ /* 0x000fc40003fc4070 */
[----:B------:R-:W-:Y:S01]  /*2e80*/  LOP3.LUT R130, R2, 0x104, RZ, 0xfc, !PT ;  /* 0x0000010402827812 */ /* 0x000fe200078efcff */
[----:B------:R-:W-:Y:S01]  /*2e90*/  IMAD.HI.U32 R9, R0, R35, RZ ;  /* 0x0000002300097227 */ /* 0x000fe200078e00ff */
[----:B------:R-:W-:Y:S02]  /*2ea0*/  IABS R127, R131 ;  /* 0x00000083007f7213 */ /* 0x000fe40000000000 */
[C---:B------:R-:W-:Y:S01]  /*2eb0*/  LOP3.LUT R132, R2.reuse, 0x100, RZ, 0xfc, !PT ;  /* 0x0000010002847812 */ /* 0x040fe200078efcff */
[----:B------:R-:W-:Y:S01]  /*2ec0*/  IMAD.MOV R6, RZ, RZ, -R6 ;  /* 0x000000ffff067224 */ /* 0x000fe200078e0a06 */
[C---:B------:R-:W-:Y:S01]  /*2ed0*/  LOP3.LUT R133, R2.reuse, 0xfa, RZ, 0xfc, !PT ;  /* 0x000000fa02857812 */ /* 0x040fe200078efcff */
[----:B------:R-:W-:Y:S01]  /*2ee0*/  IMAD.MOV R36, RZ, RZ, -R9 ;  /* 0x000000ffff247224 */ /* 0x000fe200078e0a09 */
[----:B------:R-:W-:Y:S01]  /*2ef0*/  IABS R128, R132 ;  /* 0x0000008400807213 */ /* 0x000fe20000000000 */
[----:B------:R-:W-:Y:S01]  /*2f00*/  @!P1 IMAD.IADD R31, R31, 0x1, -R5 ;  /* 0x000000011f1f9824 */ /* 0x000fe200078e0a05 */
[C---:B------:R-:W-:Y:S01]  /*2f10*/  LOP3.LUT R138, R2.reuse, 0xf2, RZ, 0xfc, !PT ;  /* 0x000000f2028a7812 */ /* 0x040fe200078efcff */
[C---:B------:R-:W-:Y:S01]  /*2f20*/  IMAD R34, R5.reuse, R6, R34 ;  /* 0x0000000605227224 */ /* 0x040fe200078e0222 */
[----:B------:R-:W-:Y:S01]  /*2f30*/  LOP3.LUT R137, R2, 0xf4, RZ, 0xfc, !PT ;  /* 0x000000f402897812 */ /* 0x000fe200078efcff */
[C---:B------:R-:W-:Y:S01]  /*2f40*/  IMAD R35, R5.reuse, R36, R35 ;  /* 0x0000002405237224 */ /* 0x040fe200078e0223 */
[C---:B------:R-:W-:Y:S01]  /*2f50*/  ISETP.GT.U32.AND P1, PT, R5.reuse, R31, PT ;  /* 0x0000001f0500720c */ /* 0x040fe20003f24070 */
[--C-:B------:R-:W-:Y:S01]  /*2f60*/  @!P4 IMAD.IADD R32, R32, 0x1, -R5.reuse ;  /* 0x000000012020c824 */ /* 0x100fe200078e0a05 */
[----:B------:R-:W-:Y:S01]  /*2f70*/  ISETP.GT.U32.AND P4, PT, R5, R34, PT ;  /* 0x000000220500720c */ /* 0x000fe20003f84070 */
[----:B------:R-:W-:Y:S01]  /*2f80*/  @!P6 IMAD.IADD R33, R33, 0x1, -R5 ;  /* 0x000000012121e824 */ /* 0x000fe200078e0a05 */
[----:B------:R-:W-:Y:S01]  /*2f90*/  ISETP.GT.U32.AND P6, PT, R5, R35, PT ;  /* 0x000000230500720c */ /* 0x000fe20003fc4070 */
[----:B------:R-:W-:Y:S01]  /*2fa0*/  IMAD.HI.U32 R10, R0, R37, RZ ;  /* 0x00000025000a7227 */ /* 0x000fe200078e00ff */
[----:B------:R-:W-:-:S02]  /*2fb0*/  IABS R135, R138 ;  /* 0x0000008a00877213 */ /* 0x000fc40000000000 */
[----:B------:R-:W-:Y:S01]  /*2fc0*/  IABS R134, R137 ;  /* 0x0000008900867213 */ /* 0x000fe20000000000 */
[----:B------:R-:W-:Y:S01]  /*2fd0*/  IMAD.HI.U32 R11, R0, R38, RZ ;  /* 0x00000026000b7227 */ /* 0x000fe200078e00ff */
[C---:B------:R-:W-:Y:S02]  /*2fe0*/  LOP3.LUT R140, R2.reuse, 0xf0, RZ, 0xfc, !PT ;  /* 0x000000f0028c7812 */ /* 0x040fe400078efcff */
[C---:B------:R-:W-:Y:S01]  /*2ff0*/  LOP3.LUT R141, R2.reuse, 0xee, RZ, 0xfc, !PT ;  /* 0x000000ee028d7812 */ /* 0x040fe200078efcff */
[----:B------:R-:W-:Y:S01]  /*3000*/  IMAD.MOV R10, RZ, RZ, -R10 ;  /* 0x000000ffff0a7224 */ /* 0x000fe200078e0a0a */
[----:B------:R-:W-:Y:S01]  /*3010*/  IABS R136, R140 ;  /* 0x0000008c00887213 */ /* 0x000fe20000000000 */
[----:B------:R-:W-:Y:S01]  /*3020*/  IMAD.MOV R11, RZ, RZ, -R11 ;  /* 0x000000ffff0b7224 */ /* 0x000fe200078e0a0b */
[C---:B------:R-:W-:Y:S01]  /*3030*/  LOP3.LUT R144, R2.reuse, 0xea, RZ, 0xfc, !PT ;  /* 0x000000ea02907812 */ /* 0x040fe200078efcff */
[C---:B------:R-:W-:Y:S01]  /*3040*/  IMAD R36, R5.reuse, R10, R37 ;  /* 0x0000000a05247224 */ /* 0x040fe200078e0225 */
[C---:B------:R-:W-:Y:S01]  /*3050*/  LOP3.LUT R145, R2.reuse, 0xe8, RZ, 0xfc, !PT ;  /* 0x000000e802917812 */ /* 0x040fe200078efcff */
[----:B------:R-:W-:Y:S01]  /*3060*/  IMAD R37, R5, R11, R38 ;  /* 0x0000000b05257224 */ /* 0x000fe200078e0226 */
[----:B------:R-:W-:Y:S01]  /*3070*/  LOP3.LUT R11, R2, 0x1b4, RZ, 0xfc, !PT ;  /* 0x000001b4020b7812 */ /* 0x000fe200078efcff */
[--C-:B------:R-:W-:Y:S01]  /*3080*/  @!P1 IMAD.IADD R31, R31, 0x1, -R5.reuse ;  /* 0x000000011f1f9824 */ /* 0x100fe200078e0a05 */
[----:B------:R-:W-:Y:S01]  /*3090*/  ISETP.GE.AND P1, PT, R39, RZ, PT ;  /* 0x000000ff2700720c */ /* 0x000fe20003f26270 */
[--C-:B------:R-:W-:Y:S01]  /*30a0*/  @!P4 IMAD.IADD R34, R34, 0x1, -R5.reuse ;  /* 0x000000012222c824 */ /* 0x100fe200078e0a05 */
[----:B------:R-:W-:Y:S01]  /*30b0*/  IABS R38, R11 ;  /* 0x0000000b00267213 */ /* 0x000fe20000000000 */
[----:B------:R-:W-:Y:S01]  /*30c0*/  @!P6 IMAD.IADD R35, R35, 0x1, -R5 ;  /* 0x000000012323e824 */ /* 0x000fe200078e0a05 */
[----:B------:R-:W-:Y:S01]  /*30d0*/  IABS R39, R44 ;  /* 0x0000002c00277213 */ /* 0x000fe20000000000 */
[----:B------:R-:W-:Y:S01]  /*30e0*/  @!P2 IMAD.MOV R31, RZ, RZ, -R31 ;  /* 0x000000ffff1fa224 */ /* 0x000fe200078e0a1f */
[C---:B------:R-:W-:Y:S01]  /*30f0*/  ISETP.GT.U32.AND P4, PT, R5.reuse, R33, PT ;  /* 0x000000210500720c */ /* 0x040fe20003f84070 */
[----:B------:R-:W-:Y:S01]  /*3100*/  IMAD.HI.U32 R6, R0, R38, RZ ;  /* 0x0000002600067227 */ /* 0x000fe200078e00ff */
[----:B------:R-:W-:-:S02]  /*3110*/  ISETP.GT.U32.AND P2, PT, R5, R34, PT ;  /* 0x000000220500720c */ /* 0x000fc40003f44070 */
[C---:B------:R-:W-:Y:S01]  /*3120*/  ISETP.GT.U32.AND P6, PT, R5.reuse, R35, PT ;  /* 0x000000230500720c */ /* 0x040fe20003fc4070 */
[----:B------:R-:W-:Y:S01]  /*3130*/  IMAD.HI.U32 R9, R0, R39, RZ ;  /* 0x0000002700097227 */ /* 0x000fe200078e00ff */
[C---:B------:R-:W-:Y:S02]  /*3140*/  LOP3.LUT R143, R2.reuse, 0xec, RZ, 0xfc, !PT ;  /* 0x000000ec028f7812 */ /* 0x040fe400078efcff */
[----:B------:R-:W-:Y:S01]  /*3150*/  IABS R139, R144 ;  /* 0x00000090008b7213 */ /* 0x000fe20000000000 */
[----:B------:R-:W-:Y:S01]  /*3160*/  IMAD.MOV R6, RZ, RZ, -R6 ;  /* 0x000000ffff067224 */ /* 0x000fe200078e0a06 */
[C---:B------:R-:W-:Y:S01]  /*3170*/  LOP3.LUT R146, R2.reuse, 0xe0, RZ, 0xfc, !PT ;  /* 0x000000e002927812 */ /* 0x040fe200078efcff */
[----:B------:R-:W-:Y:S01]  /*3180*/  IMAD.MOV R10, RZ, RZ, -R9 ;  /* 0x000000ffff0a7224 */ /* 0x000fe200078e0a09 */
[C---:B------:R-:W-:Y:S01]  /*3190*/  LOP3.LUT R148, R2.reuse, 0xda, RZ, 0xfc, !PT ;  /* 0x000000da02947812 */ /* 0x040fe200078efcff */
[----:B------:R-:W-:Y:S01]  /*31a0*/  @!P0 IMAD.MOV R32, RZ, RZ, -R32 ;  /* 0x000000ffff208224 */ /* 0x000fe200078e0a20 */
[----:B------:R-:W-:Y:S01]  /*31b0*/  ISETP.GT.U32.AND P0, PT, R5, R36, PT ;  /* 0x000000240500720c */ /* 0x000fe20003f04070 */
[----:B------:R-:W-:Y:S01]  /*31c0*/  @!P4 IMAD.IADD R33, R33, 0x1, -R5 ;  /* 0x000000012121c824 */ /* 0x000fe200078e0a05 */
[C---:B------:R-:W-:Y:S01]  /*31d0*/  ISETP.GT.U32.AND P4, PT, R5.reuse, R37, PT ;  /* 0x000000250500720c */ /* 0x040fe20003f84070 */
[C---:B------:R-:W-:Y:S01]  /*31e0*/  IMAD R38, R5.reuse, R6, R38 ;  /* 0x0000000605267224 */ /* 0x040fe200078e0226 */
[----:B------:R-:W-:Y:S01]  /*31f0*/  IABS R147, R148 ;  /* 0x0000009400937213 */ /* 0x000fe20000000000 */
[C---:B------:R-:W-:Y:S01]  /*3200*/  IMAD R39, R5.reuse, R10, R39 ;  /* 0x0000000a05277224 */ /* 0x040fe200078e0227 */
[----:B------:R-:W-:Y:S01]  /*3210*/  LOP3.LUT R149, R2, 0xd8, RZ, 0xfc, !PT ;  /* 0x000000d802957812 */ /* 0x000fe200078efcff */
[--C-:B------:R-:W-:Y:S01]  /*3220*/  @!P2 IMAD.IADD R34, R34, 0x1, -R5.reuse ;  /* 0x000000012222a824 */ /* 0x100fe200078e0a05 */
[----:B------:R-:W-:Y:S01]  /*3230*/  ISETP.GT.U32.AND P2, PT, R5, R38, PT ;  /* 0x000000260500720c */ /* 0x000fe20003f44070 */
[----:B------:R-:W-:Y:S01]  /*3240*/  @!P6 IMAD.IADD R35, R35, 0x1, -R5 ;  /* 0x000000012323e824 */ /* 0x000fe200078e0a05 */
[----:B------:R-:W-:Y:S01]  /*3250*/  ISETP.GT.U32.AND P6, PT, R5, R39, PT ;  /* 0x000000270500720c */ /* 0x000fe20003fc4070 */
[----:B------:R-:W-:Y:S01]  /*3260*/  IMAD.HI.U32 R9, R0, R41, RZ ;  /* 0x0000002900097227 */ /* 0x000fe200078e00ff */
[----:B------:R-:W-:-:S02]  /*3270*/  LOP3.LUT R153, R2, 0xd4, RZ, 0xfc, !PT ;  /* 0x000000d402997812 */ /* 0x000fc400078efcff */
[----:B------:R-:W-:Y:S01]  /*3280*/  LOP3.LUT R158, R2, 0xd0, RZ, 0xfc, !PT ;  /* 0x000000d0029e7812 */ /* 0x000fe200078efcff */
[--C-:B------:R-:W-:Y:S01]  /*3290*/  @!P0 IMAD.IADD R36, R36, 0x1, -R5.reuse ;  /* 0x0000000124248824 */ /* 0x100fe200078e0a05 */
[----:B------:R-:W-:Y:S01]  /*32a0*/  ISETP.GE.AND P0, PT, R42, RZ, PT ;  /* 0x000000ff2a00720c */ /* 0x000fe20003f06270 */
[----:B------:R-:W-:Y:S01]  /*32b0*/  @!P4 IMAD.IADD R37, R37, 0x1, -R5 ;  /* 0x000000012525c824 */ /* 0x000fe200078e0a05 */
[----:B------:R-:W-:Y:S01]  /*32c0*/  IABS R42, R47 ;  /* 0x0000002f002a7213 */ /* 0x000fe20000000000 */
[----:B------:R-:W-:Y:S01]  /*32d0*/  @!P5 IMAD.MOV R33, RZ, RZ, -R33 ;  /* 0x000000ffff21d224 */ /* 0x000fe200078e0a21 */
[----:B------:R-:W-:Y:S01]  /*32e0*/  ISETP.GE.AND P4, PT, R43, RZ, PT ;  /* 0x000000ff2b00720c */ /* 0x000fe20003f86270 */
[--C-:B------:R-:W-:Y:S01]  /*32f0*/  @!P2 IMAD.IADD R38, R38, 0x1, -R5.reuse ;  /* 0x000000012626a824 */ /* 0x100fe200078e0a05 */
[----:B------:R-:W-:Y:S01]  /*3300*/  ISETP.GT.U32.AND P2, PT, R5, R36, PT ;  /* 0x000000240500720c */ /* 0x000fe20003f44070 */
[----:B------:R-:W-:Y:S01]  /*3310*/  @!P6 IMAD.IADD R39, R39, 0x1, -R5 ;  /* 0x000000012727e824 */ /* 0x000fe200078e0a05 */
[C---:B------:R-:W-:Y:S01]  /*3320*/  ISETP.GT.U32.AND P6, PT, R5.reuse, R37, PT ;  /* 0x000000250500720c */ /* 0x040fe20003fc4070 */
[----:B------:R-:W-:Y:S01]  /*3330*/  IMAD.MOV R10, RZ, RZ, -R9 ;  /* 0x000000ffff0a7224 */ /* 0x000fe200078e0a09 */
[----:B------:R-:W-:Y:S01]  /*3340*/  ISETP.GT.U32.AND P5, PT, R5, R38, PT ;  /* 0x000000260500720c */ /* 0x000fe20003fa4070 */
[----:B------:R-:W-:Y:S01]  /*3350*/  IMAD.HI.U32 R6, R0, R40, RZ ;  /* 0x0000002800067227 */ /* 0x000fe200078e00ff */
[----:B------:R-:W-:-:S02]  /*3360*/  IABS R43, R48 ;  /* 0x00000030002b7213 */ /* 0x000fc40000000000 */
[----:B------:R-:W-:Y:S01]  /*3370*/  IABS R150, R153 ;  /* 0x0000009900967213 */ /* 0x000fe20000000000 */
[C---:B------:R-:W-:Y:S01]  /*3380*/  IMAD R41, R5.reuse, R10, R41 ;  /* 0x0000000a05297224 */ /* 0x040fe200078e0229 */
[----:B------:R-:W-:Y:S01]  /*3390*/  IABS R152, R158 ;  /* 0x0000009e00987213 */ /* 0x000fe20000000000 */
[----:B------:R-:W-:Y:S01]  /*33a0*/  IMAD.MOV R6, RZ, RZ, -R6 ;  /* 0x000000ffff067224 */ /* 0x000fe200078e0a06 */
[----:B------:R-:W-:Y:S01]  /*33b0*/  LOP3.LUT R157, R2, 0xd2, RZ, 0xfc, !PT ;  /* 0x000000d2029d7812 */ /* 0x000fe200078efcff */
[----:B------:R-:W-:Y:S01]  /*33c0*/  @!P3 IMAD.MOV R34, RZ, RZ, -R34 ;  /* 0x000000ffff22b224 */ /* 0x000fe200078e0a22 */
[----:B------:R-:W-:Y:S01]  /*33d0*/  ISETP.GT.U32.AND P3, PT, R5, R39, PT ;  /* 0x000000270500720c */ /* 0x000fe20003f64070 */
[--C-:B------:R-:W-:Y:S01]  /*33e0*/  @!P2 IMAD.IADD R36, R36, 0x1, -R5.reuse ;  /* 0x000000012424a824 */ /* 0x100fe200078e0a05 */
[----:B------:R-:W-:Y:S01]  /*33f0*/  ISETP.GE.AND P2, PT, R11, RZ, PT ;  /* 0x000000ff0b00720c */ /* 0x000fe20003f46270 */
[----:B------:R-:W-:Y:S01]  /*3400*/  @!P6 IMAD.IADD R37, R37, 0x1, -R5 ;  /* 0x000000012525e824 */ /* 0x000fe200078e0a05 */
[C---:B------:R-:W-:Y:S01]  /*3410*/  ISETP.GT.U32.AND P6, PT, R5.reuse, R41, PT ;  /* 0x000000290500720c */ /* 0x040fe20003fc4070 */
[----:B------:R-:W-:Y:S01]  /*3420*/  IMAD R40, R5, R6, R40 ;  /* 0x0000000605287224 */ /* 0x000fe200078e0228 */
[----:B------:R-:W-:Y:S01]  /*3430*/  LOP3.LUT R11, R2, 0x19e, RZ, 0xfc, !PT ;  /* 0x0000019e020b7812 */ /* 0x000fe200078efcff */
[----:B------:R-:W-:Y:S01]  /*3440*/  IMAD.HI.U32 R6, R0, R42, RZ ;  /* 0x0000002a00067227 */ /* 0x000fe200078e00ff */
[----:B------:R-:W-:-:S02]  /*3450*/  IABS R151, R157 ;  /* 0x0000009d00977213 */ /* 0x000fc40000000000 */
[----:B------:R-:W-:Y:S01]  /*3460*/  IABS R49, R11 ;  /* 0x0000000b00317213 */ /* 0x000fe20000000000 */
[----:B------:R-:W-:Y:S01]  /*3470*/  @!P5 IMAD.IADD R38, R38, 0x1, -R5 ;  /* 0x000000012626d824 */ /* 0x000fe200078e0a05 */
[----:B------:R-:W-:Y:S01]  /*3480*/  ISETP.GE.AND P5, PT, R44, RZ, PT ;  /* 0x000000ff2c00720c */ /* 0x000fe20003fa6270 */
[----:B------:R-:W-:Y:S01]  /*3490*/  IMAD.HI.U32 R9, R0, R43, RZ ;  /* 0x0000002b00097227 */ /* 0x000fe200078e00ff */
[C---:B------:R-:W-:Y:S02]  /*34a0*/  LOP3.LUT R159, R2.reuse, 0xcc, RZ, 0xfc, !PT ;  /* 0x000000cc029f7812 */ /* 0x040fe400078efcff */
[C---:B------:R-:W-:Y:S01]  /*34b0*/  LOP3.LUT R160, R2.reuse, 0xca, RZ, 0xfc, !PT ;  /* 0x000000ca02a07812 */ /* 0x040fe200078efcff */
[----:B------:R-:W-:Y:S01]  /*34c0*/  IMAD.MOV R6, RZ, RZ, -R6 ;  /* 0x000000ffff067224 */ /* 0x000fe200078e0a06 */
[----:B------:R-:W-:Y:S01]  /*34d0*/  IABS R154, R159 ;  /* 0x0000009f009a7213 */ /* 0x000fe20000000000 */
[----:B------:R-:W-:Y:S01]  /*34e0*/  @!P1 IMAD.MOV R35, RZ, RZ, -R35 ;  /* 0x000000ffff239224 */ /* 0x000fe200078e0a23 */
[C---:B------:R-:W-:Y:S01]  /*34f0*/  ISETP.GT.U32.AND P1, PT, R5.reuse, R40, PT ;  /* 0x000000280500720c */ /* 0x040fe20003f24070 */
[----:B------:R-:W-:Y:S01]  /*3500*/  IMAD.MOV R10, RZ, RZ, -R9 ;  /* 0x000000ffff0a7224 */ /* 0x000fe200078e0a09 */
[C---:B------:R-:W-:Y:S01]  /*3510*/  LOP3.LUT R9, R2.reuse, 0x1a6, RZ, 0xfc, !PT ;  /* 0x000001a602097812 */ /* 0x040fe200078efcff */
[----:B------:R-:W-:Y:S01]  /*3520*/  IMAD R42, R5, R6, R42 ;  /* 0x00000006052a7224 */ /* 0x000fe200078e022a */
[----:B------:R-:W-:Y:S01]  /*3530*/  LOP3.LUT R6, R2, 0x1a8, RZ, 0xfc, !PT ;  /* 0x000001a802067812 */ /* 0x000fe200078efcff */
[--C-:B------:R-:W-:Y:S01]  /*3540*/  @!P3 IMAD.IADD R39, R39, 0x1, -R5.reuse ;  /* 0x000000012727b824 */ /* 0x100fe200078e0a05 */
[----:B------:R-:W-:Y:S01]  /*3550*/  ISETP.GE.AND P3, PT, R45, RZ, PT ;  /* 0x000000ff2d00720c */ /* 0x000fe20003f66270 */
[----:B------:R-:W-:Y:S01]  /*3560*/  @!P6 IMAD.IADD R41, R41, 0x1, -R5 ;  /* 0x000000012929e824 */ /* 0x000fe200078e0a05 */
[----:B------:R-:W-:Y:S01]  /*3570*/  IABS R44, R6 ;  /* 0x00000006002c7213 */ /* 0x000fe20000000000 */
[C---:B------:R-:W-:Y:S01]  /*3580*/  IMAD R43, R5.reuse, R10, R43 ;  /* 0x0000000a052b7224 */ /* 0x040fe200078e022b */
[----:B------:R-:W-:Y:S01]  /*3590*/  IABS R45, R9 ;  /* 0x00000009002d7213 */ /* 0x000fe20000000000 */
[----:B------:R-:W-:Y:S01]  /*35a0*/  @!P2 IMAD.MOV R38, RZ, RZ, -R38 ;  /* 0x000000ffff26a224 */ /* 0x000fe200078e0a26 */
[C---:B------:R-:W-:Y:S01]  /*35b0*/  ISETP.GT.U32.AND P2, PT, R5.reuse, R42, PT ;  /* 0x0000002a0500720c */ /* 0x040fe20003f44070 */
[----:B------:R-:W-:Y:S01]  /*35c0*/  @!P4 IMAD.MOV R37, RZ, RZ, -R37 ;  /* 0x000000ffff25c224 */ /* 0x000fe200078e0a25 */
[C---:B------:R-:W-:Y:S01]  /*35d0*/  ISETP.GT.U32.AND P4, PT, R5.reuse, R41, PT ;  /* 0x000000290500720c */ /* 0x040fe20003f84070 */
[----:B------:R-:W-:Y:S01]  /*35e0*/  @!P5 IMAD.MOV R39, RZ, RZ, -R39 ;  /* 0x000000ffff27d224 */ /* 0x000fe200078e0a27 */
[----:B------:R-:W-:Y:S01]  /*35f0*/  ISETP.GT.U32.AND P5, PT, R5, R43, PT ;  /* 0x0000002b0500720c */ /* 0x000fe20003fa4070 */
[----:B------:R-:W-:Y:S01]  /*3600*/  @!P1 IMAD.IADD R40, R40, 0x1, -R5 ;  /* 0x0000000128289824 */ /* 0x000fe200078e0a05 */
[----:B------:R-:W-:Y:S01]  /*3610*/  ISETP.GE.AND P1, PT, R46, RZ, PT ;  /* 0x000000ff2e00720c */ /* 0x000fe20003f26270 */
[----:B------:R-:W-:Y:S01]  /*3620*/  @!P0 IMAD.MOV R36, RZ, RZ, -R36 ;  /* 0x000000ffff248224 */ /* 0x000fe200078e0a24 */
[----:B------:R-:W-:-:S02]  /*3630*/  ISETP.GE.AND P6, PT, R47, RZ, PT ;  /* 0x000000ff2f00720c */ /* 0x000fc40003fc6270 */
[----:B------:R-:W-:Y:S02]  /*3640*/  ISETP.GT.U32.AND P0, PT, R5, R40, PT ;  /* 0x000000280500720c */ /* 0x000fe40003f04070 */
[----:B------:R-:W-:Y:S01]  /*3650*/  LOP3.LUT R10, R2, 0x1a4, RZ, 0xfc, !PT ;  /* 0x000001a4020a7812 */ /* 0x000fe200078efcff */
[--C-:B------:R-:W-:Y:S01]  /*3660*/  @!P2 IMAD.IADD R42, R42, 0x1, -R5.reuse ;  /* 0x000000012a2aa824 */ /* 0x100fe200078e0a05 */
[----:B------:R-:W-:Y:S01]  /*3670*/  ISETP.GE.AND P2, PT, R9, RZ, PT ;  /* 0x000000ff0900720c */ /* 0x000fe20003f46270 */
[--C-:B------:R-:W-:Y:S01]  /*3680*/  @!P4 IMAD.IADD R41, R41, 0x1, -R5.reuse ;  /* 0x000000012929c824 */ /* 0x100fe200078e0a05 */
[----:B------:R-:W-:Y:S01]  /*3690*/  ISETP.GE.AND P4, PT, R6, RZ, PT ;  /* 0x000000ff0600720c */ /* 0x000fe20003f86270 */
[----:B------:R-:W-:Y:S01]  /*36a0*/  @!P5 IMAD.IADD R43, R43, 0x1, -R5 ;  /* 0x000000012b2bd824 */ /* 0x000fe200078e0a05 */
[----:B------:R-:W-:Y:S01]  /*36b0*/  ISETP.GT.U32.AND P5, PT, R5, R42, PT ;  /* 0x0000002a0500720c */ /* 0x000fe20003fa4070 */
[----:B------:R-:W-:Y:S01]  /*36c0*/  IMAD.HI.U32 R6, R0, R44, RZ ;  /* 0x0000002c00067227 */ /* 0x000fe200078e00ff */
[----:B------:R-:W-:-:S02]  /*36d0*/  LOP3.LUT R161, R2, 0xc8, RZ, 0xfc, !PT ;  /* 0x000000c802a17812 */ /* 0x000fc400078efcff */
[----:B------:R-:W-:Y:S01]  /*36e0*/  IABS R155, R160 ;  /* 0x000000a0009b7213 */ /* 0x000fe20000000000 */
[----:B------:R-:W-:Y:S01]  /*36f0*/  IMAD.MOV R6, RZ, RZ, -R6 ;  /* 0x000000ffff067224 */ /* 0x000fe200078e0a06 */
[----:B------:R-:W-:Y:S01]  /*3700*/  IABS R156, R161 ;  /* 0x000000a1009c7213 */ /* 0x000fe20000000000 */
[--C-:B------:R-:W-:Y:S01]  /*3710*/  @!P0 IMAD.IADD R40, R40, 0x1, -R5.reuse ;  /* 0x0000000128288824 */ /* 0x100fe200078e0a05 */
[----:B------:R-:W-:Y:S01]  /*3720*/  ISETP.GE.AND P0, PT, R48, RZ, PT ;  /* 0x000000ff3000720c */ /* 0x000fe20003f06270 */
[C---:B------:R-:W-:Y:S01]  /*3730*/  IMAD R44, R5.reuse, R6, R44 ;  /* 0x00000006052c7224 */ /* 0x040fe200078e022c */
[----:B------:R-:W-:Y:S01]  /*3740*/  LOP3.LUT R6, R2, 0x1a2, RZ, 0xfc, !PT ;  /* 0x000001a202067812 */ /* 0x000fe200078efcff */
[----:B------:R-:W-:Y:S01]  /*3750*/  IMAD.HI.U32 R9, R0, R45, RZ ;  /* 0x0000002d00097227 */ /* 0x000fe200078e00ff */
[----:B------:R-:W-:Y:S02]  /*3760*/  LOP3.LUT R162, R2, 0xc4, RZ, 0xfc, !PT ;  /* 0x000000c402a27812 */ /* 0x000fe400078efcff */
[----:B------:R-:W-:Y:S01]  /*3770*/  IABS R47, R6 ;  /* 0x00000006002f7213 */ /* 0x000fe20000000000 */
[----:B------:R-:W-:Y:S01]  /*3780*/  @!P3 IMAD.MOV R40, RZ, RZ, -R40 ;  /* 0x000000ffff28b224 */ /* 0x000fe200078e0a28 */
[C---:B------:R-:W-:Y:S01]  /*3790*/  ISETP.GT.U32.AND P3, PT, R5.reuse, R43, PT ;  /* 0x0000002b0500720c */ /* 0x040fe20003f64070 */
[----:B------:R-:W-:Y:S01]  /*37a0*/  @!P5 IMAD.IADD R42, R42, 0x1, -R5 ;  /* 0x000000012a2ad824 */ /* 0x000fe200078e0a05 */
[C---:B------:R-:W-:Y:S01]  /*37b0*/  ISETP.GT.U32.AND P5, PT, R5.reuse, R44, PT ;  /* 0x0000002c0500720c */ /* 0x040fe20003fa4070 */
[----:B------:R-:W-:Y:S01]  /*37c0*/  IMAD.MOV R46, RZ, RZ, -R9 ;  /* 0x000000ffff2e7224 */ /* 0x000fe200078e0a09 */
[----:B------:R-:W-:Y:S01]  /*37d0*/  LOP3.LUT R9, R2, 0x1a0, RZ, 0xfc, !PT ;  /* 0x000001a002097812 */ /* 0x000fe200078efcff */
[----:B------:R-:W-:Y:S01]  /*37e0*/  @!P1 IMAD.MOV R41, RZ, RZ, -R41 ;  /* 0x000000ffff299224 */ /* 0x000fe200078e0a29 */
[----:B------:R-:W-:Y:S01]  /*37f0*/  ISETP.GE.AND P1, PT, R10, RZ, PT ;  /* 0x000000ff0a00720c */ /* 0x000fe20003f26270 */
[----:B------:R-:W-:Y:S01]  /*3800*/  IMAD R45, R5, R46, R45 ;  /* 0x0000002e052d7224 */ /* 0x000fe200078e022d */
[----:B------:R-:W-:Y:S01]  /*3810*/  IABS R10, R10 ;  /* 0x0000000a000a7213 */ /* 0x000fe20000000000 */
[----:B------:R-:W-:Y:S01]  /*3820*/  @!P6 IMAD.MOV R42, RZ, RZ, -R42 ;  /* 0x000000ffff2ae224 */ /* 0x000fe200078e0a2a */
[----:B------:R-:W-:-:S02]  /*3830*/  IABS R48, R9 ;  /* 0x0000000900307213 */ /* 0x000fc40000000000 */
[----:B------:R-:W-:Y:S01]  /*3840*/  ISETP.GT.U32.AND P6, PT, R5, R45, PT ;  /* 0x0000002d0500720c */ /* 0x000fe20003fc4070 */
[----:B------:R-:W-:Y:S01]  /*3850*/  IMAD.MOV.U32 R46, RZ, RZ, R10 ;  /* 0x000000ffff2e7224 */ /* 0x000fe200078e000a */
[----:B------:R-:W-:Y:S01]  /*3860*/  LOP3.LUT R170, R2, 0xb4, RZ, 0xfc, !PT ;  /* 0x000000b402aa7812 */ /* 0x000fe200078efcff */
[--C-:B------:R-:W-:Y:S01]  /*3870*/  @!P3 IMAD.IADD R43, R43, 0x1, -R5.reuse ;  /* 0x000000012b2bb824 */ /* 0x100fe200078e0a05 */
[----:B------:R-:W-:Y:S01]  /*3880*/  ISETP.GE.AND P3, PT, R6, RZ, PT ;  /* 0x000000ff0600720c */ /* 0x000fe20003f66270 */
[----:B------:R-:W-:Y:S01]  /*3890*/  @!P5 IMAD.IADD R44, R44, 0x1, -R5 ;  /* 0x000000012c2cd824 */ /* 0x000fe200078e0a05 */
[----:B------:R-:W-:Y:S01]  /*38a0*/  IABS R166, R170 ;  /* 0x000000aa00a67213 */ /* 0x000fe20000000000 */
[----:B------:R-:W-:Y:S01]  /*38b0*/  IMAD.HI.U32 R6, R0, R46, RZ ;  /* 0x0000002e00067227 */ /* 0x000fe200078e00ff */
[----:B------:R-:W-:Y:S02]  /*38c0*/  LOP3.LUT R171, R2, 0xb2, RZ, 0xfc, !PT ;  /* 0x000000b202ab7812 */ /* 0x000fe400078efcff */
[----:B------:R-:W-:Y:S01]  /*38d0*/  ISETP.GT.U32.AND P5, PT, R5, R44, PT ;  /* 0x0000002c0500720c */ /* 0x000fe20003fa4070 */
[----:B------:R-:W-:Y:S01]  /*38e0*/  IMAD.MOV R10, RZ, RZ, -R6 ;  /* 0x000000ffff0a7224 */ /* 0x000fe200078e0a06 */
[----:B------:R-:W-:Y:S01]  /*38f0*/  IABS R167, R171 ;  /* 0x000000ab00a77213 */ /* 0x000fe20000000000 */
[----:B------:R-:W-:Y:S01]  /*3900*/  IMAD.HI.U32 R6, R0, R47, RZ ;  /* 0x0000002f00067227 */ /* 0x000fe200078e00ff */
[----:B------:R-:W-:-:S02]  /*3910*/  LOP3.LUT R172, R2, 0xb0, RZ, 0xfc, !PT ;  /* 0x000000b002ac7812 */ /* 0x000fc400078efcff */
[C---:B------:R-:W-:Y:S01]  /*3920*/  LOP3.LUT R175, R2.reuse, 0xaa, RZ, 0xfc, !PT ;  /* 0x000000aa02af7812 */ /* 0x040fe200078efcff */
[----:B------:R-:W-:Y:S01]  /*3930*/  @!P6 IMAD.IADD R45, R45, 0x1, -R5 ;  /* 0x000000012d2de824 */ /* 0x000fe200078e0a05 */
[----:B------:R-:W-:Y:S01]  /*3940*/  IABS R168, R172 ;  /* 0x000000ac00a87213 */ /* 0x000fe20000000000 */
[----:B------:R-:W-:Y:S01]  /*3950*/  IMAD.MOV R6, RZ, RZ, -R6 ;  /* 0x000000ffff067224 */ /* 0x000fe200078e0a06 */
[----:B------:R-:W-:Y:S01]  /*3960*/  LOP3.LUT R177, R2, 0xa4, RZ, 0xfc, !PT ;  /* 0x000000a402b17812 */ /* 0x000fe200078efcff */
[C---:B------:R-:W-:Y:S01]  /*3970*/  IMAD R46, R5.reuse, R10, R46 ;  /* 0x0000000a052e7224 */ /* 0x040fe200078e022e */
[C---:B------:R-:W-:Y:S01]  /*3980*/  ISETP.GT.U32.AND P6, PT, R5.reuse, R45, PT ;  /* 0x0000002d0500720c */ /* 0x040fe20003fc4070 */
[----:B------:R-:W-:Y:S01]  /*3990*/  IMAD R47, R5, R6, R47 ;  /* 0x00000006052f7224 */ /* 0x000fe200078e022f */
[----:B------:R-:W-:Y:S01]  /*39a0*/  IABS R174, R177 ;  /* 0x000000b100ae7213 */ /* 0x000fe20000000000 */
[----:B------:R-:W-:Y:S01]  /*39b0*/  IMAD.HI.U32 R6, R0, R48, RZ ;  /* 0x0000003000067227 */ /* 0x000fe200078e00ff */
[----:B------:R-:W-:-:S02]  /*39c0*/  LOP3.LUT R176, R2, 0xa6, RZ, 0xfc, !PT ;  /* 0x000000a602b07812 */ /* 0x000fc400078efcff */
[----:B------:R-:W-:Y:S01]  /*39d0*/  LOP3.LUT R180, R2, 0x9a, RZ, 0xfc, !PT ;  /* 0x0000009a02b47812 */ /* 0x000fe200078efcff */
[----:B------:R-:W-:Y:S01]  /*39e0*/  @!P0 IMAD.MOV R43, RZ, RZ, -R43 ;  /* 0x000000ffff2b8224 */ /* 0x000fe200078e0a2b */
[----:B------:R-:W-:Y:S01]  /*39f0*/  ISETP.GE.AND P0, PT, R9, RZ, PT ;  /* 0x000000ff0900720c */ /* 0x000fe20003f06270 */
[----:B------:R-:W-:Y:S01]  /*3a00*/  @!P5 IMAD.IADD R44, R44, 0x1, -R5 ;  /* 0x000000012c2cd824 */ /* 0x000fe200078e0a05 */
[C---:B------:R-:W-:Y:S01]  /*3a10*/  ISETP.GT.U32.AND P5, PT, R5.reuse, R46, PT ;  /* 0x0000002e0500720c */ /* 0x040fe20003fa4070 */
[----:B------:R-:W-:Y:S01]  /*3a20*/  IMAD.HI.U32 R9, R0, R49, RZ ;  /* 0x0000003100097227 */ /* 0x000fe200078e00ff */
[----:B------:R-:W-:Y:S02]  /*3a30*/  IABS R173, R176 ;  /* 0x000000b000ad7213 */ /* 0x000fe40000000000 */
[----:B------:R-:W-:Y:S01]  /*3a40*/  IABS R179, R180 ;  /* 0x000000b400b37213 */ /* 0x000fe20000000000 */
[----:B------:R-:W-:Y:S01]  /*3a50*/  IMAD.MOV R6, RZ, RZ, -R6 ;  /* 0x000000ffff067224 */ /* 0x000fe200078e0a06 */
[C---:B------:R-:W-:Y:S01]  /*3a60*/  LOP3.LUT R183, R2.reuse, 0x94, RZ, 0xfc, !PT ;  /* 0x0000009402b77812 */ /* 0x040fe200078efcff */
[----:B------:R-:W-:Y:S01]  /*3a70*/  IMAD.MOV R10, RZ, RZ, -R9 ;  /* 0x000000ffff0a7224 */ /* 0x000fe200078e0a09 */
[----:B------:R-:W-:Y:S01]  /*3a80*/  LOP3.LUT R190, R2, 0x8c, RZ, 0xfc, !PT ;  /* 0x0000008c02be7812 */ /* 0x000fe200078efcff */
[C---:B------:R-:W-:Y:S01]  /*3a90*/  IMAD R48, R5.reuse, R6, R48 ;  /* 0x0000000605307224 */ /* 0x040fe200078e0230 */
[----:B------:R-:W-:Y:S01]  /*3aa0*/  IABS R182, R183 ;  /* 0x000000b700b67213 */ /* 0x000fe20000000000 */
[----:B------:R-:W-:Y:S01]  /*3ab0*/  IMAD R49, R5, R10, R49 ;  /* 0x0000000a05317224 */ /* 0x000fe200078e0231 */
[----:B------:R-:W-:Y:S01]  /*3ac0*/  IABS R186, R190 ;  /* 0x000000be00ba7213 */ /* 0x000fe20000000000 */
[--C-:B------:R-:W-:Y:S01]  /*3ad0*/  @!P6 IMAD.IADD R45, R45, 0x1, -R5.reuse ;  /* 0x000000012d2de824 */ /* 0x100fe200078e0a05 */
[C---:B------:R-:W-:Y:S01]  /*3ae0*/  ISETP.GT.U32.AND P6, PT, R5.reuse, R48, PT ;  /* 0x000000300500720c */ /* 0x040fe20003fc4070 */
[----:B------:R-:W-:Y:S01]  /*3af0*/  @!P5 IMAD.IADD R46, R46, 0x1, -R5 ;  /* 0x000000012e2ed824 */ /* 0x000fe200078e0a05 */
[C---:B------:R-:W-:Y:S01]  /*3b00*/  ISETP.GT.U32.AND P5, PT, R5.reuse, R49, PT ;  /* 0x000000310500720c */ /* 0x040fe20003fa4070 */
[----:B------:R-:W-:Y:S01]  /*3b10*/  @!P4 IMAD.MOV R44, RZ, RZ, -R44 ;  /* 0x000000ffff2cc224 */ /* 0x000fe200078e0a2c */
[----:B------:R-:W-:Y:S01]  /*3b20*/  ISETP.GT.U32.AND P4, PT, R5, R47, PT ;  /* 0x0000002f0500720c */ /* 0x000fe20003f84070 */
[----:B------:R-:W-:Y:S01]  /*3b30*/  IMAD.HI.U32 R6, R0, R50, RZ ;  /* 0x0000003200067227 */ /* 0x000fe200078e00ff */
[----:B------:R-:W-:-:S02]  /*3b40*/  LOP3.LUT R187, R2, 0x8e, RZ, 0xfc, !PT ;  /* 0x0000008e02bb7812 */ /* 0x000fc400078efcff */
[----:B------:R-:W-:Y:S01]  /*3b50*/  LOP3.LUT R191, R2, 0x86, RZ, 0xfc, !PT ;  /* 0x0000008602bf7812 */ /* 0x000fe200078efcff */
[----:B------:R-:W-:Y:S01]  /*3b60*/  IMAD.MOV R6, RZ, RZ, -R6 ;  /* 0x000000ffff067224 */ /* 0x000fe200078e0a06 */
[----:B------:R-:W-:Y:S01]  /*3b70*/  IABS R185, R187 ;  /* 0x000000bb00b97213 */ /* 0x000fe20000000000 */
[----:B------:R-:W-:Y:S01]  /*3b80*/  @!P2 IMAD.MOV R45, RZ, RZ, -R45 ;  /* 0x000000ffff2da224 */ /* 0x000fe200078e0a2d */
[----:B------:R-:W-:Y:S01]  /*3b90*/  IABS R189, R191 ;  /* 0x000000bf00bd7213 */ /* 0x000fe20000000000 */
[--C-:B------:R-:W-:Y:S01]  /*3ba0*/  @!P6 IMAD.IADD R48, R48, 0x1, -R5.reuse ;  /* 0x000000013030e824 */ /* 0x100fe200078e0a05 */
[C---:B------:R-:W-:Y:S01]  /*3bb0*/  LOP3.LUT R194, R2.reuse, 0x7e, RZ, 0xfc, !PT ;  /* 0x0000007e02c27812 */ /* 0x040fe200078efcff */
[----:B------:R-:W-:Y:S01]  /*3bc0*/  @!P5 IMAD.IADD R49, R49, 0x1, -R5 ;  /* 0x000000013131d824 */ /* 0x000fe200078e0a05 */
[----:B------:R-:W-:Y:S01]  /*3bd0*/  LOP3.LUT R202, R2, 0x7c, RZ, 0xfc, !PT ;  /* 0x0000007c02ca7812 */ /* 0x000fe200078efcff */
[C---:B------:R-:W-:Y:S01]  /*3be0*/  IMAD R50, R5.reuse, R6, R50 ;  /* 0x0000000605327224 */ /* 0x040fe200078e0232 */
[C---:B------:R-:W-:Y:S01]  /*3bf0*/  ISETP.GT.U32.AND P5, PT, R5.reuse, R48, PT ;  /* 0x000000300500720c */ /* 0x040fe20003fa4070 */
[----:B------:R-:W-:Y:S01]  /*3c00*/  IMAD.HI.U32 R6, R0, R51, RZ ;  /* 0x0000003300067227 */ /* 0x000fe200078e00ff */
[----:B------:R-:W-:-:S02]  /*3c10*/  ISETP.GT.U32.AND P2, PT, R5, R49, PT ;  /* 0x000000310500720c */ /* 0x000fc40003f44070 */
[----:B------:R-:W-:Y:S01]  /*3c20*/  IABS R193, R194 ;  /* 0x000000c200c17213 */ /* 0x000fe20000000000 */
[----:B------:R-:W-:Y:S01]  /*3c30*/  @!P4 IMAD.IADD R47, R47, 0x1, -R5 ;  /* 0x000000012f2fc824 */ /* 0x000fe200078e0a05 */
[C---:B------:R-:W-:Y:S01]  /*3c40*/  ISETP.GT.U32.AND P4, PT, R5.reuse, R46, PT ;  /* 0x0000002e0500720c */ /* 0x040fe20003f84070 */
[----:B------:R-:W-:Y:S01]  /*3c50*/  IMAD.MOV R6, RZ, RZ, -R6 ;  /* 0x000000ffff067224 */ /* 0x000fe200078e0a06 */
[----:B------:R-:W-:Y:S01]  /*3c60*/  LOP3.LUT R203, R2, 0x7a, RZ, 0xfc, !PT ;  /* 0x0000007a02cb7812 */ /* 0x000fe200078efcff */
[----:B------:R-:W-:Y:S01]  /*3c70*/  IMAD.HI.U32 R9, R0, R53, RZ ;  /* 0x0000003500097227 */ /* 0x000fe200078e00ff */
[C---:B------:R-:W-:Y:S02]  /*3c80*/  ISETP.GT.U32.AND P6, PT, R5.reuse, R47, PT ;  /* 0x0000002f0500720c */ /* 0x040fe40003fc4070 */
[----:B------:R-:W-:Y:S01]  /*3c90*/  IABS R195, R203 ;  /* 0x000000cb00c37213 */ /* 0x000fe20000000000 */
[C---:B------:R-:W-:Y:S01]  /*3ca0*/  IMAD R51, R5.reuse, R6, R51 ;  /* 0x0000000605337224 */ /* 0x040fe200078e0233 */
[----:B------:R-:W-:Y:S01]  /*3cb0*/  LOP3.LUT R204, R2, 0x78, RZ, 0xfc, !PT ;  /* 0x0000007802cc7812 */ /* 0x000fe200078efcff */
[----:B------:R-:W-:Y:S01]  /*3cc0*/  @!P5 IMAD.IADD R48, R48, 0x1, -R5 ;  /* 0x000000013030d824 */ /* 0x000fe200078e0a05 */
[----:B------:R-:W-:Y:S01]  /*3cd0*/  LOP3.LUT R201, R2, 0x74, RZ, 0xfc, !PT ;  /* 0x0000007402c97812 */ /* 0x000fe200078efcff */
[----:B------:R-:W-:Y:S01]  /*3ce0*/  IMAD.HI.U32 R6, R0, R52, RZ ;  /* 0x0000003400067227 */ /* 0x000fe200078e00ff */
[----:B------:R-:W-:-:S02]  /*3cf0*/  ISETP.GT.U32.AND P5, PT, R5, R51, PT ;  /* 0x000000330500720c */ /* 0x000fc40003fa4070 */
[----:B------:R-:W-:Y:S01]  /*3d00*/  LOP3.LUT R205, R2, 0x76, RZ, 0xfc, !PT ;  /* 0x0000007602cd7812 */ /* 0x000fe200078efcff */
[--C-:B------:R-:W-:Y:S01]  /*3d10*/  @!P2 IMAD.IADD R49, R49, 0x1, -R5.reuse ;  /* 0x000000013131a824 */ /* 0x100fe200078e0a05 */
[----:B------:R-:W-:Y:S01]  /*3d20*/  ISETP.GE.AND P2, PT, R54, RZ, PT ;  /* 0x000000ff3600720c */ /* 0x000fe20003f46270 */
[--C-:B------:R-:W-:Y:S01]  /*3d30*/  @!P6 IMAD.IADD R47, R47, 0x1, -R5.reuse ;  /* 0x000000012f2fe824 */ /* 0x100fe200078e0a05 */
[----:B------:R-:W-:Y:S01]  /*3d40*/  ISETP.GE.AND P6, PT, R11, RZ, PT ;  /* 0x000000ff0b00720c */ /* 0x000fe20003fc6270 */
[----:B------:R-:W-:Y:S01]  /*3d50*/  IMAD.MOV R6, RZ, RZ, -R6 ;  /* 0x000000ffff067224 */ /* 0x000fe200078e0a06 */
[----:B------:R-:W-:Y:S01]  /*3d60*/  LOP3.LUT R11, R2, 0x194, RZ, 0xfc, !PT ;  /* 0x00000194020b7812 */ /* 0x000fe200078efcff */
[--C-:B------:R-:W-:Y:S01]  /*3d70*/  @!P4 IMAD.IADD R46, R46, 0x1, -R5.reuse ;  /* 0x000000012e2ec824 */ /* 0x100fe200078e0a05 */
[C---:B------:R-:W-:Y:S01]  /*3d80*/  ISETP.GT.U32.AND P4, PT, R5.reuse, R50, PT ;  /* 0x000000320500720c */ /* 0x040fe20003f84070 */
[----:B------:R-:W-:Y:S01]  /*3d90*/  IMAD R52, R5, R6, R52 ;  /* 0x0000000605347224 */ /* 0x000fe200078e0234 */
[----:B------:R-:W-:Y:S01]  /*3da0*/  IABS R54, R11 ;  /* 0x0000000b00367213 */ /* 0x000fe20000000000 */
[----:B------:R-:W-:Y:S01]  /*3db0*/  @!P5 IMAD.IADD R51, R51, 0x1, -R5 ;  /* 0x000000013333d824 */ /* 0x000fe200078e0a05 */
[----:B------:R-:W-:Y:S01]  /*3dc0*/  IABS R199, R201 ;  /* 0x000000c900c77213 */ /* 0x000fe20000000000 */
[----:B------:R-:W-:Y:S01]  /*3dd0*/  IMAD.MOV R10, RZ, RZ, -R9 ;  /* 0x000000ffff0a7224 */ /* 0x000fe200078e0a09 */
[----:B------:R-:W-:Y:S01]  /*3de0*/  LOP3.LUT R9, R2, 0x192, RZ, 0xfc, !PT ;  /* 0x0000019202097812 */ /* 0x000fe200078efcff */
[----:B------:R-:W-:Y:S01]  /*3df0*/  IMAD.HI.U32 R6, R0, R54, RZ ;  /* 0x0000003600067227 */ /* 0x000fe200078e00ff */
[----:B------:R-:W-:-:S02]  /*3e00*/  ISETP.GT.U32.AND P5, PT, R5, R51, PT ;  /* 0x000000330500720c */ /* 0x000fc40003fa4070 */
[----:B------:R-:W-:Y:S01]  /*3e10*/  IABS R197, R205 ;  /* 0x000000cd00c57213 */ /* 0x000fe20000000000 */
[----:B------:R-:W-:Y:S01]  /*3e20*/  IMAD.MOV R6, RZ, RZ, -R6 ;  /* 0x000000ffff067224 */ /* 0x000fe200078e0a06 */
[C---:B------:R-:W-:Y:S01]  /*3e30*/  LOP3.LUT R211, R2.reuse, 0x60, RZ, 0xfc, !PT ;  /* 0x0000006002d37812 */ /* 0x040fe200078efcff */
[C---:B------:R-:W-:Y:S01]  /*3e40*/  IMAD R53, R5.reuse, R10, R53 ;  /* 0x0000000a05357224 */ /* 0x040fe200078e0235 */
[----:B------:R-:W-:Y:S01]  /*3e50*/  LOP3.LUT R212, R2, 0x5e, RZ, 0xfc, !PT ;  /* 0x0000005e02d47812 */ /* 0x000fe200078efcff */
[C---:B------:R-:W-:Y:S01]  /*3e60*/  IMAD R54, R5.reuse, R6, R54 ;  /* 0x0000000605367224 */ /* 0x040fe200078e0236 */
[----:B------:R-:W-:Y:S01]  /*3e70*/  IABS R208, R211 ;  /* 0x000000d300d07213 */ /* 0x000fe20000000000 */
[----:B------:R-:W-:Y:S01]  /*3e80*/  @!P3 IMAD.MOV R47, RZ, RZ, -R47 ;  /* 0x000000ffff2fb224 */ /* 0x000fe200078e0a2f */
[----:B------:R-:W-:Y:S01]  /*3e90*/  ISETP.GT.U32.AND P3, PT, R5, R52, PT ;  /* 0x000000340500720c */ /* 0x000fe20003f64070 */
[--C-:B------:R-:W-:Y:S01]  /*3ea0*/  @!P4 IMAD.IADD R50, R50, 0x1, -R5.reuse ;  /* 0x000000013232c824 */ /* 0x100fe200078e0a05 */
[----:B------:R-:W-:Y:S01]  /*3eb0*/  ISETP.GE.AND P4, PT, R55, RZ, PT ;  /* 0x000000ff3700720c */ /* 0x000fe20003f86270 */
[----:B------:R-:W-:Y:S01]  /*3ec0*/  @!P5 IMAD.IADD R51, R51, 0x1, -R5 ;  /* 0x000000013333d824 */ /* 0x000fe200078e0a05 */
[C---:B------:R-:W-:Y:S01]  /*3ed0*/  ISETP.GT.U32.AND P5, PT, R5.reuse, R54, PT ;  /* 0x000000360500720c */ /* 0x040fe20003fa4070 */
[----:B------:R-:W-:Y:S01]  /*3ee0*/  @!P6 IMAD.MOV R49, RZ, RZ, -R49 ;  /* 0x000000ffff31e224 */ /* 0x000fe200078e0a31 */
[----:B------:R-:W-:Y:S01]  /*3ef0*/  ISETP.GT.U32.AND P6, PT, R5, R53, PT ;  /* 0x000000350500720c */ /* 0x000fe20003fc4070 */
[----:B------:R-:W-:Y:S01]  /*3f00*/  @!P0 IMAD.MOV R48, RZ, RZ, -R48 ;  /* 0x000000ffff308224 */ /* 0x000fe200078e0a30 */
[----:B------:R-:W-:Y:S01]  /*3f10*/  IABS R55, R9 ;  /* 0x0000000900377213 */ /* 0x000fe20000000000 */
[----:B------:R-:W-:Y:S01]  /*3f20*/  @!P1 IMAD.MOV R46, RZ, RZ, -R46 ;  /* 0x000000ffff2e9224 */ /* 0x000fe200078e0a2e */
[----:B------:R-:W-:-:S02]  /*3f30*/  ISETP.GE.AND P0, PT, R56, RZ, PT ;  /* 0x000000ff3800720c */ /* 0x000fc40003f06270 */
[----:B------:R-:W-:Y:S01]  /*3f40*/  IABS R56, R60 ;  /* 0x0000003c00387213 */ /* 0x000fe20000000000 */
[----:B------:R-:W-:Y:S01]  /*3f50*/  IMAD.HI.U32 R6, R0, R55, RZ ;  /* 0x0000003700067227 */ /* 0x000fe200078e00ff */
[----:B------:R-:W-:Y:S02]  /*3f60*/  ISETP.GT.U32.AND P1, PT, R5, R50, PT ;  /* 0x000000320500720c */ /* 0x000fe40003f24070 */
[----:B------:R-:W-:Y:S01]  /*3f70*/  IABS R209, R212 ;  /* 0x000000d400d17213 */ /* 0x000fe20000000000 */
[--C-:B------:R-:W-:Y:S01]  /*3f80*/  @!P5 IMAD.IADD R54, R54, 0x1, -R5.reuse ;  /* 0x000000013636d824 */ /* 0x100fe200078e0a05 */
[----:B------:R-:W-:Y:S01]  /*3f90*/  LOP3.LUT R215, R2, 0x56, RZ, 0xfc, !PT ;  /* 0x0000005602d77812 */ /* 0x000fe200078efcff */
[----:B------:R-:W-:Y:S01]  /*3fa0*/  @!P3 IMAD.IADD R52, R52, 0x1, -R5 ;  /* 0x000000013434b824 */ /* 0x000fe200078e0a05 */
[----:B------:R-:W-:Y:S01]  /*3fb0*/  ISETP.GE.AND P3, PT, R11, RZ, PT ;  /* 0x000000ff0b00720c */ /* 0x000fe20003f66270 */
[----:B------:R-:W-:Y:S01]  /*3fc0*/  IMAD.MOV R10, RZ, RZ, -R6 ;  /* 0x000000ffff0a7224 */ /* 0x000fe200078e0a06 */
[----:B------:R-:W-:Y:S01]  /*3fd0*/  ISETP.GT.U32.AND P5, PT, R5, R54, PT ;  /* 0x000000360500720c */ /* 0x000fe20003fa4070 */
[----:B------:R-:W-:Y:S01]  /*3fe0*/  IMAD.HI.U32 R6, R0, R56, RZ ;  /* 0x0000003800067227 */ /* 0x000fe200078e00ff */
[----:B------:R-:W-:-:S02]  /*3ff0*/  LOP3.LUT R11, R2, 0x18e, RZ, 0xfc, !PT ;  /* 0x0000018e020b7812 */ /* 0x000fc400078efcff */
[C---:B------:R-:W-:Y:S01]  /*4000*/  LOP3.LUT R217, R2.reuse, 0x54, RZ, 0xfc, !PT ;  /* 0x0000005402d97812 */ /* 0x040fe200078efcff */
[----:B------:R-:W-:Y:S01]  /*4010*/  @!P6 IMAD.IADD R53, R53, 0x1, -R5 ;  /* 0x000000013535e824 */ /* 0x000fe200078e0a05 */
[C---:B------:R-:W-:Y:S01]  /*4020*/  ISETP.GT.U32.AND P6, PT, R5.reuse, R52, PT ;  /* 0x000000340500720c */ /* 0x040fe20003fc4070 */
[----:B------:R-:W-:Y:S01]  /*4030*/  IMAD.MOV R6, RZ, RZ, -R6 ;  /* 0x000000ffff067224 */ /* 0x000fe200078e0a06 */
[----:B------:R-:W-:Y:S01]  /*4040*/  IABS R213, R215 ;  /* 0x000000d700d57213 */ /* 0x000fe20000000000 */
[C---:B------:R-:W-:Y:S01]  /*4050*/  IMAD R55, R5.reuse, R10, R55 ;  /* 0x0000000a05377224 */ /* 0x040fe200078e0237 */
[C---:B------:R-:W-:Y:S01]  /*4060*/  LOP3.LUT R10, R2.reuse, 0x18a, RZ, 0xfc, !PT ;  /* 0x0000018a020a7812 */ /* 0x040fe200078efcff */
[C---:B------:R-:W-:Y:S01]  /*4070*/  IMAD R56, R5.reuse, R6, R56 ;  /* 0x0000000605387224 */ /* 0x040fe200078e0238 */
[----:B------:R-:W-:Y:S01]  /*4080*/  LOP3.LUT R214, R2, 0x58, RZ, 0xfc, !PT ;  /* 0x0000005802d67812 */ /* 0x000fe200078efcff */
[--C-:B------:R-:W-:Y:S01]  /*4090*/  @!P5 IMAD.IADD R54, R54, 0x1, -R5.reuse ;  /* 0x000000013636d824 */ /* 0x100fe200078e0a05 */
[----:B------:R-:W-:Y:S01]  /*40a0*/  IABS R59, R10 ;  /* 0x0000000a003b7213 */ /* 0x000fe20000000000 */
[----:B------:R-:W-:Y:S01]  /*40b0*/  @!P1 IMAD.IADD R50, R50, 0x1, -R5 ;  /* 0x0000000132329824 */ /* 0x000fe200078e0a05 */
[----:B------:R-:W-:Y:S01]  /*40c0*/  ISETP.GT.U32.AND P5, PT, R5, R56, PT ;  /* 0x000000380500720c */ /* 0x000fe20003fa4070 */
[----:B------:R-:W-:Y:S01]  /*40d0*/  @!P4 IMAD.MOV R51, RZ, RZ, -R51 ;  /* 0x000000ffff33c224 */ /* 0x000fe200078e0a33 */
[----:B------:R-:W-:Y:S01]  /*40e0*/  ISETP.GE.AND P1, PT, R57, RZ, PT ;  /* 0x000000ff3900720c */ /* 0x000fe20003f26270 */
[----:B------:R-:W-:Y:S01]  /*40f0*/  @!P6 IMAD.IADD R52, R52, 0x1, -R5 ;  /* 0x000000013434e824 */ /* 0x000fe200078e0a05 */
[----:B------:R-:W-:Y:S01]  /*4100*/  IABS R57, R11 ;  /* 0x0000000b00397213 */ /* 0x000fe20000000000 */
[----:B------:R-:W-:Y:S01]  /*4110*/  @!P2 IMAD.MOV R50, RZ, RZ, -R50 ;  /* 0x000000ffff32a224 */ /* 0x000fe200078e0a32 */
        /* <DEDUP_REMOVED lines=8> */
[----:B------:R-:W-:Y:S01]  /*41a0*/  @!P5 IMAD.IADD R56, R56, 0x1, -R5 ;  /* 0x000000013838d824 */ /* 0x000fe200078e0a05 */
[----:B------:R-:W-:Y:S01]  /*41b0*/  IABS R218, R221 ;  /* 0x000000dd00da7213 */ /* 0x000fe20000000000 */
[----:B------:R-:W-:Y:S01]  /*41c0*/  IMAD R57, R5, R6, R57 ;  /* 0x0000000605397224 */ /* 0x000fe200078e0239 */
[----:B------:R-:W-:Y:S01]  /*41d0*/  LOP3.LUT R222, R2, 0x4a, RZ, 0xfc, !PT ;  /* 0x0000004a02de7812 */ /* 0x000fe200078efcff */
[----:B------:R-:W-:Y:S01]  /*41e0*/  @!P6 IMAD.IADD R55, R55, 0x1, -R5 ;  /* 0x000000013737e824 */ /* 0x000fe200078e0a05 */
[C---:B------:R-:W-:Y:S01]  /*41f0*/  ISETP.GT.U32.AND P4, PT, R5.reuse, R56, PT ;  /* 0x000000380500720c */ /* 0x040fe20003f84070 */
[----:B------:R-:W-:Y:S01]  /*4200*/  IMAD.HI.U32 R6, R0, R59, RZ ;  /* 0x0000003b00067227 */ /* 0x000fe200078e00ff */
[----:B------:R-:W-:-:S02]  /*4210*/  ISETP.GT.U32.AND P0, PT, R5, R57, PT ;  /* 0x000000390500720c */ /* 0x000fc40003f04070 */
[----:B------:R-:W-:Y:S01]  /*4220*/  ISETP.GT.U32.AND P5, PT, R5, R55, PT ;  /* 0x000000370500720c */ /* 0x000fe20003fa4070 */
[----:B------:R-:W-:Y:S01]  /*4230*/  IMAD.MOV R6, RZ, RZ, -R6 ;  /* 0x000000ffff067224 */ /* 0x000fe200078e0a06 */
[----:B------:R-:W-:Y:S01]  /*4240*/  ISETP.GE.AND P6, PT, R60, RZ, PT ;  /* 0x000000ff3c00720c */ /* 0x000fe20003fc6270 */
[----:B------:R-:W-:Y:S01]  /*4250*/  @!P2 IMAD.IADD R53, R53, 0x1, -R5 ;  /* 0x000000013535a824 */ /* 0x000fe200078e0a05 */
[----:B------:R-:W-:Y:S01]  /*4260*/  ISETP.GE.AND P2, PT, R9, RZ, PT ;  /* 0x000000ff0900720c */ /* 0x000fe20003f46270 */
[C---:B------:R-:W-:Y:S01]  /*4270*/  IMAD R59, R5.reuse, R6, R59 ;  /* 0x00000006053b7224 */ /* 0x040fe200078e023b */
[----:B------:R-:W-:Y:S01]  /*4280*/  IABS R60, R63 ;  /* 0x0000003f003c7213 */ /* 0x000fe20000000000 */
[----:B------:R-:W-:Y:S01]  /*4290*/  IMAD.HI.U32 R9, R0, R58, RZ ;  /* 0x0000003a00097227 */ /* 0x000fe200078e00ff */
[----:B------:R-:W-:Y:S02]  /*42a0*/  IABS R219, R222 ;  /* 0x000000de00db7213 */ /* 0x000fe40000000000 */
[----:B------:R-:W-:Y:S01]  /*42b0*/  LOP3.LUT R228, R2, 0x3e, RZ, 0xfc, !PT ;  /* 0x0000003e02e47812 */ /* 0x000fe200078efcff */
[----:B------:R-:W-:Y:S01]  /*42c0*/  @!P4 IMAD.IADD R56, R56, 0x1, -R5 ;  /* 0x000000013838c824 */ /* 0x000fe200078e0a05 */
[----:B------:R-:W-:Y:S01]  /*42d0*/  ISETP.GT.U32.AND P4, PT, R5, R59, PT ;  /* 0x0000003b0500720c */ /* 0x000fe20003f84070 */
[----:B------:R-:W-:Y:S01]  /*42e0*/  IMAD.MOV R9, RZ, RZ, -R9 ;  /* 0x000000ffff097224 */ /* 0x000fe200078e0a09 */
[----:B------:R-:W-:Y:S01]  /*42f0*/  IABS R225, R228 ;  /* 0x000000e400e17213 */ /* 0x000fe20000000000 */
[--C-:B------:R-:W-:Y:S01]  /*4300*/  @!P5 IMAD.IADD R55, R55, 0x1, -R5.reuse ;  /* 0x000000013737d824 */ /* 0x100fe200078e0a05 */
[----:B------:R-:W-:Y:S01]  /*4310*/  ISETP.GE.AND P5, PT, R61, RZ, PT ;  /* 0x000000ff3d00720c */ /* 0x000fe20003fa6270 */
[----:B------:R-:W-:Y:S01]  /*4320*/  @!P0 IMAD.IADD R57, R57, 0x1, -R5 ;  /* 0x0000000139398824 */ /* 0x000fe200078e0a05 */
[----:B------:R-:W-:Y:S01]  /*4330*/  ISETP.GE.AND P0, PT, R10, RZ, PT ;  /* 0x000000ff0a00720c */ /* 0x000fe20003f06270 */
[C---:B------:R-:W-:Y:S01]  /*4340*/  IMAD R58, R5.reuse, R9, R58 ;  /* 0x00000009053a7224 */ /* 0x040fe200078e023a */
[----:B------:R-:W-:Y:S01]  /*4350*/  LOP3.LUT R9, R2, 0x186, RZ, 0xfc, !PT ;  /* 0x0000018602097812 */ /* 0x000fe200078efcff */
[----:B------:R-:W-:Y:S01]  /*4360*/  @!P2 IMAD.MOV R55, RZ, RZ, -R55 ;  /* 0x000000ffff37a224 */ /* 0x000fe200078e0a37 */
[----:B------:R-:W-:Y:S01]  /*4370*/  ISETP.GT.U32.AND P2, PT, R5, R57, PT ;  /* 0x000000390500720c */ /* 0x000fe20003f44070 */
[----:B------:R-:W-:Y:S01]  /*4380*/  IMAD.HI.U32 R6, R0, R60, RZ ;  /* 0x0000003c00067227 */ /* 0x000fe200078e00ff */
[----:B------:R-:W-:-:S02]  /*4390*/  IABS R61, R9 ;  /* 0x00000009003d7213 */ /* 0x000fc40000000000 */
[C---:B------:R-:W-:Y:S01]  /*43a0*/  LOP3.LUT R10, R2.reuse, 0x184, RZ, 0xfc, !PT ;  /* 0x00000184020a7812 */ /* 0x040fe200078efcff */
[----:B------:R-:W-:Y:S01]  /*43b0*/  @!P3 IMAD.MOV R54, RZ, RZ, -R54 ;  /* 0x000000ffff36b224 */ /* 0x000fe200078e0a36 */
[----:B------:R-:W-:Y:S01]  /*43c0*/  ISETP.GT.U32.AND P3, PT, R5, R58, PT ;  /* 0x0000003a0500720c */ /* 0x000fe20003f64070 */
[----:B------:R-:W-:Y:S01]  /*43d0*/  IMAD.MOV R6, RZ, RZ, -R6 ;  /* 0x000000ffff067224 */ /* 0x000fe200078e0a06 */
[----:B------:R-:W-:Y:S01]  /*43e0*/  IABS R62, R10 ;  /* 0x0000000a003e7213 */ /* 0x000fe20000000000 */
[----:B------:R-:W-:Y:S01]  /*43f0*/  @!P4 IMAD.IADD R59, R59, 0x1, -R5 ;  /* 0x000000013b3bc824 */ /* 0x000fe200078e0a05 */
[C---:B------:R-:W-:Y:S01]  /*4400*/  LOP3.LUT R227, R2.reuse, 0x3c, RZ, 0xfc, !PT ;  /* 0x0000003c02e37812 */ /* 0x040fe200078efcff */
[C---:B------:R-:W-:Y:S01]  /*4410*/  IMAD R60, R5.reuse, R6, R60 ;  /* 0x00000006053c7224 */ /* 0x040fe200078e023c */
[----:B------:R-:W-:Y:S01]  /*4420*/  LOP3.LUT R229, R2, 0x38, RZ, 0xfc, !PT ;  /* 0x0000003802e57812 */ /* 0x000fe200078efcff */
[----:B------:R-:W-:Y:S01]  /*4430*/  IMAD.HI.U32 R6, R0, R61, RZ ;  /* 0x0000003d00067227 */ /* 0x000fe200078e00ff */
[----:B------:R-:W-:-:S02]  /*4440*/  ISETP.GT.U32.AND P4, PT, R5, R59, PT ;  /* 0x0000003b0500720c */ /* 0x000fc40003f84070 */
[C---:B0-----:R-:W-:Y:S01]  /*4450*/  LOP3.LUT R252, R2.reuse, 0x24, RZ, 0xfc, !PT ;  /* 0x0000002402fc7812 */ /* 0x041fe200078efcff */
[----:B------:R-:W-:Y:S01]  /*4460*/  @!P2 IMAD.IADD R57, R57, 0x1, -R5 ;  /* 0x000000013939a824 */ /* 0x000fe200078e0a05 */
[----:B------:R-:W-:Y:S01]  /*4470*/  ISETP.GT.U32.AND P2, PT, R5, R60, PT ;  /* 0x0000003c0500720c */ /* 0x000fe20003f44070 */
[----:B------:R-:W-:Y:S01]  /*4480*/  IMAD.MOV R6, RZ, RZ, -R6 ;  /* 0x000000ffff067224 */ /* 0x000fe200078e0a06 */
[----:B------:R-:W-:Y:S01]  /*4490*/  LOP3.LUT R240, R2, 0x20, RZ, 0xfc, !PT ;  /* 0x0000002002f07812 */ /* 0x000fe200078efcff */
[----:B------:R-:W-:Y:S01]  /*44a0*/  @!P1 IMAD.MOV R53, RZ, RZ, -R53 ;  /* 0x000000ffff359224 */ /* 0x000fe200078e0a35 */
[----:B------:R-:W-:Y:S01]  /*44b0*/  ISETP.GE.AND P1, PT, R11, RZ, PT ;  /* 0x000000ff0b00720c */ /* 0x000fe20003f26270 */
[----:B------:R-:W-:Y:S01]  /*44c0*/  @!P3 IMAD.IADD R58, R58, 0x1, -R5 ;  /* 0x000000013a3ab824 */ /* 0x000fe200078e0a05 */
[C---:B------:R-:W-:Y:S01]  /*44d0*/  LOP3.LUT R11, R2.reuse, 0x182, RZ, 0xfc, !PT ;  /* 0x00000182020b7812 */ /* 0x040fe200078efcff */
[----:B------:R-:W-:Y:S01]  /*44e0*/  IMAD R61, R5, R6, R61 ;  /* 0x00000006053d7224 */ /* 0x000fe200078e023d */
[----:B------:R-:W-:Y:S01]  /*44f0*/  LOP3.LUT R3, R2, 0x1c, RZ, 0xfc, !PT ;  /* 0x0000001c02037812 */ /* 0x000fe200078efcff */
[----:B------:R-:W-:Y:S01]  /*4500*/  @!P4 IMAD.IADD R59, R59, 0x1, -R5 ;  /* 0x000000013b3bc824 */ /* 0x000fe200078e0a05 */
[C---:B------:R-:W-:Y:S01]  /*4510*/  ISETP.GT.U32.AND P3, PT, R5.reuse, R58, PT ;  /* 0x0000003a0500720c */ /* 0x040fe20003f64070 */
[----:B------:R-:W-:Y:S01]  /*4520*/  IMAD.HI.U32 R6, R0, R62, RZ ;  /* 0x0000003e00067227 */ /* 0x000fe200078e00ff */
[----:B------:R-:W-:-:S02]  /*4530*/  ISETP.GT.U32.AND P4, PT, R5, R61, PT ;  /* 0x0000003d0500720c */ /* 0x000fc40003f84070 */
[----:B------:R-:W-:Y:S01]  /*4540*/  IABS R242, R3 ;  /* 0x0000000300f27213 */ /* 0x000fe20000000000 */
[----:B------:R-:W-:Y:S01]  /*4550*/  @!P2 IMAD.IADD R60, R60, 0x1, -R5 ;  /* 0x000000013c3ca824 */ /* 0x000fe200078e0a05 */
[----:B------:R-:W-:Y:S01]  /*4560*/  ISETP.GE.AND P2, PT, R10, RZ, PT ;  /* 0x000000ff0a00720c */ /* 0x000fe20003f46270 */
[----:B------:R-:W-:Y:S01]  /*4570*/  IMAD.MOV R6, RZ, RZ, -R6 ;  /* 0x000000ffff067224 */ /* 0x000fe200078e0a06 */
[----:B------:R-:W-:Y:S01]  /*4580*/  LOP3.LUT R10, R2, 0x17e, RZ, 0xfc, !PT ;  /* 0x0000017e020a7812 */ /* 0x000fe200078efcff */
[----:B------:R-:W-:Y:S01]  /*4590*/  @!P1 IMAD.MOV R57, RZ, RZ, -R57 ;  /* 0x000000ffff399224 */ /* 0x000fe200078e0a39 */
[----:B------:R-:W-:Y:S01]  /*45a0*/  ISETP.GT.U32.AND P1, PT, R5, R60, PT ;  /* 0x0000003c0500720c */ /* 0x000fe20003f24070 */
[----:B------:R-:W-:Y:S01]  /*45b0*/  @!P6 IMAD.MOV R56, RZ, RZ, -R56 ;  /* 0x000000ffff38e224 */ /* 0x000fe200078e0a38 */
[----:B------:R-:W-:Y:S01]  /*45c0*/  ISETP.GE.AND P6, PT, R63, RZ, PT ;  /* 0x000000ff3f00720c */ /* 0x000fe20003fc6270 */
[--C-:B------:R-:W-:Y:S01]  /*45d0*/  @!P3 IMAD.IADD R58, R58, 0x1, -R5.reuse ;  /* 0x000000013a3ab824 */ /* 0x100fe200078e0a05 */
[----:B------:R-:W-:Y:S01]  /*45e0*/  ISETP.GE.AND P3, PT, R9, RZ, PT ;  /* 0x000000ff0900720c */ /* 0x000fe20003f66270 */
[----:B------:R-:W-:Y:S01]  /*45f0*/  IMAD R62, R5, R6, R62 ;  /* 0x00000006053e7224 */ /* 0x000fe200078e023e */
[----:B------:R-:W-:Y:S01]  /*4600*/  IABS R63, R11 ;  /* 0x0000000b003f7213 */ /* 0x000fe20000000000 */
[----:B------:R-:W-:Y:S01]  /*4610*/  @!P4 IMAD.IADD R61, R61, 0x1, -R5 ;  /* 0x000000013d3dc824 */ /* 0x000fe200078e0a05 */
[----:B------:R-:W-:Y:S01]  /*4620*/  LOP3.LUT R8, R2, 0x1a, RZ, 0xfc, !PT ;  /* 0x0000001a02087812 */ /* 0x000fe200078efcff */
[----:B------:R-:W-:Y:S01]  /*4630*/  IMAD.HI.U32 R9, R0, R64, RZ ;  /* 0x0000004000097227 */ /* 0x000fe200078e00ff */
[----:B--2---:R-:W-:-:S02]  /*4640*/  LOP3.LUT R18, R2, 0x16, RZ, 0xfc, !PT ;  /* 0x0000001602127812 */ /* 0x004fc400078efcff */
[C---:B------:R-:W-:Y:S01]  /*4650*/  ISETP.GT.U32.AND P4, PT, R5.reuse, R61, PT ;  /* 0x0000003d0500720c */ /* 0x040fe20003f84070 */
[----:B------:R-:W-:Y:S01]  /*4660*/  @!P5 IMAD.MOV R58, RZ, RZ, -R58 ;  /* 0x000000ffff3ad224 */ /* 0x000fe200078e0a3a */
[----:B------:R-:W-:Y:S01]  /*4670*/  ISETP.GT.U32.AND P5, PT, R5, R62, PT ;  /* 0x0000003e0500720c */ /* 0x000fe20003fa4070 */
[----:B------:R-:W-:Y:S01]  /*4680*/  IMAD.MOV R9, RZ, RZ, -R9 ;  /* 0x000000ffff097224 */ /* 0x000fe200078e0a09 */
[----:B------:R-:W-:Y:S01]  /*4690*/  LOP3.LUT R17, R2, 0x14, RZ, 0xfc, !PT ;  /* 0x0000001402117812 */ /* 0x000fe200078efcff */
[----:B------:R-:W-:Y:S01]  /*46a0*/  IMAD.HI.U32 R6, R0, R63, RZ ;  /* 0x0000003f00067227 */ /* 0x000fe200078e00ff */
[----:B------:R-:W-:Y:S02]  /*46b0*/  LOP3.LUT R12, R2, 0x1e, RZ, 0xfc, !PT ;  /* 0x0000001e020c7812 */ /* 0x000fe400078efcff */
[----:B------:R-:W-:Y:S01]  /*46c0*/  IABS R245, R18 ;  /* 0x0000001200f57213 */ /* 0x000fe20000000000 */
[----:B------:R-:W-:Y:S01]  /*46d0*/  @!P1 IMAD.IADD R60, R60, 0x1, -R5 ;  /* 0x000000013c3c9824 */ /* 0x000fe200078e0a05 */
[----:B------:R-:W-:Y:S01]  /*46e0*/  ISETP.GE.AND P1, PT, R65, RZ, PT ;  /* 0x000000ff4100720c */ /* 0x000fe20003f26270 */
[C---:B------:R-:W-:Y:S01]  /*46f0*/  IMAD R64, R5.reuse, R9, R64 ;  /* 0x0000000905407224 */ /* 0x040fe200078e0240 */
[----:B------:R-:W-:Y:S01]  /*4700*/  IABS R65, R10 ;  /* 0x0000000a00417213 */ /* 0x000fe20000000000 */
[----:B------:R-:W-:Y:S01]  /*4710*/  IMAD.MOV R6, RZ, RZ, -R6 ;  /* 0x000000ffff067224 */ /* 0x000fe200078e0a06 */
[----:B------:R-:W-:Y:S01]  /*4720*/  LOP3.LUT R9, R2, 0x17c, RZ, 0xfc, !PT ;  /* 0x0000017c02097812 */ /* 0x000fe200078efcff */
[----:B------:R-:W-:Y:S01]  /*4730*/  @!P6 IMAD.MOV R60, RZ, RZ, -R60 ;  /* 0x000000ffff3ce224 */ /* 0x000fe200078e0a3c */
[C---:B------:R-:W-:Y:S01]  /*4740*/  ISETP.GT.U32.AND P6, PT, R5.reuse, R64, PT ;  /* 0x000000400500720c */ /* 0x040fe20003fc4070 */
[----:B------:R-:W-:Y:S01]  /*4750*/  IMAD R63, R5, R6, R63 ;  /* 0x00000006053f7224 */ /* 0x000fe200078e023f */
[----:B------:R-:W-:Y:S01]  /*4760*/  IABS R66, R9 ;  /* 0x0000000900427213 */ /* 0x000fe20000000000 */
[--C-:B------:R-:W-:Y:S01]  /*4770*/  @!P5 IMAD.IADD R62, R62, 0x1, -R5.reuse ;  /* 0x000000013e3ed824 */ /* 0x100fe200078e0a05 */
[----:B------:R-:W-:Y:S01]  /*4780*/  IABS R246, R17 ;  /* 0x0000001100f67213 */ /* 0x000fe20000000000 */
[----:B------:R-:W-:Y:S01]  /*4790*/  @!P4 IMAD.IADD R61, R61, 0x1, -R5 ;  /* 0x000000013d3dc824 */ /* 0x000fe200078e0a05 */
[C---:B------:R-:W-:Y:S01]  /*47a0*/  ISETP.GT.U32.AND P4, PT, R5.reuse, R63, PT ;  /* 0x0000003f0500720c */ /* 0x040fe20003f84070 */
[----:B------:R-:W-:Y:S01]  /*47b0*/  @!P0 IMAD.MOV R59, RZ, RZ, -R59 ;  /* 0x000000ffff3b8224 */ /* 0x000fe200078e0a3b */
[----:B------:R-:W-:Y:S01]  /*47c0*/  ISETP.GT.U32.AND P5, PT, R5, R62, PT ;  /* 0x0000003e0500720c */ /* 0x000fe20003fa4070 */
[----:B------:R-:W-:Y:S01]  /*47d0*/  IMAD.HI.U32 R6, R0, R65, RZ ;  /* 0x0000004100067227 */ /* 0x000fe200078e00ff */
[----:B------:R-:W-:-:S02]  /*47e0*/  ISETP.GE.AND P0, PT, R11, RZ, PT ;  /* 0x000000ff0b00720c */ /* 0x000fc40003f06270 */
[----:B------:R-:W-:Y:S01]  /*47f0*/  LOP3.LUT R11, R2, 0x17a, RZ, 0xfc, !PT ;  /* 0x0000017a020b7812 */ /* 0x000fe200078efcff */
[----:B------:R-:W-:Y:S01]  /*4800*/  @!P6 IMAD.IADD R64, R64, 0x1, -R5 ;  /* 0x000000014040e824 */ /* 0x000fe200078e0a05 */
[----:B------:R-:W-:Y:S01]  /*4810*/  IABS R241, R12 ;  /* 0x0000000c00f17213 */ /* 0x000fe20000000000 */
[----:B------:R-:W-:Y:S01]  /*4820*/  @!P3 IMAD.MOV R61, RZ, RZ, -R61 ;  /* 0x000000ffff3db224 */ /* 0x000fe200078e0a3d */
[----:B------:R-:W-:Y:S01]  /*4830*/  IABS R67, R11 ;  /* 0x0000000b00437213 */ /* 0x000fe20000000000 */
[----:B------:R-:W-:Y:S01]  /*4840*/  IMAD.HI.U32 R243, R0, R242, RZ ;  /* 0x000000f200f37227 */ /* 0x000fe200078e00ff */
[----:B------:R-:W-:Y:S02]  /*4850*/  ISETP.GT.U32.AND P6, PT, R5, R64, PT ;  /* 0x000000400500720c */ /* 0x000fe40003fc4070 */
[----:B------:R-:W-:Y:S01]  /*4860*/  ISETP.GE.AND P3, PT, R10, RZ, PT ;  /* 0x000000ff0a00720c */ /* 0x000fe20003f66270 */
[--C-:B------:R-:W-:Y:S01]  /*4870*/  @!P4 IMAD.IADD R63, R63, 0x1, -R5.reuse ;  /* 0x000000013f3fc824 */ /* 0x100fe200078e0a05 */
[----:B------:R-:W-:Y:S01]  /*4880*/  LOP3.LUT R16, R2, 0x12, RZ, 0xfc, !PT ;  /* 0x0000001202107812 */ /* 0x000fe200078efcff */
[----:B------:R-:W-:Y:S01]  /*4890*/  @!P5 IMAD.IADD R62, R62, 0x1, -R5 ;  /* 0x000000013e3ed824 */ /* 0x000fe200078e0a05 */
[----:B------:R-:W-:Y:S01]  /*48a0*/  ISETP.GE.AND P5, PT, R9, RZ, PT ;  /* 0x000000ff0900720c */ /* 0x000fe20003fa6270 */
[----:B------:R-:W-:Y:S01]  /*48b0*/  IMAD.MOV R10, RZ, RZ, -R6 ;  /* 0x000000ffff0a7224 */ /* 0x000fe200078e0a06 */
[----:B------:R-:W-:Y:S01]  /*48c0*/  ISETP.GT.U32.AND P4, PT, R5, R63, PT ;  /* 0x0000003f0500720c */ /* 0x000fe20003f84070 */
[----:B------:R-:W-:Y:S01]  /*48d0*/  IMAD.HI.U32 R9, R0, R67, RZ ;  /* 0x0000004300097227 */ /* 0x000fe200078e00ff */
[----:B------:R-:W-:-:S02]  /*48e0*/  IABS R247, R16 ;  /* 0x0000001000f77213 */ /* 0x000fc40000000000 */
[C---:B------:R-:W-:Y:S01]  /*48f0*/  LOP3.LUT R15, R2.reuse, 0x10, RZ, 0xfc, !PT ;  /* 0x00000010020f7812 */ /* 0x040fe200078efcff */
[C---:B------:R-:W-:Y:S01]  /*4900*/  IMAD R65, R5.reuse, R10, R65 ;  /* 0x0000000a05417224 */ /* 0x040fe200078e0241 */
[----:B------:R-:W-:Y:S01]  /*4910*/  LOP3.LUT R251, R2, 0x18, RZ, 0xfc, !PT ;  /* 0x0000001802fb7812 */ /* 0x000fe200078efcff */
[----:B------:R-:W-:Y:S01]  /*4920*/  IMAD.MOV R10, RZ, RZ, -R9 ;  /* 0x000000ffff0a7224 */ /* 0x000fe200078e0a09 */
[----:B-1----:R-:W-:Y:S01]  /*4930*/  IABS R248, R15 ;  /* 0x0000000f00f87213 */ /* 0x002fe20000000000 */
[----:B------:R-:W-:Y:S01]  /*4940*/  @!P6 IMAD.IADD R64, R64, 0x1, -R5 ;  /* 0x000000014040e824 */ /* 0x000fe200078e0a05 */
[C---:B------:R-:W-:Y:S01]  /*4950*/  LOP3.LUT R7, R2.reuse, 0xe, RZ, 0xfc, !PT ;  /* 0x0000000e02077812 */ /* 0x040fe200078efcff */
[C---:B------:R-:W-:Y:S01]  /*4960*/  IMAD R67, R5.reuse, R10, R67 ;  /* 0x0000000a05437224 */ /* 0x040fe200078e0243 */
[----:B------:R-:W-:Y:S01]  /*4970*/  LOP3.LUT R4, R2, 0xc, RZ, 0xfc, !PT ;  /* 0x0000000c02047812 */ /* 0x000fe200078efcff */
[----:B------:R-:W-:Y:S01]  /*4980*/  @!P1 IMAD.MOV R64, RZ, RZ, -R64 ;  /* 0x000000ffff409224 */ /* 0x000fe200078e0a40 */
[----:B------:R-:W-:Y:S01]  /*4990*/  IABS R249, R7 ;  /* 0x0000000700f97213 */ /* 0x000fe20000000000 */
[----:B------:R-:W-:Y:S01]  /*49a0*/  IMAD.HI.U32 R6, R0, R66, RZ ;  /* 0x0000004200067227 */ /* 0x000fe200078e00ff */
[----:B------:R-:W-:-:S02]  /*49b0*/  ISETP.GT.U32.AND P1, PT, R5, R67, PT ;  /* 0x000000430500720c */ /* 0x000fc40003f24070 */
[----:B------:R-:W-:Y:S01]  /*49c0*/  IABS R250, R4 ;  /* 0x0000000400fa7213 */ /* 0x000fe20000000000 */
[----:B------:R-:W-:Y:S01]  /*49d0*/  @!P4 IMAD.IADD R63, R63, 0x1, -R5 ;  /* 0x000000013f3fc824 */ /* 0x000fe200078e0a05 */
[C---:B------:R-:W-:Y:S01]  /*49e0*/  ISETP.GT.U32.AND P4, PT, R5.reuse, R65, PT ;  /* 0x000000410500720c */ /* 0x040fe20003f84070 */
[----:B------:R-:W-:Y:S01]  /*49f0*/  IMAD.MOV R6, RZ, RZ, -R6 ;  /* 0x000000ffff067224 */ /* 0x000fe200078e0a06 */
[C---:B------:R-:W-:Y:S01]  /*4a00*/  LOP3.LUT R14, R2.reuse, 0xa, RZ, 0xfc, !PT ;  /* 0x0000000a020e7812 */ /* 0x040fe200078efcff */
[----:B------:R-:W-:Y:S01]  /*4a10*/  @!P0 IMAD.MOV R63, RZ, RZ, -R63 ;  /* 0x000000ffff3f8224 */ /* 0x000fe200078e0a3f */
[C---:B------:R-:W-:Y:S01]  /*4a20*/  LOP3.LUT R13, R2.reuse, 0x8, RZ, 0xfc, !PT ;  /* 0x00000008020d7812 */ /* 0x040fe200078efcff */
[----:B------:R-:W-:Y:S01]  /*4a30*/  IMAD R66, R5, R6, R66 ;  /* 0x0000000605427224 */ /* 0x000fe200078e0242 */
[----:B------:R-:W-:Y:S01]  /*4a40*/  LOP3.LUT R6, R2, 0x178, RZ, 0xfc, !PT ;  /* 0x0000017802067812 */ /* 0x000fe200078efcff */
[----:B------:R-:W-:-:S03]  /*4a50*/  IMAD.HI.U32 R9, R0, R69, RZ ;  /* 0x0000004500097227 */ /* 0x000fc600078e00ff */
[----:B------:R-:W-:Y:S01]  /*4a60*/  ISETP.GT.U32.AND P0, PT, R5, R66, PT ;  /* 0x000000420500720c */ /* 0x000fe20003f04070 */
[--C-:B------:R-:W-:Y:S01]  /*4a70*/  @!P1 IMAD.IADD R67, R67, 0x1, -R5.reuse ;  /* 0x0000000143439824 */ /* 0x100fe200078e0a05 */
[----:B------:R-:W-:Y:S01]  /*4a80*/  IABS R68, R6 ;  /* 0x0000000600447213 */ /* 0x000fe20000000000 */
[----:B------:R-:W-:Y:S01]  /*4a90*/  @!P4 IMAD.IADD R65, R65, 0x1, -R5 ;  /* 0x000000014141c824 */ /* 0x000fe200078e0a05 */
[----:B------:R-:W-:Y:S01]  /*4aa0*/  ISETP.GE.AND P6, PT, R6, RZ, PT ;  /* 0x000000ff0600720c */ /* 0x000fe20003fc6270 */
[----:B------:R-:W-:Y:S01]  /*4ab0*/  @!P2 IMAD.MOV R62, RZ, RZ, -R62 ;  /* 0x000000ffff3ea224 */ /* 0x000fe200078e0a3e */
[C---:B------:R-:W-:Y:S01]  /*4ac0*/  ISETP.GT.U32.AND P1, PT, R5.reuse, R67, PT ;  /* 0x000000430500720c */ /* 0x040fe20003f24070 */
[----:B------:R-:W-:Y:S01]  /*4ad0*/  IMAD.HI.U32 R6, R0, R68, RZ ;  /* 0x0000004400067227 */ /* 0x000fe200078e00ff */
[----:B------:R-:W-:Y:S02]  /*4ae0*/  ISETP.GT.U32.AND P4, PT, R5, R65, PT ;  /* 0x000000410500720c */ /* 0x000fe40003f84070 */
[----:B------:R-:W-:Y:S01]  /*4af0*/  ISETP.GE.AND P2, PT, R11, RZ, PT ;  /* 0x000000ff0b00720c */ /* 0x000fe20003f46270 */
[----:B------:R-:W-:Y:S01]  /*4b00*/  IMAD.MOV R10, RZ, RZ, -R6 ;  /* 0x000000ffff0a7224 */ /* 0x000fe200078e0a06 */
[----:B------:R-:W-:Y:S01]  /*4b10*/  IABS R11, R73 ;  /* 0x00000049000b7213 */ /* 0x000fe20000000000 */
[----:B------:R-:W-:-:S02]  /*4b20*/  IMAD.MOV R70, RZ, RZ, -R9 ;  /* 0x000000ffff467224 */ /* 0x000fc400078e0a09 */
[----:B------:R-:W-:-:S04]  /*4b30*/  IMAD.HI.U32 R9, R0, R71, RZ ;  /* 0x0000004700097227 */ /* 0x000fc800078e00ff */
[----:B------:R-:W-:Y:S02]  /*4b40*/  @!P0 IMAD.IADD R66, R66, 0x1, -R5 ;  /* 0x0000000142428824 */ /* 0x000fe400078e0a05 */
[C---:B------:R-:W-:Y:S02]  /*4b50*/  IMAD R68, R5.reuse, R10, R68 ;  /* 0x0000000a05447224 */ /* 0x040fe400078e0244 */
[----:B------:R-:W-:Y:S01]  /*4b60*/  IMAD.MOV R10, RZ, RZ, -R9 ;  /* 0x000000ffff0a7224 */ /* 0x000fe200078e0a09 */
[----:B------:R-:W-:Y:S01]  /*4b70*/  ISETP.GT.U32.AND P0, PT, R5, R66, PT ;  /* 0x000000420500720c */ /* 0x000fe20003f04070 */
[----:B------:R-:W-:-:S04]  /*4b80*/  IMAD.HI.U32 R6, R0, R11, RZ ;  /* 0x0000000b00067227 */ /* 0x000fc800078e00ff */
[----:B------:R-:W-:Y:S01]  /*4b90*/  IMAD R71, R5, R10, R71 ;  /* 0x0000000a05477224 */ /* 0x000fe200078e0247 */
[----:B------:R-:W-:Y:S01]  /*4ba0*/  LOP3.LUT R10, R2, 0x16e, RZ, 0xfc, !PT ;  /* 0x0000016e020a7812 */ /* 0x000fe200078efcff */
[--C-:B------:R-:W-:Y:S02]  /*4bb0*/  @!P1 IMAD.IADD R67, R67, 0x1, -R5.reuse ;  /* 0x0000000143439824 */ /* 0x100fe400078e0a05 */
[----:B------:R-:W-:Y:S02]  /*4bc0*/  IMAD.MOV R6, RZ, RZ, -R6 ;  /* 0x000000ffff067224 */ /* 0x000fe400078e0a06 */
[----:B------:R-:W-:Y:S01]  /*4bd0*/  @!P4 IMAD.IADD R65, R65, 0x1, -R5 ;  /* 0x000000014141c824 */ /* 0x000fe200078e0a05 */
[----:B------:R-:W-:Y:S01]  /*4be0*/  ISETP.GE.AND P4, PT, R72, RZ, PT ;  /* 0x000000ff4800720c */ /* 0x000fe20003f86270 */
[C---:B------:R-:W-:Y:S02]  /*4bf0*/  IMAD R69, R5.reuse, R70, R69 ;  /* 0x0000004605457224 */ /* 0x040fe400078e0245 */
[----:B------:R-:W-:Y:S01]  /*4c00*/  @!P2 IMAD.MOV R67, RZ, RZ, -R67 ;  /* 0x000000ffff43a224 */ /* 0x000fe200078e0a43 */
[C---:B------:R-:W-:Y:S01]  /*4c10*/  ISETP.GT.U32.AND P2, PT, R5.reuse, R71, PT ;  /* 0x000000470500720c */ /* 0x040fe20003f44070 */
[C---:B------:R-:W-:Y:S01]  /*4c20*/  IMAD R70, R5.reuse, R6, R11 ;  /* 0x0000000605467224 */ /* 0x040fe200078e020b */
[----:B------:R-:W-:Y:S01]  /*4c30*/  LOP3.LUT R11, R2, 0x170, RZ, 0xfc, !PT ;  /* 0x00000170020b7812 */ /* 0x000fe200078efcff */
[----:B------:R-:W-:Y:S01]  /*4c40*/  @!P3 IMAD.MOV R65, RZ, RZ, -R65 ;  /* 0x000000ffff41b224 */ /* 0x000fe200078e0a41 */
[C---:B------:R-:W-:Y:S01]  /*4c50*/  ISETP.GT.U32.AND P3, PT, R5.reuse, R69, PT ;  /* 0x000000450500720c */ /* 0x040fe20003f64070 */
[----:B------:R-:W-:Y:S01]  /*4c60*/  @!P0 IMAD.IADD R66, R66, 0x1, -R5 ;  /* 0x0000000142428824 */ /* 0x000fe200078e0a05 */
[----:B------:R-:W-:Y:S01]  /*4c70*/  IABS R72, R11 ;  /* 0x0000000b00487213 */ /* 0x000fe20000000000 */
[----:B------:R-:W-:Y:S01]  /*4c80*/  IMAD.HI.U32 R9, R0, R74, RZ ;  /* 0x0000004a00097227 */ /* 0x000fe200078e00ff */
[----:B------:R-:W-:-:S02]  /*4c90*/  ISETP.GT.U32.AND P0, PT, R5, R68, PT ;  /* 0x000000440500720c */ /* 0x000fc40003f04070 */
[----:B------:R-:W-:Y:S01]  /*4ca0*/  ISETP.GT.U32.AND P1, PT, R5, R70, PT ;  /* 0x000000460500720c */ /* 0x000fe20003f24070 */
[----:B------:R-:W-:-:S04]  /*4cb0*/  IMAD.HI.U32 R6, R0, R72, RZ ;  /* 0x0000004800067227 */ /* 0x000fc800078e00ff */
[----:B------:R-:W-:Y:S01]  /*4cc0*/  @!P5 IMAD.MOV R66, RZ, RZ, -R66 ;  /* 0x000000ffff42d224 */ /* 0x000fe200078e0a42 */
[----:B------:R-:W-:Y:S01]  /*4cd0*/  ISETP.GE.AND P5, PT, R73, RZ, PT ;  /* 0x000000ff4900720c */ /* 0x000fe20003fa6270 */
[--C-:B------:R-:W-:Y:S01]  /*4ce0*/  @!P2 IMAD.IADD R71, R71, 0x1, -R5.reuse ;  /* 0x000000014747a824 */ /* 0x100fe200078e0a05 */
[----:B------:R-:W-:Y:S01]  /*4cf0*/  IABS R73, R10 ;  /* 0x0000000a00497213 */ /* 0x000fe20000000000 */
[----:B------:R-:W-:Y:S02]  /*4d00*/  IMAD.MOV R6, RZ, RZ, -R6 ;  /* 0x000000ffff067224 */ /* 0x000fe400078e0a06 */
[----:B------:R-:W-:Y:S01]  /*4d10*/  @!P3 IMAD.IADD R69, R69, 0x1, -R5 ;  /* 0x000000014545b824 */ /* 0x000fe200078e0a05 */
[C---:B------:R-:W-:Y:S01]  /*4d20*/  ISETP.GT.U32.AND P2, PT, R5.reuse, R71, PT ;  /* 0x000000470500720c */ /* 0x040fe20003f44070 */
[C---:B------:R-:W-:Y:S02]  /*4d30*/  IMAD R72, R5.reuse, R6, R72 ;  /* 0x0000000605487224 */ /* 0x040fe400078e0248 */
[----:B------:R-:W-:Y:S01]  /*4d40*/  IMAD.HI.U32 R6, R0, R73, RZ ;  /* 0x0000004900067227 */ /* 0x000fe200078e00ff */
[----:B------:R-:W-:-:S03]  /*4d50*/  ISETP.GT.U32.AND P3, PT, R5, R69, PT ;  /* 0x000000450500720c */ /* 0x000fc60003f64070 */
[--C-:B------:R-:W-:Y:S02]  /*4d60*/  @!P0 IMAD.IADD R68, R68, 0x1, -R5.reuse ;  /* 0x0000000144448824 */ /* 0x100fe400078e0a05 */
[----:B------:R-:W-:Y:S02]  /*4d70*/  IMAD.MOV R6, RZ, RZ, -R6 ;  /* 0x000000ffff067224 */ /* 0x000fe400078e0a06 */
[----:B------:R-:W-:Y:S01]  /*4d80*/  @!P1 IMAD.IADD R70, R70, 0x1, -R5 ;  /* 0x0000000146469824 */ /* 0x000fe200078e0a05 */
[C---:B------:R-:W-:Y:S01]  /*4d90*/  ISETP.GT.U32.AND P0, PT, R5.reuse, R68, PT ;  /* 0x000000440500720c */ /* 0x040fe20003f04070 */
[----:B------:R-:W-:Y:S01]  /*4da0*/  IMAD R73, R5, R6, R73 ;  /* 0x0000000605497224 */ /* 0x000fe200078e0249 */
[----:B------:R-:W-:Y:S01]  /*4db0*/  LOP3.LUT R6, R2, 0x16a, RZ, 0xfc, !PT ;  /* 0x0000016a02067812 */ /* 0x000fe200078efcff */
[--C-:B------:R-:W-:Y:S01]  /*4dc0*/  @!P2 IMAD.IADD R71, R71, 0x1, -R5.reuse ;  /* 0x000000014747a824 */ /* 0x100fe200078e0a05 */
[----:B------:R-:W-:Y:S01]  /*4dd0*/  ISETP.GT.U32.AND P1, PT, R5, R70, PT ;  /* 0x000000460500720c */ /* 0x000fe20003f24070 */
[----:B------:R-:W-:Y:S01]  /*4de0*/  @!P3 IMAD.IADD R69, R69, 0x1, -R5 ;  /* 0x000000014545b824 */ /* 0x000fe200078e0a05 */
[C---:B------:R-:W-:Y:S01]  /*4df0*/  ISETP.GT.U32.AND P2, PT, R5.reuse, R73, PT ;  /* 0x000000490500720c */ /* 0x040fe20003f44070 */
[----:B------:R-:W-:Y:S01]  /*4e00*/  IMAD.MOV R9, RZ, RZ, -R9 ;  /* 0x000000ffff097224 */ /* 0x000fe200078e0a09 */
[C---:B------:R-:W-:Y:S01]  /*4e10*/  ISETP.GT.U32.AND P3, PT, R5.reuse, R72, PT ;  /* 0x000000480500720c */ /* 0x040fe20003f64070 */
[----:B------:R-:W-:Y:S01]  /*4e20*/  @!P4 IMAD.MOV R69, RZ, RZ, -R69 ;  /* 0x000000ffff45c224 */ /* 0x000fe200078e0a45 */
[----:B------:R-:W-:Y:S01]  /*4e30*/  ISETP.GE.AND P4, PT, R10, RZ, PT ;  /* 0x000000ff0a00720c */ /* 0x000fe20003f86270 */
[----:B------:R-:W-:Y:S01]  /*4e40*/  IMAD R74, R5, R9, R74 ;  /* 0x00000009054a7224 */ /* 0x000fe200078e024a */
[----:B------:R-:W-:Y:S01]  /*4e50*/  LOP3.LUT R9, R2, 0x168, RZ, 0xfc, !PT ;  /* 0x0000016802097812 */ /* 0x000fe200078efcff */
[----:B------:R-:W-:Y:S01]  /*4e60*/  @!P0 IMAD.IADD R68, R68, 0x1, -R5 ;  /* 0x0000000144448824 */ /* 0x000fe200078e0a05 */
[----:B------:R-:W-:Y:S01]  /*4e70*/  ISETP.GE.AND P0, PT, R75, RZ, PT ;  /* 0x000000ff4b00720c */ /* 0x000fe20003f06270 */
[----:B------:R-:W-:Y:S01]  /*4e80*/  IMAD.HI.U32 R244, R0, R241, RZ ;  /* 0x000000f100f47227 */ /* 0x000fe200078e00ff */
[----:B------:R-:W-:-:S02]  /*4e90*/  IABS R75, R6 ;  /* 0x00000006004b7213 */ /* 0x000fc40000000000 */
        /* <DEDUP_REMOVED lines=8> */
[----:B------:R-:W-:Y:S01]  /*4f20*/  ISETP.GE.AND P5, PT, R6, RZ, PT ;  /* 0x000000ff0600720c */ /* 0x000fe20003fa6270 */
[----:B------:R-:W-:Y:S01]  /*4f30*/  IMAD.HI.U32 R6, R0, R75, RZ ;  /* 0x0000004b00067227 */ /* 0x000fe200078e00ff */
[----:B------:R-:W-:-:S02]  /*4f40*/  ISETP.GT.U32.AND P2, PT, R5, R73, PT ;  /* 0x000000490500720c */ /* 0x000fc40003f44070 */
[----:B------:R-:W-:Y:S01]  /*4f50*/  ISETP.GT.U32.AND P3, PT, R5, R72, PT ;  /* 0x000000480500720c */ /* 0x000fe20003f64070 */
[----:B------:R-:W-:Y:S01]  /*4f60*/  @!P6 IMAD.MOV R68, RZ, RZ, -R68 ;  /* 0x000000ffff44e224 */ /* 0x000fe200078e0a44 */
[----:B------:R-:W-:Y:S01]  /*4f70*/  ISETP.GE.AND P6, PT, R11, RZ, PT ;  /* 0x000000ff0b00720c */ /* 0x000fe20003fc6270 */
[----:B------:R-:W-:Y:S01]  /*4f80*/  @!P0 IMAD.MOV R71, RZ, RZ, -R71 ;  /* 0x000000ffff478224 */ /* 0x000fe200078e0a47 */
[----:B------:R-:W-:Y:S01]  /*4f90*/  ISETP.GE.AND P0, PT, R9, RZ, PT ;  /* 0x000000ff0900720c */ /* 0x000fe20003f06270 */
[----:B------:R-:W-:Y:S01]  /*4fa0*/  IMAD.MOV R6, RZ, RZ, -R6 ;  /* 0x000000ffff067224 */ /* 0x000fe200078e0a06 */
[----:B------:R-:W-:Y:S01]  /*4fb0*/  LOP3.LUT R11, R2, 0x164, RZ, 0xfc, !PT ;  /* 0x00000164020b7812 */ /* 0x000fe200078efcff */
[----:B------:R-:W-:-:S03]  /*4fc0*/  IMAD.HI.U32 R9, R0, R76, RZ ;  /* 0x0000004c00097227 */ /* 0x000fc600078e00ff */
[----:B------:R-:W-:Y:S01]  /*4fd0*/  IABS R78, R11 ;  /* 0x0000000b004e7213 */ /* 0x000fe20000000000 */
[----:B------:R-:W-:Y:S02]  /*4fe0*/  IMAD R75, R5, R6, R75 ;  /* 0x00000006054b7224 */ /* 0x000fe400078e024b */
[----:B------:R-:W-:Y:S02]  /*4ff0*/  IMAD.MOV R9, RZ, RZ, -R9 ;  /* 0x000000ffff097224 */ /* 0x000fe400078e0a09 */
[--C-:B------:R-:W-:Y:S01]  /*5000*/  @!P2 IMAD.IADD R73, R73, 0x1, -R5.reuse ;  /* 0x000000014949a824 */ /* 0x100fe200078e0a05 */
[C---:B------:R-:W-:Y:S01]  /*5010*/  ISETP.GT.U32.AND P2, PT, R5.reuse, R75, PT ;  /* 0x0000004b0500720c */ /* 0x040fe20003f44070 */
[----:B------:R-:W-:Y:S01]  /*5020*/  @!P3 IMAD.IADD R72, R72, 0x1, -R5 ;  /* 0x000000014848b824 */ /* 0x000fe200078e0a05 */
[C---:B------:R-:W-:Y:S01]  /*5030*/  ISETP.GT.U32.AND P3, PT, R5.reuse, R74, PT ;  /* 0x0000004a0500720c */ /* 0x040fe20003f64070 */
[----:B------:R-:W-:Y:S02]  /*5040*/  IMAD R76, R5, R9, R76 ;  /* 0x00000009054c7224 */ /* 0x000fe400078e024c */
[----:B------:R-:W-:-:S02]  /*5050*/  @!P6 IMAD.MOV R72, RZ, RZ, -R72 ;  /* 0x000000ffff48e224 */ /* 0x000fc400078e0a48 */
[----:B------:R-:W-:Y:S01]  /*5060*/  IMAD.HI.U32 R6, R0, R77, RZ ;  /* 0x0000004d00067227 */ /* 0x000fe200078e00ff */
[----:B------:R-:W-:-:S03]  /*5070*/  ISETP.GT.U32.AND P6, PT, R5, R76, PT ;  /* 0x0000004c0500720c */ /* 0x000fc60003fc4070 */
[----:B------:R-:W-:Y:S02]  /*5080*/  IMAD.MOV R6, RZ, RZ, -R6 ;  /* 0x000000ffff067224 */ /* 0x000fe400078e0a06 */
[--C-:B------:R-:W-:Y:S02]  /*5090*/  @!P2 IMAD.IADD R75, R75, 0x1, -R5.reuse ;  /* 0x000000014b4ba824 */ /* 0x100fe400078e0a05 */
[--C-:B------:R-:W-:Y:S02]  /*50a0*/  @!P3 IMAD.IADD R74, R74, 0x1, -R5.reuse ;  /* 0x000000014a4ab824 */ /* 0x100fe400078e0a05 */
[----:B------:R-:W-:Y:S01]  /*50b0*/  IMAD.HI.U32 R9, R0, R78, RZ ;  /* 0x0000004e00097227 */ /* 0x000fe200078e00ff */
[C---:B------:R-:W-:Y:S02]  /*50c0*/  ISETP.GT.U32.AND P2, PT, R5.reuse, R75, PT ;  /* 0x0000004b0500720c */ /* 0x040fe40003f44070 */
[----:B------:R-:W-:Y:S01]  /*50d0*/  ISETP.GT.U32.AND P3, PT, R5, R74, PT ;  /* 0x0000004a0500720c */ /* 0x000fe20003f64070 */
[----:B------:R-:W-:-:S02]  /*50e0*/  @!P6 IMAD.IADD R76, R76, 0x1, -R5 ;  /* 0x000000014c4ce824 */ /* 0x000fc400078e0a05 */
[C---:B------:R-:W-:Y:S02]  /*50f0*/  IMAD R77, R5.reuse, R6, R77 ;  /* 0x00000006054d7224 */ /* 0x040fe400078e024d */
[----:B------:R-:W-:Y:S01]  /*5100*/  IMAD.MOV R9, RZ, RZ, -R9 ;  /* 0x000000ffff097224 */ /* 0x000fe200078e0a09 */
[----:B------:R-:W-:Y:S01]  /*5110*/  ISETP.GT.U32.AND P6, PT, R5, R76, PT ;  /* 0x0000004c0500720c */ /* 0x000fe20003fc4070 */
[----:B------:R-:W-:-:S04]  /*5120*/  IMAD.HI.U32 R6, R0, R79, RZ ;  /* 0x0000004f00067227 */ /* 0x000fc800078e00ff */
[----:B------:R-:W-:Y:S01]  /*5130*/  @!P2 IMAD.IADD R75, R75, 0x1, -R5 ;  /* 0x000000014b4ba824 */ /* 0x000fe200078e0a05 */
[C---:B------:R-:W-:Y:S01]  /*5140*/  ISETP.GT.U32.AND P2, PT, R5.reuse, R77, PT ;  /* 0x0000004d0500720c */ /* 0x040fe20003f44070 */
[C---:B------:R-:W-:Y:S02]  /*5150*/  IMAD R78, R5.reuse, R9, R78 ;  /* 0x00000009054e7224 */ /* 0x040fe400078e024e */
[----:B------:R-:W-:Y:S01]  /*5160*/  @!P4 IMAD.MOV R73, RZ, RZ, -R73 ;  /* 0x000000ffff49c224 */ /* 0x000fe200078e0a49 */
[----:B------:R-:W-:Y:S01]  /*5170*/  ISETP.GE.AND P4, PT, R10, RZ, PT ;  /* 0x000000ff0a00720c */ /* 0x000fe20003f86270 */
[----:B------:R-:W-:Y:S02]  /*5180*/  IMAD.MOV R10, RZ, RZ, -R6 ;  /* 0x000000ffff0a7224 */ /* 0x000fe400078e0a06 */
[----:B------:R-:W-:Y:S01]  /*5190*/  @!P6 IMAD.IADD R76, R76, 0x1, -R5 ;  /* 0x000000014c4ce824 */ /* 0x000fe200078e0a05 */
[----:B------:R-:W-:Y:S01]  /*51a0*/  ISETP.GT.U32.AND P6, PT, R5, R78, PT ;  /* 0x0000004e0500720c */ /* 0x000fe20003fc4070 */
[----:B------:R-:W-:-:S04]  /*51b0*/  IMAD.HI.U32 R6, R0, R80, RZ ;  /* 0x0000005000067227 */ /* 0x000fc800078e00ff */
[----:B------:R-:W-:Y:S01]  /*51c0*/  @!P3 IMAD.IADD R74, R74, 0x1, -R5 ;  /* 0x000000014a4ab824 */ /* 0x000fe200078e0a05 */
[----:B------:R-:W-:Y:S01]  /*51d0*/  ISETP.GE.AND P3, PT, R11, RZ, PT ;  /* 0x000000ff0b00720c */ /* 0x000fe20003f66270 */
[----:B------:R-:W-:Y:S02]  /*51e0*/  IMAD R79, R5, R10, R79 ;  /* 0x0000000a054f7224 */ /* 0x000fe400078e024f */
[----:B------:R-:W-:Y:S02]  /*51f0*/  IMAD.MOV R11, RZ, RZ, -R6 ;  /* 0x000000ffff0b7224 */ /* 0x000fe400078e0a06 */
[----:B------:R-:W-:Y:S01]  /*5200*/  @!P2 IMAD.IADD R77, R77, 0x1, -R5 ;  /* 0x000000014d4da824 */ /* 0x000fe200078e0a05 */
[----:B------:R-:W-:Y:S01]  /*5210*/  ISETP.GT.U32.AND P2, PT, R5, R79, PT ;  /* 0x0000004f0500720c */ /* 0x000fe20003f44070 */
[----:B------:R-:W-:-:S04]  /*5220*/  IMAD.HI.U32 R9, R0, R81, RZ ;  /* 0x0000005100097227 */ /* 0x000fc800078e00ff */
[C---:B------:R-:W-:Y:S01]  /*5230*/  IMAD R80, R5.reuse, R11, R80 ;  /* 0x0000000b05507224 */ /* 0x040fe200078e0250 */
[----:B------:R-:W-:Y:S01]  /*5240*/  LOP3.LUT R11, R2, 0x158, RZ, 0xfc, !PT ;  /* 0x00000158020b7812 */ /* 0x000fe200078efcff */
[----:B------:R-:W-:Y:S02]  /*5250*/  IMAD.MOV R82, RZ, RZ, -R9 ;  /* 0x000000ffff527224 */ /* 0x000fe400078e0a09 */
[----:B------:R-:W-:Y:S01]  /*5260*/  @!P6 IMAD.IADD R78, R78, 0x1, -R5 ;  /* 0x000000014e4ee824 */ /* 0x000fe200078e0a05 */
[C---:B------:R-:W-:Y:S01]  /*5270*/  ISETP.GT.U32.AND P6, PT, R5.reuse, R80, PT ;  /* 0x000000500500720c */ /* 0x040fe20003fc4070 */
[----:B------:R-:W-:Y:S02]  /*5280*/  IMAD R81, R5, R82, R81 ;  /* 0x0000005205517224 */ /* 0x000fe400078e0251 */
[----:B------:R-:W-:Y:S01]  /*5290*/  @!P2 IMAD.IADD R79, R79, 0x1, -R5 ;  /* 0x000000014f4fa824 */ /* 0x000fe200078e0a05 */
[C---:B------:R-:W-:Y:S01]  /*52a0*/  ISETP.GT.U32.AND P2, PT, R5.reuse, R77, PT ;  /* 0x0000004d0500720c */ /* 0x040fe20003f44070 */
[----:B------:R-:W-:Y:S01]  /*52b0*/  @!P0 IMAD.MOV R76, RZ, RZ, -R76 ;  /* 0x000000ffff4c8224 */ /* 0x000fe200078e0a4c */
[----:B------:R-:W-:Y:S01]  /*52c0*/  ISETP.GT.U32.AND P0, PT, R5, R81, PT ;  /* 0x000000510500720c */ /* 0x000fe20003f04070 */
[----:B------:R-:W-:-:S04]  /*52d0*/  IMAD.HI.U32 R10, R0, R83, RZ ;  /* 0x00000053000a7227 */ /* 0x000fc800078e00ff */
[----:B------:R-:W-:-:S04]  /*52e0*/  IMAD.HI.U32 R6, R0, R84, RZ ;  /* 0x0000005400067227 */ /* 0x000fc800078e00ff */
[----:B------:R-:W-:Y:S01]  /*52f0*/  @!P6 IMAD.IADD R80, R80, 0x1, -R5 ;  /* 0x000000015050e824 */ /* 0x000fe200078e0a05 */
[C---:B------:R-:W-:Y:S01]  /*5300*/  ISETP.GT.U32.AND P6, PT, R5.reuse, R79, PT ;  /* 0x0000004f0500720c */ /* 0x040fe20003fc4070 */
[----:B------:R-:W-:Y:S01]  /*5310*/  @!P1 IMAD.MOV R74, RZ, RZ, -R74 ;  /* 0x000000ffff4a9224 */ /* 0x000fe200078e0a4a */
[C---:B------:R-:W-:Y:S01]  /*5320*/  ISETP.GT.U32.AND P1, PT, R5.reuse, R78, PT ;  /* 0x0000004e0500720c */ /* 0x040fe20003f24070 */
[----:B------:R-:W-:Y:S02]  /*5330*/  IMAD.MOV R10, RZ, RZ, -R10 ;  /* 0x000000ffff0a7224 */ /* 0x000fe400078e0a0a */
[----:B------:R-:W-:Y:S02]  /*5340*/  IMAD.MOV R6, RZ, RZ, -R6 ;  /* 0x000000ffff067224 */ /* 0x000fe400078e0a06 */
[----:B------:R-:W-:Y:S01]  /*5350*/  @!P5 IMAD.MOV R75, RZ, RZ, -R75 ;  /* 0x000000ffff4bd224 */ /* 0x000fe200078e0a4b */
[----:B------:R-:W-:Y:S01]  /*5360*/  ISETP.GT.U32.AND P5, PT, R5, R80, PT ;  /* 0x000000500500720c */ /* 0x000fe20003fa4070 */
[----:B------:R-:W-:-:S02]  /*5370*/  @!P2 IMAD.IADD R77, R77, 0x1, -R5 ;  /* 0x000000014d4da824 */ /* 0x000fc400078e0a05 */
[----:B------:R-:W-:Y:S01]  /*5380*/  @!P0 IMAD.IADD R81, R81, 0x1, -R5 ;  /* 0x0000000151518824 */ /* 0x000fe200078e0a05 */
[----:B------:R-:W-:Y:S01]  /*5390*/  ISETP.GE.AND P0, PT, R88, RZ, PT ;  /* 0x000000ff5800720c */ /* 0x000fe20003f06270 */
[C---:B------:R-:W-:Y:S01]  /*53a0*/  IMAD R82, R5.reuse, R10, R83 ;  /* 0x0000000a05527224 */ /* 0x040fe200078e0253 */
[----:B------:R-:W-:Y:S01]  /*53b0*/  LOP3.LUT R88, R2, 0x152, RZ, 0xfc, !PT ;  /* 0x0000015202587812 */ /* 0x000fe200078efcff */
[C---:B------:R-:W-:Y:S01]  /*53c0*/  IMAD R83, R5.reuse, R6, R84 ;  /* 0x0000000605537224 */ /* 0x040fe200078e0254 */
[----:B------:R-:W-:Y:S01]  /*53d0*/  IABS R84, R11 ;  /* 0x0000000b00547213 */ /* 0x000fe20000000000 */
[----:B------:R-:W-:Y:S01]  /*53e0*/  @!P4 IMAD.MOV R77, RZ, RZ, -R77 ;  /* 0x000000ffff4dc224 */ /* 0x000fe200078e0a4d */
[C---:B------:R-:W-:Y:S01]  /*53f0*/  ISETP.GT.U32.AND P4, PT, R5.reuse, R81, PT ;  /* 0x000000510500720c */ /* 0x040fe20003f84070 */
[----:B------:R-:W-:Y:S01]  /*5400*/  IMAD.HI.U32 R9, R0, R85, RZ ;  /* 0x0000005500097227 */ /* 0x000fe200078e00ff */
[----:B------:R-:W-:-:S03]  /*5410*/  ISETP.GT.U32.AND P2, PT, R5, R82, PT ;  /* 0x000000520500720c */ /* 0x000fc60003f44070 */
[--C-:B------:R-:W-:Y:S01]  /*5420*/  @!P6 IMAD.IADD R79, R79, 0x1, -R5.reuse ;  /* 0x000000014f4fe824 */ /* 0x100fe200078e0a05 */
[----:B------:R-:W-:Y:S01]  /*5430*/  ISETP.GT.U32.AND P6, PT, R5, R83, PT ;  /* 0x000000530500720c */ /* 0x000fe20003fc4070 */
[----:B------:R-:W-:Y:S01]  /*5440*/  @!P1 IMAD.IADD R78, R78, 0x1, -R5 ;  /* 0x000000014e4e9824 */ /* 0x000fe200078e0a05 */
[----:B------:R-:W-:Y:S01]  /*5450*/  ISETP.GE.AND P1, PT, R86, RZ, PT ;  /* 0x000000ff5600720c */ /* 0x000fe20003f26270 */
[----:B------:R-:W-:-:S04]  /*5460*/  IMAD.HI.U32 R6, R0, R84, RZ ;  /* 0x0000005400067227 */ /* 0x000fc800078e00ff */
[----:B------:R-:W-:Y:S01]  /*5470*/  IMAD.MOV R10, RZ, RZ, -R9 ;  /* 0x000000ffff0a7224 */ /* 0x000fe200078e0a09 */
[----:B------:R-:W-:Y:S01]  /*5480*/  LOP3.LUT R9, R2, 0x154, RZ, 0xfc, !PT ;  /* 0x0000015402097812 */ /* 0x000fe200078efcff */
[----:B------:R-:W-:Y:S01]  /*5490*/  @!P5 IMAD.IADD R80, R80, 0x1, -R5 ;  /* 0x000000015050d824 */ /* 0x000fe200078e0a05 */
[----:B------:R-:W-:Y:S01]  /*54a0*/  ISETP.GE.AND P5, PT, R87, RZ, PT ;  /* 0x000000ff5700720c */ /* 0x000fe20003fa6270 */
[----:B------:R-:W-:Y:S01]  /*54b0*/  IMAD.MOV R6, RZ, RZ, -R6 ;  /* 0x000000ffff067224 */ /* 0x000fe200078e0a06 */
[----:B------:R-:W-:Y:S01]  /*54c0*/  IABS R86, R9 ;  /* 0x0000000900567213 */ /* 0x000fe20000000000 */
[C---:B------:R-:W-:Y:S01]  /*54d0*/  IMAD R85, R5.reuse, R10, R85 ;  /* 0x0000000a05557224 */ /* 0x040fe200078e0255 */
[----:B------:R-:W-:Y:S01]  /*54e0*/  IABS R87, R88 ;  /* 0x0000005800577213 */ /* 0x000fe20000000000 */
[----:B------:R-:W-:Y:S02]  /*54f0*/  IMAD R84, R5, R6, R84 ;  /* 0x0000000605547224 */ /* 0x000fe400078e0254 */
[--C-:B------:R-:W-:Y:S01]  /*5500*/  @!P4 IMAD.IADD R81, R81, 0x1, -R5.reuse ;  /* 0x000000015151c824 */ /* 0x100fe200078e0a05 */
[----:B------:R-:W-:Y:S01]  /*5510*/  ISETP.GT.U32.AND P4, PT, R5, R85, PT ;  /* 0x000000550500720c */ /* 0x000fe20003f84070 */
[----:B------:R-:W-:-:S02]  /*5520*/  @!P6 IMAD.IADD R83, R83, 0x1, -R5 ;  /* 0x000000015353e824 */ /* 0x000fc400078e0a05 */
[----:B------:R-:W-:Y:S01]  /*5530*/  @!P1 IMAD.MOV R79, RZ, RZ, -R79 ;  /* 0x000000ffff4f9224 */ /* 0x000fe200078e0a4f */
[C---:B------:R-:W-:Y:S01]  /*5540*/  ISETP.GT.U32.AND P1, PT, R5.reuse, R84, PT ;  /* 0x000000540500720c */ /* 0x040fe20003f24070 */
[----:B------:R-:W-:Y:S01]  /*5550*/  @!P5 IMAD.MOV R80, RZ, RZ, -R80 ;  /* 0x000000ffff50d224 */ /* 0x000fe200078e0a50 */
[----:B------:R-:W-:Y:S01]  /*5560*/  ISETP.GT.U32.AND P6, PT, R5, R83, PT ;  /* 0x000000530500720c */ /* 0x000fe20003fc4070 */
[----:B------:R-:W-:Y:S01]  /*5570*/  IMAD.HI.U32 R6, R0, R86, RZ ;  /* 0x0000005600067227 */ /* 0x000fe200078e00ff */
[----:B------:R-:W-:-:S03]  /*5580*/  ISETP.GE.AND P5, PT, R90, RZ, PT ;  /* 0x000000ff5a00720c */ /* 0x000fc60003fa6270 */
[--C-:B------:R-:W-:Y:S01]  /*5590*/  @!P2 IMAD.IADD R82, R82, 0x1, -R5.reuse ;  /* 0x000000015252a824 */ /* 0x100fe200078e0a05 */
[----:B------:R-:W-:Y:S01]  /*55a0*/  ISETP.GE.AND P2, PT, R89, RZ, PT ;  /* 0x000000ff5900720c */ /* 0x000fe20003f46270 */
[--C-:B------:R-:W-:Y:S02]  /*55b0*/  @!P4 IMAD.IADD R85, R85, 0x1, -R5.reuse ;  /* 0x000000015555c824 */ /* 0x100fe400078e0a05 */
[----:B------:R-:W-:Y:S02]  /*55c0*/  IMAD.MOV R6, RZ, RZ, -R6 ;  /* 0x000000ffff067224 */ /* 0x000fe400078e0a06 */
[----:B------:R-:W-:Y:S01]  /*55d0*/  @!P3 IMAD.MOV R78, RZ, RZ, -R78 ;  /* 0x000000ffff4eb224 */ /* 0x000fe200078e0a4e */
[----:B------:R-:W-:Y:S01]  /*55e0*/  ISETP.GT.U32.AND P3, PT, R5, R82, PT ;  /* 0x000000520500720c */ /* 0x000fe20003f64070 */
[--C-:B------:R-:W-:Y:S01]  /*55f0*/  @!P1 IMAD.IADD R84, R84, 0x1, -R5.reuse ;  /* 0x0000000154549824 */ /* 0x100fe200078e0a05 */
[----:B------:R-:W-:Y:S01]  /*5600*/  ISETP.GE.AND P1, PT, R9, RZ, PT ;  /* 0x000000ff0900720c */ /* 0x000fe20003f26270 */
[----:B------:R-:W-:Y:S01]  /*5610*/  @!P6 IMAD.IADD R83, R83, 0x1, -R5 ;  /* 0x000000015353e824 */ /* 0x000fe200078e0a05 */
[----:B------:R-:W-:Y:S01]  /*5620*/  ISETP.GT.U32.AND P4, PT, R5, R85, PT ;  /* 0x000000550500720c */ /* 0x000fe20003f84070 */
[----:B------:R-:W-:Y:S01]  /*5630*/  IMAD.HI.U32 R9, R0, R87, RZ ;  /* 0x0000005700097227 */ /* 0x000fe200078e00ff */
[----:B------:R-:W-:-:S02]  /*5640*/  ISETP.GE.AND P6, PT, R91, RZ, PT ;  /* 0x000000ff5b00720c */ /* 0x000fc40003fc6270 */
[C---:B------:R-:W-:Y:S01]  /*5650*/  LOP3.LUT R91, R2.reuse, 0x14c, RZ, 0xfc, !PT ;  /* 0x0000014c025b7812 */ /* 0x040fe200078efcff */
[C---:B------:R-:W-:Y:S01]  /*5660*/  IMAD R86, R5.reuse, R6, R86 ;  /* 0x0000000605567224 */ /* 0x040fe200078e0256 */
[C---:B------:R-:W-:Y:S01]  /*5670*/  LOP3.LUT R6, R2.reuse, 0x150, RZ, 0xfc, !PT ;  /* 0x0000015002067812 */ /* 0x040fe200078efcff */
[----:B------:R-:W-:Y:S01]  /*5680*/  IMAD.MOV R10, RZ, RZ, -R9 ;  /* 0x000000ffff0a7224 */ /* 0x000fe200078e0a09 */
[----:B------:R-:W-:Y:S01]  /*5690*/  LOP3.LUT R9, R2, 0x14e, RZ, 0xfc, !PT ;  /* 0x0000014e02097812 */ /* 0x000fe200078efcff */
[----:B------:R-:W-:Y:S01]  /*56a0*/  @!P5 IMAD.MOV R83, RZ, RZ, -R83 ;  /* 0x000000ffff53d224 */ /* 0x000fe200078e0a53 */
[C---:B------:R-:W-:Y:S01]  /*56b0*/  ISETP.GT.U32.AND P5, PT, R5.reuse, R86, PT ;  /* 0x000000560500720c */ /* 0x040fe20003fa4070 */
[----:B------:R-:W-:Y:S01]  /*56c0*/  @!P0 IMAD.MOV R81, RZ, RZ, -R81 ;  /* 0x000000ffff518224 */ /* 0x000fe200078e0a51 */
[C---:B------:R-:W-:Y:S01]  /*56d0*/  ISETP.GT.U32.AND P0, PT, R5.reuse, R84, PT ;  /* 0x000000540500720c */ /* 0x040fe20003f04070 */
[----:B------:R-:W-:Y:S01]  /*56e0*/  IMAD R87, R5, R10, R87 ;  /* 0x0000000a05577224 */ /* 0x000fe200078e0257 */
[----:B------:R-:W-:Y:S01]  /*56f0*/  IABS R89, R9 ;  /* 0x0000000900597213 */ /* 0x000fe20000000000 */
[--C-:B------:R-:W-:Y:S01]  /*5700*/  @!P3 IMAD.IADD R82, R82, 0x1, -R5.reuse ;  /* 0x000000015252b824 */ /* 0x100fe200078e0a05 */
[----:B------:R-:W-:Y:S01]  /*5710*/  ISETP.GE.AND P3, PT, R11, RZ, PT ;  /* 0x000000ff0b00720c */ /* 0x000fe20003f66270 */
[----:B------:R-:W-:Y:S01]  /*5720*/  @!P4 IMAD.IADD R85, R85, 0x1, -R5 ;  /* 0x000000015555c824 */ /* 0x000fe200078e0a05 */
[C---:B------:R-:W-:Y:S01]  /*5730*/  ISETP.GT.U32.AND P4, PT, R5.reuse, R87, PT ;  /* 0x000000570500720c */ /* 0x040fe20003f84070 */
[----:B------:R-:W-:Y:S01]  /*5740*/  @!P2 IMAD.MOV R82, RZ, RZ, -R82 ;  /* 0x000000ffff52a224 */ /* 0x000fe200078e0a52 */
[----:B------:R-:W-:Y:S01]  /*5750*/  ISETP.GE.AND P2, PT, R88, RZ, PT ;  /* 0x000000ff5800720c */ /* 0x000fe20003f46270 */
[----:B------:R-:W-:Y:S01]  /*5760*/  @!P6 IMAD.MOV R85, RZ, RZ, -R85 ;  /* 0x000000ffff55e224 */ /* 0x000fe200078e0a55 */
[----:B------:R-:W-:Y:S01]  /*5770*/  IABS R88, R6 ;  /* 0x0000000600587213 */ /* 0x000fe20000000000 */
[--C-:B------:R-:W-:Y:S01]  /*5780*/  @!P5 IMAD.IADD R86, R86, 0x1, -R5.reuse ;  /* 0x000000015656d824 */ /* 0x100fe200078e0a05 */
[----:B------:R-:W-:Y:S01]  /*5790*/  IABS R11, R91 ;  /* 0x0000005b000b7213 */ /* 0x000fe20000000000 */
[----:B------:R-:W-:Y:S01]  /*57a0*/  @!P0 IMAD.IADD R84, R84, 0x1, -R5 ;  /* 0x0000000154548824 */ /* 0x000fe200078e0a05 */
[----:B------:R-:W-:Y:S01]  /*57b0*/  ISETP.GE.AND P0, PT, R6, RZ, PT ;  /* 0x000000ff0600720c */ /* 0x000fe20003f06270 */
[----:B------:R-:W-:Y:S01]  /*57c0*/  IMAD.HI.U32 R6, R0, R88, RZ ;  /* 0x0000005800067227 */ /* 0x000fe200078e00ff */
[----:B------:R-:W-:-:S02]  /*57d0*/  ISETP.GT.U32.AND P5, PT, R5, R86, PT ;  /* 0x000000560500720c */ /* 0x000fc40003fa4070 */
[----:B------:R-:W-:Y:S01]  /*57e0*/  ISETP.GE.AND P6, PT, R91, RZ, PT ;  /* 0x000000ff5b00720c */ /* 0x000fe20003fc6270 */
[----:B------:R-:W-:Y:S01]  /*57f0*/  @!P3 IMAD.MOV R84, RZ, RZ, -R84 ;  /* 0x000000ffff54b224 */ /* 0x000fe200078e0a54 */
[----:B------:R-:W-:Y:S01]  /*5800*/  ISETP.GE.AND P3, PT, R9, RZ, PT ;  /* 0x000000ff0900720c */ /* 0x000fe20003f66270 */
[----:B------:R-:W-:Y:S02]  /*5810*/  @!P4 IMAD.IADD R87, R87, 0x1, -R5 ;  /* 0x000000015757c824 */ /* 0x000fe400078e0a05 */
[----:B------:R-:W-:-:S03]  /*5820*/  IMAD.HI.U32 R9, R0, R89, RZ ;  /* 0x0000005900097227 */ /* 0x000fc600078e00ff */
[----:B------:R-:W-:Y:S01]  /*5830*/  ISETP.GT.U32.AND P4, PT, R5, R87, PT ;  /* 0x000000570500720c */ /* 0x000fe20003f84070 */
[----:B------:R-:W-:-:S04]  /*5840*/  IMAD.HI.U32 R10, R0, R11, RZ ;  /* 0x0000000b000a7227 */ /* 0x000fc800078e00ff */
[----:B------:R-:W-:Y:S01]  /*5850*/  IMAD.MOV R90, RZ, RZ, -R9 ;  /* 0x000000ffff5a7224 */ /* 0x000fe200078e0a09 */
[----:B------:R-:W-:Y:S01]  /*5860*/  LOP3.LUT R9, R2, 0x14a, RZ, 0xfc, !PT ;  /* 0x0000014a02097812 */ /* 0x000fe200078efcff */
[----:B------:R-:W-:Y:S02]  /*5870*/  IMAD.MOV R6, RZ, RZ, -R6 ;  /* 0x000000ffff067224 */ /* 0x000fe400078e0a06 */
[----:B------:R-:W-:Y:S01]  /*5880*/  IMAD.MOV R10, RZ, RZ, -R10 ;  /* 0x000000ffff0a7224 */ /* 0x000fe200078e0a0a */
[----:B------:R-:W-:Y:S01]  /*5890*/  IABS R91, R9 ;  /* 0x00000009005b7213 */ /* 0x000fe20000000000 */
[C---:B------:R-:W-:Y:S02]  /*58a0*/  IMAD R89, R5.reuse, R90, R89 ;  /* 0x0000005a05597224 */ /* 0x040fe400078e0259 */
[----:B------:R-:W-:Y:S02]  /*58b0*/  IMAD R88, R5, R6, R88 ;  /* 0x0000000605587224 */ /* 0x000fe400078e0258 */
[----:B------:R-:W-:-:S02]  /*58c0*/  @!P5 IMAD.IADD R86, R86, 0x1, -R5 ;  /* 0x000000015656d824 */ /* 0x000fc400078e0a05 */
[C---:B------:R-:W-:Y:S01]  /*58d0*/  IMAD R90, R5.reuse, R10, R11 ;  /* 0x0000000a055a7224 */ /* 0x040fe200078e020b */
[----:B------:R-:W-:Y:S01]  /*58e0*/  ISETP.GT.U32.AND P5, PT, R5, R88, PT ;  /* 0x000000580500720c */ /* 0x000fe20003fa4070 */
[----:B------:R-:W-:Y:S01]  /*58f0*/  @!P1 IMAD.MOV R86, RZ, RZ, -R86 ;  /* 0x000000ffff569224 */ /* 0x000fe200078e0a56 */
[----:B------:R-:W-:Y:S01]  /*5900*/  IABS R11, R97 ;  /* 0x00000061000b7213 */ /* 0x000fe20000000000 */
[----:B------:R-:W-:Y:S01]  /*5910*/  @!P4 IMAD.IADD R87, R87, 0x1, -R5 ;  /* 0x000000015757c824 */ /* 0x000fe200078e0a05 */
[C---:B------:R-:W-:Y:S01]  /*5920*/  ISETP.GT.U32.AND P1, PT, R5.reuse, R90, PT ;  /* 0x0000005a0500720c */ /* 0x040fe20003f24070 */
[----:B------:R-:W-:Y:S01]  /*5930*/  IMAD.HI.U32 R6, R0, R91, RZ ;  /* 0x0000005b00067227 */ /* 0x000fe200078e00ff */
[----:B------:R-:W-:-:S03]  /*5940*/  ISETP.GT.U32.AND P4, PT, R5, R89, PT ;  /* 0x000000590500720c */ /* 0x000fc60003f84070 */
[----:B------:R-:W-:Y:S01]  /*5950*/  @!P2 IMAD.MOV R87, RZ, RZ, -R87 ;  /* 0x000000ffff57a224 */ /* 0x000fe200078e0a57 */
[----:B------:R-:W-:Y:S01]  /*5960*/  ISETP.GE.AND P2, PT, R9, RZ, PT ;  /* 0x000000ff0900720c */ /* 0x000fe20003f46270 */
[----:B------:R-:W-:Y:S02]  /*5970*/  IMAD.MOV R6, RZ, RZ, -R6 ;  /* 0x000000ffff067224 */ /* 0x000fe400078e0a06 */
[----:B------:R-:W-:Y:S02]  /*5980*/  @!P5 IMAD.IADD R88, R88, 0x1, -R5 ;  /* 0x000000015858d824 */ /* 0x000fe400078e0a05 */
[----:B------:R-:W-:-:S03]  /*5990*/  IMAD.HI.U32 R9, R0, R93, RZ ;  /* 0x0000005d00097227 */ /* 0x000fc600078e00ff */
[----:B------:R-:W-:Y:S01]  /*59a0*/  ISETP.GT.U32.AND P5, PT, R5, R88, PT ;  /* 0x000000580500720c */ /* 0x000fe20003fa4070 */
[--C-:B------:R-:W-:Y:S02]  /*59b0*/  @!P1 IMAD.IADD R90, R90, 0x1, -R5.reuse ;  /* 0x000000015a5a9824 */ /* 0x100fe400078e0a05 */
[----:B------:R-:W-:Y:S02]  /*59c0*/  @!P4 IMAD.IADD R89, R89, 0x1, -R5 ;  /* 0x000000015959c824 */ /* 0x000fe400078e0a05 */
[C---:B------:R-:W-:Y:S01]  /*59d0*/  IMAD R91, R5.reuse, R6, R91 ;  /* 0x00000006055b7224 */ /* 0x040fe200078e025b */
[C---:B------:R-:W-:Y:S01]  /*59e0*/  ISETP.GT.U32.AND P1, PT, R5.reuse, R90, PT ;  /* 0x0000005a0500720c */ /* 0x040fe20003f24070 */
[----:B------:R-:W-:Y:S01]  /*59f0*/  IMAD.HI.U32 R6, R0, R92, RZ ;  /* 0x0000005c00067227 */ /* 0x000fe200078e00ff */
[----:B------:R-:W-:-:S03]  /*5a00*/  ISETP.GT.U32.AND P4, PT, R5, R89, PT ;  /* 0x000000590500720c */ /* 0x000fc60003f84070 */
[----:B------:R-:W-:-:S04]  /*5a10*/  IMAD.HI.U32 R10, R0, R11, RZ ;  /* 0x0000000b000a7227 */ /* 0x000fc800078e00ff */
[----:B------:R-:W-:Y:S01]  /*5a20*/  IMAD.MOV R94, RZ, RZ, -R9 ;  /* 0x000000ffff5e7224 */ /* 0x000fe200078e0a09 */
[----:B------:R-:W-:Y:S01]  /*5a30*/  LOP3.LUT R9, R2, 0x142, RZ, 0xfc, !PT ;  /* 0x0000014202097812 */ /* 0x000fe200078efcff */
[----:B------:R-:W-:Y:S02]  /*5a40*/  IMAD.MOV R6, RZ, RZ, -R6 ;  /* 0x000000ffff067224 */ /* 0x000fe400078e0a06 */
[----:B------:R-:W-:Y:S02]  /*5a50*/  IMAD.MOV R10, RZ, RZ, -R10 ;  /* 0x000000ffff0a7224 */ /* 0x000fe400078e0a0a */
[C---:B------:R-:W-:Y:S02]  /*5a60*/  IMAD R93, R5.reuse, R94, R93 ;  /* 0x0000005e055d7224 */ /* 0x040fe400078e025d */
[----:B------:R-:W-:Y:S01]  /*5a70*/  @!P5 IMAD.IADD R88, R88, 0x1, -R5 ;  /* 0x000000015858d824 */ /* 0x000fe200078e0a05 */
[C---:B------:R-:W-:Y:S01]  /*5a80*/  ISETP.GT.U32.AND P5, PT, R5.reuse, R91, PT ;  /* 0x0000005b0500720c */ /* 0x040fe20003fa4070 */
[----:B------:R-:W-:-:S02]  /*5a90*/  IMAD R92, R5, R6, R92 ;  /* 0x00000006055c7224 */ /* 0x000fc400078e025c */
[C---:B------:R-:W-:Y:S01]  /*5aa0*/  IMAD R94, R5.reuse, R10, R11 ;  /* 0x0000000a055e7224 */ /* 0x040fe200078e020b */
[----:B------:R-:W-:Y:S01]  /*5ab0*/  LOP3.LUT R10, R2, 0x140, RZ, 0xfc, !PT ;  /* 0x00000140020a7812 */ /* 0x000fe200078efcff */
[--C-:B------:R-:W-:Y:S01]  /*5ac0*/  @!P1 IMAD.IADD R90, R90, 0x1, -R5.reuse ;  /* 0x000000015a5a9824 */ /* 0x100fe200078e0a05 */
[----:B------:R-:W-:Y:S01]  /*5ad0*/  ISETP.GT.U32.AND P1, PT, R5, R93, PT ;  /* 0x0000005d0500720c */ /* 0x000fe20003f24070 */
[----:B------:R-:W-:Y:S01]  /*5ae0*/  @!P4 IMAD.IADD R89, R89, 0x1, -R5 ;  /* 0x000000015959c824 */ /* 0x000fe200078e0a05 */
[----:B------:R-:W-:Y:S01]  /*5af0*/  ISETP.GE.AND P4, PT, R95, RZ, PT ;  /* 0x000000ff5f00720c */ /* 0x000fe20003f86270 */
[----:B------:R-:W-:Y:S01]  /*5b00*/  @!P0 IMAD.MOV R88, RZ, RZ, -R88 ;  /* 0x000000ffff588224 */ /* 0x000fe200078e0a58 */
[C---:B------:R-:W-:Y:S01]  /*5b10*/  ISETP.GT.U32.AND P0, PT, R5.reuse, R92, PT ;  /* 0x0000005c0500720c */ /* 0x040fe20003f04070 */
[----:B------:R-:W-:Y:S01]  /*5b20*/  @!P6 IMAD.MOV R90, RZ, RZ, -R90 ;  /* 0x000000ffff5ae224 */ /* 0x000fe200078e0a5a */
[----:B------:R-:W-:Y:S01]  /*5b30*/  ISETP.GT.U32.AND P6, PT, R5, R94, PT ;  /* 0x0000005e0500720c */ /* 0x000fe20003fc4070 */
[----:B------:R-:W-:Y:S01]  /*5b40*/  @!P3 IMAD.MOV R89, RZ, RZ, -R89 ;  /* 0x000000ffff59b224 */ /* 0x000fe200078e0a59 */
[----:B------:R-:W-:Y:S01]  /*5b50*/  IABS R95, R9 ;  /* 0x00000009005f7213 */ /* 0x000fe20000000000 */
[----:B------:R-:W-:Y:S01]  /*5b60*/  @!P5 IMAD.IADD R91, R91, 0x1, -R5 ;  /* 0x000000015b5bd824 */ /* 0x000fe200078e0a05 */
[----:B------:R-:W-:-:S02]  /*5b70*/  ISETP.GE.AND P3, PT, R96, RZ, PT ;  /* 0x000000ff6000720c */ /* 0x000fc40003f66270 */
[----:B------:R-:W-:Y:S01]  /*5b80*/  IABS R96, R10 ;  /* 0x0000000a00607213 */ /* 0x000fe20000000000 */
[----:B------:R-:W-:Y:S01]  /*5b90*/  IMAD.HI.U32 R6, R0, R95, RZ ;  /* 0x0000005f00067227 */ /* 0x000fe200078e00ff */
[----:B------:R-:W-:Y:S02]  /*5ba0*/  ISETP.GT.U32.AND P5, PT, R5, R91, PT ;  /* 0x0000005b0500720c */ /* 0x000fe40003fa4070 */
[----:B------:R-:W-:Y:S01]  /*5bb0*/  LOP3.LUT R11, R2, 0x13e, RZ, 0xfc, !PT ;  /* 0x0000013e020b7812 */ /* 0x000fe200078efcff */
[--C-:B------:R-:W-:Y:S02]  /*5bc0*/  @!P1 IMAD.IADD R93, R93, 0x1, -R5.reuse ;  /* 0x000000015d5d9824 */ /* 0x100fe400078e0a05 */
[----:B------:R-:W-:Y:S02]  /*5bd0*/  IMAD.MOV R6, RZ, RZ, -R6 ;  /* 0x000000ffff067224 */ /* 0x000fe400078e0a06 */
[--C-:B------:R-:W-:Y:S01]  /*5be0*/  @!P0 IMAD.IADD R92, R92, 0x1, -R5.reuse ;  /* 0x000000015c5c8824 */ /* 0x100fe200078e0a05 */
[----:B------:R-:W-:Y:S01]  /*5bf0*/  ISETP.GE.AND P0, PT, R9, RZ, PT ;  /* 0x000000ff0900720c */ /* 0x000fe20003f06270 */
[----:B------:R-:W-:Y:S01]  /*5c00*/  @!P6 IMAD.IADD R94, R94, 0x1, -R5 ;  /* 0x000000015e5ee824 */ /* 0x000fe200078e0a05 */
[C---:B------:R-:W-:Y:S01]  /*5c10*/  ISETP.GT.U32.AND P6, PT, R5.reuse, R93, PT ;  /* 0x0000005d0500720c */ /* 0x040fe20003fc4070 */
[C---:B------:R-:W-:Y:S01]  /*5c20*/  IMAD R95, R5.reuse, R6, R95 ;  /* 0x00000006055f7224 */ /* 0x040fe200078e025f */
[----:B------:R-:W-:Y:S01]  /*5c30*/  ISETP.GT.U32.AND P1, PT, R5, R92, PT ;  /* 0x0000005c0500720c */ /* 0x000fe20003f24070 */
[----:B------:R-:W-:-:S04]  /*5c40*/  IMAD.HI.U32 R6, R0, R96, RZ ;  /* 0x0000006000067227 */ /* 0x000fc800078e00ff */
[----:B------:R-:W-:Y:S02]  /*5c50*/  IMAD.MOV R6, RZ, RZ, -R6 ;  /* 0x000000ffff067224 */ /* 0x000fe400078e0a06 */
[--C-:B------:R-:W-:Y:S01]  /*5c60*/  @!P5 IMAD.IADD R91, R91, 0x1, -R5.reuse ;  /* 0x000000015b5bd824 */ /* 0x100fe200078e0a05 */
[----:B------:R-:W-:Y:S01]  /*5c70*/  ISETP.GE.AND P5, PT, R97, RZ, PT ;  /* 0x000000ff6100720c */ /* 0x000fe20003fa6270 */
[----:B------:R-:W-:Y:S01]  /*5c80*/  IMAD R96, R5, R6, R96 ;  /* 0x0000000605607224 */ /* 0x000fe200078e0260 */
[----:B------:R-:W-:Y:S01]  /*5c90*/  IABS R97, R11 ;  /* 0x0000000b00617213 */ /* 0x000fe20000000000 */
[----:B------:R-:W-:Y:S02]  /*5ca0*/  @!P6 IMAD.IADD R93, R93, 0x1, -R5 ;  /* 0x000000015d5de824 */ /* 0x000fe400078e0a05 */
[----:B------:R-:W-:Y:S01]  /*5cb0*/  @!P2 IMAD.MOV R91, RZ, RZ, -R91 ;  /* 0x000000ffff5ba224 */ /* 0x000fe200078e0a5b */
[C---:B------:R-:W-:Y:S01]  /*5cc0*/  ISETP.GT.U32.AND P6, PT, R5.reuse, R96, PT ;  /* 0x000000600500720c */ /* 0x040fe20003fc4070 */
[----:B------:R-:W-:Y:S01]  /*5cd0*/  @!P1 IMAD.IADD R92, R92, 0x1, -R5 ;  /* 0x000000015c5c9824 */ /* 0x000fe200078e0a05 */
[C---:B------:R-:W-:Y:S01]  /*5ce0*/  ISETP.GT.U32.AND P2, PT, R5.reuse, R94, PT ;  /* 0x0000005e0500720c */ /* 0x040fe20003f44070 */
[----:B------:R-:W-:Y:S01]  /*5cf0*/  IMAD.HI.U32 R6, R0, R97, RZ ;  /* 0x0000006100067227 */ /* 0x000fe200078e00ff */
[----:B------:R-:W-:-:S03]  /*5d00*/  ISETP.GT.U32.AND P1, PT, R5, R95, PT ;  /* 0x0000005f0500720c */ /* 0x000fc60003f24070 */
[----:B------:R-:W-:-:S04]  /*5d10*/  IMAD.HI.U32 R9, R0, R98, RZ ;  /* 0x0000006200097227 */ /* 0x000fc800078e00ff */
[----:B------:R-:W-:Y:S02]  /*5d20*/  IMAD.MOV R6, RZ, RZ, -R6 ;  /* 0x000000ffff067224 */ /* 0x000fe400078e0a06 */
[--C-:B------:R-:W-:Y:S02]  /*5d30*/  @!P6 IMAD.IADD R96, R96, 0x1, -R5.reuse ;  /* 0x000000016060e824 */ /* 0x100fe400078e0a05 */
[--C-:B------:R-:W-:Y:S01]  /*5d40*/  @!P2 IMAD.IADD R94, R94, 0x1, -R5.reuse ;  /* 0x000000015e5ea824 */ /* 0x100fe200078e0a05 */
[----:B------:R-:W-:Y:S01]  /*5d50*/  ISETP.GE.AND P2, PT, R10, RZ, PT ;  /* 0x000000ff0a00720c */ /* 0x000fe20003f46270 */
[----:B------:R-:W-:Y:S01]  /*5d60*/  @!P1 IMAD.IADD R95, R95, 0x1, -R5 ;  /* 0x000000015f5f9824 */ /* 0x000fe200078e0a05 */
[----:B------:R-:W-:Y:S01]  /*5d70*/  ISETP.GT.U32.AND P6, PT, R5, R96, PT ;  /* 0x000000600500720c */ /* 0x000fe20003fc4070 */
[----:B------:R-:W-:Y:S01]  /*5d80*/  IMAD.HI.U32 R10, R0, R99, RZ ;  /* 0x00000063000a7227 */ /* 0x000fe200078e00ff */
[----:B------:R-:W-:Y:S02]  /*5d90*/  ISETP.GE.AND P1, PT, R11, RZ, PT ;  /* 0x000000ff0b00720c */ /* 0x000fe40003f26270 */
[----:B------:R-:W-:Y:S01]  /*5da0*/  LOP3.LUT R11, R2, 0x136, RZ, 0xfc, !PT ;  /* 0x00000136020b7812 */ /* 0x000fe200078efcff */
[----:B------:R-:W-:-:S02]  /*5db0*/  IMAD.MOV R9, RZ, RZ, -R9 ;  /* 0x000000ffff097224 */ /* 0x000fc400078e0a09 */
[C---:B------:R-:W-:Y:S01]  /*5dc0*/  IMAD R97, R5.reuse, R6, R97 ;  /* 0x0000000605617224 */ /* 0x040fe200078e0261 */
[----:B------:R-:W-:Y:S01]  /*5dd0*/  IABS R101, R11 ;  /* 0x0000000b00657213 */ /* 0x000fe20000000000 */
[----:B------:R-:W-:Y:S01]  /*5de0*/  @!P4 IMAD.MOV R92, RZ, RZ, -R92 ;  /* 0x000000ffff5cc224 */ /* 0x000fe200078e0a5c */
[C---:B------:R-:W-:Y:S01]  /*5df0*/  ISETP.GT.U32.AND P4, PT, R5.reuse, R95, PT ;  /* 0x0000005f0500720c */ /* 0x040fe20003f84070 */
[----:B------:R-:W-:Y:S02]  /*5e00*/  IMAD.MOV R10, RZ, RZ, -R10 ;  /* 0x000000ffff0a7224 */ /* 0x000fe400078e0a0a */
[C---:B------:R-:W-:Y:S02]  /*5e10*/  IMAD R98, R5.reuse, R9, R98 ;  /* 0x0000000905627224 */ /* 0x040fe400078e0262 */
[----:B------:R-:W-:Y:S01]  /*5e20*/  @!P3 IMAD.MOV R93, RZ, RZ, -R93 ;  /* 0x000000ffff5db224 */ /* 0x000fe200078e0a5d */
[C---:B------:R-:W-:Y:S01]  /*5e30*/  ISETP.GT.U32.AND P3, PT, R5.reuse, R97, PT ;  /* 0x000000610500720c */ /* 0x040fe20003f64070 */
[C---:B------:R-:W-:Y:S01]  /*5e40*/  IMAD R99, R5.reuse, R10, R99 ;  /* 0x0000000a05637224 */ /* 0x040fe200078e0263 */
[----:B------:R-:W-:Y:S01]  /*5e50*/  LOP3.LUT R10, R2, 0x138, RZ, 0xfc, !PT ;  /* 0x00000138020a7812 */ /* 0x000fe200078efcff */
[----:B------:R-:W-:Y:S01]  /*5e60*/  @!P5 IMAD.MOV R94, RZ, RZ, -R94 ;  /* 0x000000ffff5ed224 */ /* 0x000fe200078e0a5e */
[C---:B------:R-:W-:Y:S01]  /*5e70*/  ISETP.GT.U32.AND P5, PT, R5.reuse, R98, PT ;  /* 0x000000620500720c */ /* 0x040fe20003fa4070 */
[--C-:B------:R-:W-:Y:S01]  /*5e80*/  @!P6 IMAD.IADD R96, R96, 0x1, -R5.reuse ;  /* 0x000000016060e824 */ /* 0x100fe200078e0a05 */
[----:B------:R-:W-:Y:S01]  /*5e90*/  ISETP.GT.U32.AND P6, PT, R5, R99, PT ;  /* 0x000000630500720c */ /* 0x000fe20003fc4070 */
[----:B------:R-:W-:Y:S01]  /*5ea0*/  @!P4 IMAD.IADD R95, R95, 0x1, -R5 ;  /* 0x000000015f5fc824 */ /* 0x000fe200078e0a05 */
[----:B------:R-:W-:Y:S01]  /*5eb0*/  ISETP.GE.AND P4, PT, R100, RZ, PT ;  /* 0x000000ff6400720c */ /* 0x000fe20003f86270 */
[----:B------:R-:W-:Y:S01]  /*5ec0*/  @!P2 IMAD.MOV R96, RZ, RZ, -R96 ;  /* 0x000000ffff60a224 */ /* 0x000fe200078e0a60 */
[----:B------:R-:W-:Y:S01]  /*5ed0*/  IABS R100, R10 ;  /* 0x0000000a00647213 */ /* 0x000fe20000000000 */
[----:B------:R-:W-:-:S02]  /*5ee0*/  @!P0 IMAD.MOV R95, RZ, RZ, -R95 ;  /* 0x000000ffff5f8224 */ /* 0x000fc400078e0a5f */
[----:B------:R-:W-:Y:S01]  /*5ef0*/  @!P3 IMAD.IADD R97, R97, 0x1, -R5 ;  /* 0x000000016161b824 */ /* 0x000fe200078e0a05 */
[----:B------:R-:W-:Y:S01]  /*5f00*/  ISETP.GE.AND P3, PT, R102, RZ, PT ;  /* 0x000000ff6600720c */ /* 0x000fe20003f66270 */
[----:B------:R-:W-:Y:S01]  /*5f10*/  IMAD.HI.U32 R6, R0, R100, RZ ;  /* 0x0000006400067227 */ /* 0x000fe200078e00ff */
[----:B------:R-:W-:-:S03]  /*5f20*/  IABS R102, R105 ;  /* 0x0000006900667213 */ /* 0x000fc60000000000 */
[--C-:B------:R-:W-:Y:S01]  /*5f30*/  @!P5 IMAD.IADD R98, R98, 0x1, -R5.reuse ;  /* 0x000000016262d824 */ /* 0x100fe200078e0a05 */
[----:B------:R-:W-:Y:S01]  /*5f40*/  ISETP.GT.U32.AND P5, PT, R5, R97, PT ;  /* 0x000000610500720c */ /* 0x000fe20003fa4070 */
[----:B------:R-:W-:Y:S02]  /*5f50*/  @!P6 IMAD.IADD R99, R99, 0x1, -R5 ;  /* 0x000000016363e824 */ /* 0x000fe400078e0a05 */
[----:B------:R-:W-:Y:S01]  /*5f60*/  IMAD.MOV R9, RZ, RZ, -R6 ;  /* 0x000000ffff097224 */ /* 0x000fe200078e0a06 */
[C---:B------:R-:W-:Y:S01]  /*5f70*/  ISETP.GT.U32.AND P6, PT, R5.reuse, R98, PT ;  /* 0x000000620500720c */ /* 0x040fe20003fc4070 */
[----:B------:R-:W-:Y:S01]  /*5f80*/  IMAD.HI.U32 R6, R0, R101, RZ ;  /* 0x0000006500067227 */ /* 0x000fe200078e00ff */
[----:B------:R-:W-:-:S03]  /*5f90*/  ISETP.GT.U32.AND P0, PT, R5, R99, PT ;  /* 0x000000630500720c */ /* 0x000fc60003f04070 */
[----:B------:R-:W-:Y:S02]  /*5fa0*/  IMAD R100, R5, R9, R100 ;  /* 0x0000000905647224 */ /* 0x000fe400078e0264 */
[----:B------:R-:W-:Y:S02]  /*5fb0*/  IMAD.MOV R6, RZ, RZ, -R6 ;  /* 0x000000ffff067224 */ /* 0x000fe400078e0a06 */
[----:B------:R-:W-:Y:S01]  /*5fc0*/  @!P5 IMAD.IADD R97, R97, 0x1, -R5 ;  /* 0x000000016161d824 */ /* 0x000fe200078e0a05 */
[C---:B------:R-:W-:Y:S01]  /*5fd0*/  ISETP.GT.U32.AND P5, PT, R5.reuse, R100, PT ;  /* 0x000000640500720c */ /* 0x040fe20003fa4070 */
[C---:B------:R-:W-:Y:S02]  /*5fe0*/  IMAD R101, R5.reuse, R6, R101 ;  /* 0x0000000605657224 */ /* 0x040fe400078e0265 */
[----:B------:R-:W-:Y:S02]  /*5ff0*/  @!P6 IMAD.IADD R98, R98, 0x1, -R5 ;  /* 0x000000016262e824 */ /* 0x000fe400078e0a05 */
[----:B------:R-:W-:Y:S01]  /*6000*/  IMAD.HI.U32 R6, R0, R102, RZ ;  /* 0x0000006600067227 */ /* 0x000fe200078e00ff */
[----:B------:R-:W-:-:S03]  /*6010*/  ISETP.GT.U32.AND P6, PT, R5, R101, PT ;  /* 0x000000650500720c */ /* 0x000fc60003fc4070 */
[----:B------:R-:W-:Y:S02]  /*6020*/  IMAD.MOV R9, RZ, RZ, -R6 ;  /* 0x000000ffff097224 */ /* 0x000fe400078e0a06 */
[----:B------:R-:W-:-:S04]  /*6030*/  IMAD.HI.U32 R6, R0, R103, RZ ;  /* 0x0000006700067227 */ /* 0x000fc800078e00ff */
[--C-:B------:R-:W-:Y:S01]  /*6040*/  @!P5 IMAD.IADD R100, R100, 0x1, -R5.reuse ;  /* 0x000000016464d824 */ /* 0x100fe200078e0a05 */
[----:B------:R-:W-:Y:S01]  /*6050*/  ISETP.GE.AND P5, PT, R11, RZ, PT ;  /* 0x000000ff0b00720c */ /* 0x000fe20003fa6270 */
[--C-:B------:R-:W-:Y:S01]  /*6060*/  @!P0 IMAD.IADD R99, R99, 0x1, -R5.reuse ;  /* 0x0000000163638824 */ /* 0x100fe200078e0a05 */
[----:B------:R-:W-:Y:S01]  /*6070*/  ISETP.GE.AND P0, PT, R10, RZ, PT ;  /* 0x000000ff0a00720c */ /* 0x000fe20003f06270 */
[----:B------:R-:W-:Y:S01]  /*6080*/  @!P6 IMAD.IADD R101, R101, 0x1, -R5 ;  /* 0x000000016565e824 */ /* 0x000fe200078e0a05 */
[C---:B------:R-:W-:Y:S01]  /*6090*/  ISETP.GT.U32.AND P6, PT, R5.reuse, R100, PT ;  /* 0x000000640500720c */ /* 0x040fe20003fc4070 */
[C---:B------:R-:W-:Y:S01]  /*60a0*/  IMAD R102, R5.reuse, R9, R102 ;  /* 0x0000000905667224 */ /* 0x040fe200078e0266 */
[----:B------:R-:W-:Y:S01]  /*60b0*/  LOP3.LUT R9, R2, 0x12e, RZ, 0xfc, !PT ;  /* 0x0000012e02097812 */ /* 0x000fe200078efcff */
[----:B------:R-:W-:Y:S01]  /*60c0*/  IMAD.MOV R10, RZ, RZ, -R6 ;  /* 0x000000ffff0a7224 */ /* 0x000fe200078e0a06 */
[----:B------:R-:W-:Y:S01]  /*60d0*/  IABS R11, R113 ;  /* 0x00000071000b7213 */ /* 0x000fe20000000000 */
[----:B------:R-:W-:Y:S01]  /*60e0*/  @!P1 IMAD.MOV R97, RZ, RZ, -R97 ;  /* 0x000000ffff619224 */ /* 0x000fe200078e0a61 */
[C---:B------:R-:W-:Y:S01]  /*60f0*/  ISETP.GT.U32.AND P1, PT, R5.reuse, R101, PT ;  /* 0x000000650500720c */ /* 0x040fe20003f24070 */
[C---:B------:R-:W-:Y:S01]  /*6100*/  IMAD R103, R5.reuse, R10, R103 ;  /* 0x0000000a05677224 */ /* 0x040fe200078e0267 */
[----:B------:R-:W-:Y:S01]  /*6110*/  ISETP.GT.U32.AND P2, PT, R5, R102, PT ;  /* 0x000000660500720c */ /* 0x000fe20003f44070 */
[----:B------:R-:W-:Y:S01]  /*6120*/  IMAD.HI.U32 R6, R0, R104, RZ ;  /* 0x0000006800067227 */ /* 0x000fe200078e00ff */
[----:B------:R-:W-:-:S03]  /*6130*/  LOP3.LUT R10, R2, 0x12c, RZ, 0xfc, !PT ;  /* 0x0000012c020a7812 */ /* 0x000fc600078efcff */
[--C-:B------:R-:W-:Y:S01]  /*6140*/  @!P6 IMAD.IADD R100, R100, 0x1, -R5.reuse ;  /* 0x000000016464e824 */ /* 0x100fe200078e0a05 */
[----:B------:R-:W-:Y:S01]  /*6150*/  ISETP.GT.U32.AND P6, PT, R5, R103, PT ;  /* 0x000000670500720c */ /* 0x000fe20003fc4070 */
[----:B------:R-:W-:Y:S02]  /*6160*/  IMAD.MOV R6, RZ, RZ, -R6 ;  /* 0x000000ffff067224 */ /* 0x000fe400078e0a06 */
[----:B------:R-:W-:Y:S01]  /*6170*/  @!P4 IMAD.MOV R98, RZ, RZ, -R98 ;  /* 0x000000ffff62c224 */ /* 0x000fe200078e0a62 */
[----:B------:R-:W-:Y:S01]  /*6180*/  ISETP.GE.AND P4, PT, R105, RZ, PT ;  /* 0x000000ff6900720c */ /* 0x000fe20003f86270 */
[--C-:B------:R-:W-:Y:S01]  /*6190*/  @!P1 IMAD.IADD R101, R101, 0x1, -R5.reuse ;  /* 0x0000000165659824 */ /* 0x100fe200078e0a05 */
[----:B------:R-:W-:Y:S01]  /*61a0*/  IABS R105, R9 ;  /* 0x0000000900697213 */ /* 0x000fe20000000000 */
[----:B------:R-:W-:Y:S01]  /*61b0*/  @!P2 IMAD.IADD R102, R102, 0x1, -R5 ;  /* 0x000000016666a824 */ /* 0x000fe200078e0a05 */
[----:B------:R-:W-:Y:S01]  /*61c0*/  ISETP.GE.AND P1, PT, R107, RZ, PT ;  /* 0x000000ff6b00720c */ /* 0x000fe20003f26270 */
[----:B------:R-:W-:Y:S01]  /*61d0*/  IMAD R104, R5, R6, R104 ;  /* 0x0000000605687224 */ /* 0x000fe200078e0268 */
[----:B------:R-:W-:Y:S01]  /*61e0*/  IABS R107, R109 ;  /* 0x0000006d006b7213 */ /* 0x000fe20000000000 */
[----:B------:R-:W-:Y:S01]  /*61f0*/  @!P5 IMAD.MOV R101, RZ, RZ, -R101 ;  /* 0x000000ffff65d224 */ /* 0x000fe200078e0a65 */
[----:B------:R-:W-:Y:S01]  /*6200*/  ISETP.GE.AND P2, PT, R9, RZ, PT ;  /* 0x000000ff0900720c */ /* 0x000fe20003f46270 */
[----:B------:R-:W-:Y:S01]  /*6210*/  @!P6 IMAD.IADD R103, R103, 0x1, -R5 ;  /* 0x000000016767e824 */ /* 0x000fe200078e0a05 */
[C---:B------:R-:W-:Y:S01]  /*6220*/  ISETP.GT.U32.AND P6, PT, R5.reuse, R102, PT ;  /* 0x000000660500720c */ /* 0x040fe20003fc4070 */
[----:B------:R-:W-:Y:S01]  /*6230*/  IMAD.HI.U32 R6, R0, R105, RZ ;  /* 0x0000006900067227 */ /* 0x000fe200078e00ff */
[----:B------:R-:W-:-:S03]  /*6240*/  ISETP.GT.U32.AND P5, PT, R5, R104, PT ;  /* 0x000000680500720c */ /* 0x000fc60003fa4070 */
[----:B------:R-:W-:Y:S01]  /*6250*/  @!P0 IMAD.MOV R100, RZ, RZ, -R100 ;  /* 0x000000ffff648224 */ /* 0x000fe200078e0a64 */
[C---:B------:R-:W-:Y:S01]  /*6260*/  ISETP.GT.U32.AND P0, PT, R5.reuse, R103, PT ;  /* 0x000000670500720c */ /* 0x040fe20003f04070 */
[----:B------:R-:W-:Y:S02]  /*6270*/  IMAD.MOV R6, RZ, RZ, -R6 ;  /* 0x000000ffff067224 */ /* 0x000fe400078e0a06 */
[----:B------:R-:W-:Y:S01]  /*6280*/  @!P3 IMAD.MOV R99, RZ, RZ, -R99 ;  /* 0x000000ffff63b224 */ /* 0x000fe200078e0a63 */
[----:B------:R-:W-:Y:S01]  /*6290*/  ISETP.GE.AND P3, PT, R106, RZ, PT ;  /* 0x000000ff6a00720c */ /* 0x000fe20003f66270 */
[C---:B------:R-:W-:Y:S01]  /*62a0*/  IMAD R105, R5.reuse, R6, R105 ;  /* 0x0000000605697224 */ /* 0x040fe200078e0269 */
[----:B------:R-:W-:Y:S01]  /*62b0*/  IABS R106, R10 ;  /* 0x0000000a006a7213 */ /* 0x000fe20000000000 */
[--C-:B------:R-:W-:Y:S02]  /*62c0*/  @!P6 IMAD.IADD R102, R102, 0x1, -R5.reuse ;  /* 0x000000016666e824 */ /* 0x100fe400078e0a05 */
[----:B------:R-:W-:Y:S01]  /*62d0*/  @!P5 IMAD.IADD R104, R104, 0x1, -R5 ;  /* 0x000000016868d824 */ /* 0x000fe200078e0a05 */
[----:B------:R-:W-:Y:S01]  /*62e0*/  ISETP.GT.U32.AND P6, PT, R5, R105, PT ;  /* 0x000000690500720c */ /* 0x000fe20003fc4070 */
[----:B------:R-:W-:Y:S01]  /*62f0*/  IMAD.HI.U32 R6, R0, R106, RZ ;  /* 0x0000006a00067227 */ /* 0x000fe200078e00ff */
[----:B------:R-:W-:-:S03]  /*6300*/  ISETP.GE.AND P5, PT, R109, RZ, PT ;  /* 0x000000ff6d00720c */ /* 0x000fc60003fa6270 */
[----:B------:R-:W-:Y:S01]  /*6310*/  @!P0 IMAD.IADD R103, R103, 0x1, -R5 ;  /* 0x0000000167678824 */ /* 0x000fe200078e0a05 */
[----:B------:R-:W-:Y:S01]  /*6320*/  ISETP.GE.AND P0, PT, R10, RZ, PT ;  /* 0x000000ff0a00720c */ /* 0x000fe20003f06270 */
[----:B------:R-:W-:Y:S01]  /*6330*/  @!P4 IMAD.MOV R102, RZ, RZ, -R102 ;  /* 0x000000ffff66c224 */ /* 0x000fe200078e0a66 */
[----:B------:R-:W-:Y:S01]  /*6340*/  ISETP.GT.U32.AND P4, PT, R5, R104, PT ;  /* 0x000000680500720c */ /* 0x000fe20003f84070 */
[----:B------:R-:W-:-:S04]  /*6350*/  IMAD.HI.U32 R9, R0, R107, RZ ;  /* 0x0000006b00097227 */ /* 0x000fc800078e00ff */
[----:B------:R-:W-:Y:S02]  /*6360*/  IMAD.MOV R10, RZ, RZ, -R6 ;  /* 0x000000ffff0a7224 */ /* 0x000fe400078e0a06 */
[----:B------:R-:W-:Y:S02]  /*6370*/  IMAD.MOV R108, RZ, RZ, -R9 ;  /* 0x000000ffff6c7224 */ /* 0x000fe400078e0a09 */
[C---:B------:R-:W-:Y:S01]  /*6380*/  IMAD R106, R5.reuse, R10, R106 ;  /* 0x0000000a056a7224 */ /* 0x040fe200078e026a */
[----:B------:R-:W-:Y:S01]  /*6390*/  LOP3.LUT R10, R2, 0x126, RZ, 0xfc, !PT ;  /* 0x00000126020a7812 */ /* 0x000fe200078efcff */
[----:B------:R-:W-:Y:S02]  /*63a0*/  IMAD R107, R5, R108, R107 ;  /* 0x0000006c056b7224 */ /* 0x000fe400078e026b */
[----:B------:R-:W-:Y:S01]  /*63b0*/  @!P6 IMAD.IADD R105, R105, 0x1, -R5 ;  /* 0x000000016969e824 */ /* 0x000fe200078e0a05 */
[----:B------:R-:W-:Y:S01]  /*63c0*/  IABS R109, R10 ;  /* 0x0000000a006d7213 */ /* 0x000fe20000000000 */
[----:B------:R-:W-:Y:S01]  /*63d0*/  @!P3 IMAD.MOV R103, RZ, RZ, -R103 ;  /* 0x000000ffff67b224 */ /* 0x000fe200078e0a67 */
[C---:B------:R-:W-:Y:S01]  /*63e0*/  ISETP.GT.U32.AND P3, PT, R5.reuse, R106, PT ;  /* 0x0000006a0500720c */ /* 0x040fe20003f64070 */
[----:B------:R-:W-:Y:S01]  /*63f0*/  @!P4 IMAD.IADD R104, R104, 0x1, -R5 ;  /* 0x000000016868c824 */ /* 0x000fe200078e0a05 */
[C---:B------:R-:W-:Y:S01]  /*6400*/  ISETP.GT.U32.AND P6, PT, R5.reuse, R105, PT ;  /* 0x000000690500720c */ /* 0x040fe20003fc4070 */
[----:B------:R-:W-:Y:S01]  /*6410*/  IMAD.HI.U32 R6, R0, R11, RZ ;  /* 0x0000000b00067227 */ /* 0x000fe200078e00ff */
[----:B------:R-:W-:-:S03]  /*6420*/  ISETP.GT.U32.AND P4, PT, R5, R107, PT ;  /* 0x0000006b0500720c */ /* 0x000fc60003f84070 */
[----:B------:R-:W-:Y:S02]  /*6430*/  IMAD.MOV R6, RZ, RZ, -R6 ;  /* 0x000000ffff067224 */ /* 0x000fe400078e0a06 */
[----:B------:R-:W-:Y:S02]  /*6440*/  @!P1 IMAD.MOV R104, RZ, RZ, -R104 ;  /* 0x000000ffff689224 */ /* 0x000fe400078e0a68 */
[----:B------:R-:W-:Y:S01]  /*6450*/  IMAD R108, R5, R6, R11 ;  /* 0x00000006056c7224 */ /* 0x000fe200078e020b */
[----:B------:R-:W-:Y:S01]  /*6460*/  LOP3.LUT R11, R2, 0x124, RZ, 0xfc, !PT ;  /* 0x00000124020b7812 */ /* 0x000fe200078efcff */
[--C-:B------:R-:W-:Y:S01]  /*6470*/  @!P3 IMAD.IADD R106, R106, 0x1, -R5.reuse ;  /* 0x000000016a6ab824 */ /* 0x100fe200078e0a05 */
[----:B------:R-:W-:Y:S01]  /*6480*/  ISETP.GE.AND P3, PT, R113, RZ, PT ;  /* 0x000000ff7100720c */ /* 0x000fe20003f66270 */
[--C-:B------:R-:W-:Y:S01]  /*6490*/  @!P6 IMAD.IADD R105, R105, 0x1, -R5.reuse ;  /* 0x000000016969e824 */ /* 0x100fe200078e0a05 */
[----:B------:R-:W-:Y:S01]  /*64a0*/  ISETP.GT.U32.AND P6, PT, R5, R108, PT ;  /* 0x0000006c0500720c */ /* 0x000fe20003fc4070 */
[----:B------:R-:W-:Y:S01]  /*64b0*/  @!P4 IMAD.IADD R107, R107, 0x1, -R5 ;  /* 0x000000016b6bc824 */ /* 0x000fe200078e0a05 */
[----:B------:R-:W-:Y:S01]  /*64c0*/  ISETP.GT.U32.AND P4, PT, R5, R106, PT ;  /* 0x0000006a0500720c */ /* 0x000fe20003f84070 */
[----:B------:R-:W-:Y:S01]  /*64d0*/  IMAD.HI.U32 R6, R0, R109, RZ ;  /* 0x0000006d00067227 */ /* 0x000fe200078e00ff */
[----:B------:R-:W-:-:S03]  /*64e0*/  IABS R110, R11 ;  /* 0x0000000b006e7213 */ /* 0x000fc60000000000 */
[----:B------:R-:W-:Y:S02]  /*64f0*/  IMAD.MOV R6, RZ, RZ, -R6 ;  /* 0x000000ffff067224 */ /* 0x000fe400078e0a06 */
[----:B------:R-:W-:-:S04]  /*6500*/  IMAD.HI.U32 R9, R0, R110, RZ ;  /* 0x0000006e00097227 */ /* 0x000fc800078e00ff */
[C---:B------:R-:W-:Y:S02]  /*6510*/  IMAD R109, R5.reuse, R6, R109 ;  /* 0x00000006056d7224 */ /* 0x040fe400078e026d */
[--C-:B------:R-:W-:Y:S01]  /*6520*/  @!P6 IMAD.IADD R108, R108, 0x1, -R5.reuse ;  /* 0x000000016c6ce824 */ /* 0x100fe200078e0a05 */
[C---:B------:R-:W-:Y:S01]  /*6530*/  ISETP.GT.U32.AND P6, PT, R5.reuse, R107, PT ;  /* 0x0000006b0500720c */ /* 0x040fe20003fc4070 */
        /* <DEDUP_REMOVED lines=8> */
[----:B------:R-:W-:-:S03]  /*65c0*/  IMAD.HI.U32 R9, R0, R112, RZ ;  /* 0x0000007000097227 */ /* 0x000fc600078e00ff */
[----:B------:R-:W-:Y:S01]  /*65d0*/  IABS R113, R10 ;  /* 0x0000000a00717213 */ /* 0x000fe20000000000 */
[----:B------:R-:W-:Y:S02]  /*65e0*/  IMAD.MOV R9, RZ, RZ, -R9 ;  /* 0x000000ffff097224 */ /* 0x000fe400078e0a09 */
[--C-:B------:R-:W-:Y:S01]  /*65f0*/  @!P6 IMAD.IADD R107, R107, 0x1, -R5.reuse ;  /* 0x000000016b6be824 */ /* 0x100fe200078e0a05 */
[C---:B------:R-:W-:Y:S01]  /*6600*/  ISETP.GT.U32.AND P6, PT, R5.reuse, R110, PT ;  /* 0x0000006e0500720c */ /* 0x040fe20003fc4070 */
[----:B------:R-:W-:Y:S01]  /*6610*/  IMAD R112, R5, R9, R112 ;  /* 0x0000000905707224 */ /* 0x000fe200078e0270 */
[----:B------:R-:W-:Y:S01]  /*6620*/  LOP3.LUT R9, R2, 0x11c, RZ, 0xfc, !PT ;  /* 0x0000011c02097812 */ /* 0x000fe200078efcff */
[----:B------:R-:W-:Y:S02]  /*6630*/  @!P4 IMAD.IADD R109, R109, 0x1, -R5 ;  /* 0x000000016d6dc824 */ /* 0x000fe400078e0a05 */
[----:B------:R-:W-:Y:S01]  /*6640*/  @!P0 IMAD.MOV R106, RZ, RZ, -R106 ;  /* 0x000000ffff6a8224 */ /* 0x000fe200078e0a6a */
[----:B------:R-:W-:Y:S01]  /*6650*/  IABS R114, R9 ;  /* 0x0000000900727213 */ /* 0x000fe20000000000 */
[----:B------:R-:W-:Y:S01]  /*6660*/  @!P5 IMAD.MOV R107, RZ, RZ, -R107 ;  /* 0x000000ffff6bd224 */ /* 0x000fe200078e0a6b */
[C---:B------:R-:W-:Y:S01]  /*6670*/  ISETP.GT.U32.AND P0, PT, R5.reuse, R109, PT ;  /* 0x0000006d0500720c */ /* 0x040fe20003f04070 */
[----:B------:R-:W-:Y:S01]  /*6680*/  IMAD.HI.U32 R6, R0, R111, RZ ;  /* 0x0000006f00067227 */ /* 0x000fe200078e00ff */
[----:B------:R-:W-:-:S03]  /*6690*/  ISETP.GT.U32.AND P5, PT, R5, R112, PT ;  /* 0x000000700500720c */ /* 0x000fc60003fa4070 */
[----:B------:R-:W-:Y:S02]  /*66a0*/  IMAD.MOV R6, RZ, RZ, -R6 ;  /* 0x000000ffff067224 */ /* 0x000fe400078e0a06 */
[----:B------:R-:W-:Y:S02]  /*66b0*/  @!P6 IMAD.IADD R110, R110, 0x1, -R5 ;  /* 0x000000016e6ee824 */ /* 0x000fe400078e0a05 */
[C---:B------:R-:W-:Y:S02]  /*66c0*/  IMAD R111, R5.reuse, R6, R111 ;  /* 0x00000006056f7224 */ /* 0x040fe400078e026f */
[----:B------:R-:W-:Y:S01]  /*66d0*/  IMAD.HI.U32 R6, R0, R113, RZ ;  /* 0x0000007100067227 */ /* 0x000fe200078e00ff */
[C---:B------:R-:W-:Y:S02]  /*66e0*/  ISETP.GT.U32.AND P6, PT, R5.reuse, R110, PT ;  /* 0x0000006e0500720c */ /* 0x040fe40003fc4070 */
[----:B------:R-:W-:Y:S01]  /*66f0*/  ISETP.GT.U32.AND P4, PT, R5, R111, PT ;  /* 0x0000006f0500720c */ /* 0x000fe20003f84070 */
[--C-:B------:R-:W-:Y:S01]  /*6700*/  @!P0 IMAD.IADD R109, R109, 0x1, -R5.reuse ;  /* 0x000000016d6d8824 */ /* 0x100fe200078e0a05 */
[----:B------:R-:W-:Y:S01]  /*6710*/  ISETP.GE.AND P0, PT, R116, RZ, PT ;  /* 0x000000ff7400720c */ /* 0x000fe20003f06270 */
        /* <DEDUP_REMOVED lines=8> */
[----:B------:R-:W-:-:S04]  /*67a0*/  IMAD.HI.U32 R6, R0, R114, RZ ;  /* 0x0000007200067227 */ /* 0x000fc800078e00ff */
[----:B------:R-:W-:Y:S02]  /*67b0*/  IMAD.MOV R6, RZ, RZ, -R6 ;  /* 0x000000ffff067224 */ /* 0x000fe400078e0a06 */
[--C-:B------:R-:W-:Y:S01]  /*67c0*/  @!P6 IMAD.IADD R110, R110, 0x1, -R5.reuse ;  /* 0x000000016e6ee824 */ /* 0x100fe200078e0a05 */
[C---:B------:R-:W-:Y:S01]  /*67d0*/  ISETP.GT.U32.AND P6, PT, R5.reuse, R113, PT ;  /* 0x000000710500720c */ /* 0x040fe20003fc4070 */
[----:B------:R-:W-:Y:S01]  /*67e0*/  IMAD R114, R5, R6, R114 ;  /* 0x0000000605727224 */ /* 0x000fe200078e0272 */
[----:B------:R-:W-:Y:S01]  /*67f0*/  LOP3.LUT R6, R2, 0x11a, RZ, 0xfc, !PT ;  /* 0x0000011a02067812 */ /* 0x000fe200078efcff */
[--C-:B------:R-:W-:Y:S02]  /*6800*/  @!P4 IMAD.IADD R111, R111, 0x1, -R5.reuse ;  /* 0x000000016f6fc824 */ /* 0x100fe400078e0a05 */
[--C-:B------:R-:W-:Y:S01]  /*6810*/  @!P2 IMAD.IADD R112, R112, 0x1, -R5.reuse ;  /* 0x000000017070a824 */ /* 0x100fe200078e0a05 */
[C---:B------:R-:W-:Y:S01]  /*6820*/  ISETP.GT.U32.AND P2, PT, R5.reuse, R114, PT ;  /* 0x000000720500720c */ /* 0x040fe20003f44070 */
[--C-:B------:R-:W-:Y:S01]  /*6830*/  @!P1 IMAD.IADD R108, R108, 0x1, -R5.reuse ;  /* 0x000000016c6c9824 */ /* 0x100fe200078e0a05 */
[----:B------:R-:W-:Y:S01]  /*6840*/  ISETP.GT.U32.AND P4, PT, R5, R111, PT ;  /* 0x0000006f0500720c */ /* 0x000fe20003f84070 */
[----:B------:R-:W-:Y:S01]  /*6850*/  @!P0 IMAD.MOV R112, RZ, RZ, -R112 ;  /* 0x000000ffff708224 */ /* 0x000fe200078e0a70 */
[----:B------:R-:W-:Y:S01]  /*6860*/  ISETP.GE.AND P1, PT, R11, RZ, PT ;  /* 0x000000ff0b00720c */ /* 0x000fe20003f26270 */
[----:B------:R-:W-:Y:S01]  /*6870*/  @!P3 IMAD.MOV R108, RZ, RZ, -R108 ;  /* 0x000000ffff6cb224 */ /* 0x000fe200078e0a6c */
[----:B------:R-:W-:Y:S01]  /*6880*/  ISETP.GE.AND P3, PT, R115, RZ, PT ;  /* 0x000000ff7300720c */ /* 0x000fe20003f66270 */
[----:B------:R-:W-:Y:S01]  /*6890*/  @!P6 IMAD.IADD R113, R113, 0x1, -R5 ;  /* 0x000000017171e824 */ /* 0x000fe200078e0a05 */
[----:B------:R-:W-:-:S02]  /*68a0*/  IABS R115, R6 ;  /* 0x0000000600737213 */ /* 0x000fc40000000000 */
[----:B------:R-:W-:Y:S02]  /*68b0*/  ISETP.GE.AND P0, PT, R10, RZ, PT ;  /* 0x000000ff0a00720c */ /* 0x000fe40003f06270 */
[----:B------:R-:W-:Y:S01]  /*68c0*/  ISETP.GT.U32.AND P6, PT, R5, R113, PT ;  /* 0x000000710500720c */ /* 0x000fe20003fc4070 */
[--C-:B------:R-:W-:Y:S01]  /*68d0*/  @!P2 IMAD.IADD R114, R114, 0x1, -R5.reuse ;  /* 0x000000017272a824 */ /* 0x100fe200078e0a05 */
[C---:B------:R-:W-:Y:S01]  /*68e0*/  LOP3.LUT R11, R2.reuse, 0x114, RZ, 0xfc, !PT ;  /* 0x00000114020b7812 */ /* 0x040fe200078efcff */
[----:B------:R-:W-:Y:S01]  /*68f0*/  @!P4 IMAD.IADD R111, R111, 0x1, -R5 ;  /* 0x000000016f6fc824 */ /* 0x000fe200078e0a05 */
[----:B------:R-:W-:Y:S01]  /*6900*/  ISETP.GE.AND P4, PT, R9, RZ, PT ;  /* 0x000000ff0900720c */ /* 0x000fe20003f86270 */
[----:B------:R-:W-:Y:S01]  /*6910*/  @!P1 IMAD.MOV R110, RZ, RZ, -R110 ;  /* 0x000000ffff6e9224 */ /* 0x000fe200078e0a6e */
[----:B------:R-:W-:Y:S01]  /*6920*/  LOP3.LUT R9, R2, 0x118, RZ, 0xfc, !PT ;  /* 0x0000011802097812 */ /* 0x000fe200078efcff */
[----:B------:R-:W-:Y:S01]  /*6930*/  @!P3 IMAD.MOV R111, RZ, RZ, -R111 ;  /* 0x000000ffff6fb224 */ /* 0x000fe200078e0a6f */
[----:B------:R-:W-:Y:S01]  /*6940*/  ISETP.GE.AND P1, PT, R6, RZ, PT ;  /* 0x000000ff0600720c */ /* 0x000fe20003f26270 */
[----:B------:R-:W-:Y:S01]  /*6950*/  IMAD.HI.U32 R6, R0, R115, RZ ;  /* 0x0000007300067227 */ /* 0x000fe200078e00ff */
[----:B------:R-:W-:-:S02]  /*6960*/  ISETP.GT.U32.AND P2, PT, R5, R114, PT ;  /* 0x000000720500720c */ /* 0x000fc40003f44070 */
[----:B------:R-:W-:Y:S01]  /*6970*/  ISETP.GE.AND P3, PT, R9, RZ, PT ;  /* 0x000000ff0900720c */ /* 0x000fe20003f66270 */
[----:B------:R-:W-:Y:S01]  /*6980*/  IMAD.MOV R10, RZ, RZ, -R6 ;  /* 0x000000ffff0a7224 */ /* 0x000fe200078e0a06 */
[----:B------:R-:W-:Y:S01]  /*6990*/  IABS R116, R9 ;  /* 0x0000000900747213 */ /* 0x000fe20000000000 */
[----:B------:R-:W-:-:S04]  /*69a0*/  IMAD.HI.U32 R9, R0, R117, RZ ;  /* 0x0000007500097227 */ /* 0x000fc800078e00ff */
[----:B------:R-:W-:Y:S01]  /*69b0*/  @!P6 IMAD.IADD R113, R113, 0x1, -R5 ;  /* 0x000000017171e824 */ /* 0x000fe200078e0a05 */
[----:B------:R-:W-:Y:S01]  /*69c0*/  ISETP.GE.AND P6, PT, R11, RZ, PT ;  /* 0x000000ff0b00720c */ /* 0x000fe20003fc6270 */
[C---:B------:R-:W-:Y:S01]  /*69d0*/  IMAD R115, R5.reuse, R10, R115 ;  /* 0x0000000a05737224 */ /* 0x040fe200078e0273 */
[----:B------:R-:W-:Y:S01]  /*69e0*/  IABS R11, R11 ;  /* 0x0000000b000b7213 */ /* 0x000fe20000000000 */
[----:B------:R-:W-:Y:S02]  /*69f0*/  IMAD.MOV R118, RZ, RZ, -R9 ;  /* 0x000000ffff767224 */ /* 0x000fe400078e0a09 */
[----:B------:R-:W-:Y:S01]  /*6a00*/  @!P5 IMAD.MOV R113, RZ, RZ, -R113 ;  /* 0x000000ffff71d224 */ /* 0x000fe200078e0a71 */
[C---:B------:R-:W-:Y:S01]  /*6a10*/  ISETP.GT.U32.AND P5, PT, R5.reuse, R115, PT ;  /* 0x000000730500720c */ /* 0x040fe20003fa4070 */
[----:B------:R-:W-:Y:S02]  /*6a20*/  @!P2 IMAD.IADD R114, R114, 0x1, -R5 ;  /* 0x000000017272a824 */ /* 0x000fe400078e0a05 */
[----:B------:R-:W-:-:S02]  /*6a30*/  IMAD R117, R5, R118, R117 ;  /* 0x0000007605757224 */ /* 0x000fc400078e0275 */
[----:B------:R-:W-:-:S04]  /*6a40*/  IMAD.HI.U32 R6, R0, R116, RZ ;  /* 0x0000007400067227 */ /* 0x000fc800078e00ff */
[----:B------:R-:W-:Y:S01]  /*6a50*/  @!P4 IMAD.MOV R114, RZ, RZ, -R114 ;  /* 0x000000ffff72c224 */ /* 0x000fe200078e0a72 */
[----:B------:R-:W-:Y:S01]  /*6a60*/  ISETP.GT.U32.AND P4, PT, R5, R117, PT ;  /* 0x000000750500720c */ /* 0x000fe20003f84070 */
[----:B------:R-:W-:Y:S02]  /*6a70*/  IMAD.MOV R10, RZ, RZ, -R6 ;  /* 0x000000ffff0a7224 */ /* 0x000fe400078e0a06 */
[----:B------:R-:W-:-:S04]  /*6a80*/  IMAD.HI.U32 R6, R0, R11, RZ ;  /* 0x0000000b00067227 */ /* 0x000fc800078e00ff */
[----:B------:R-:W-:Y:S02]  /*6a90*/  IMAD.MOV R6, RZ, RZ, -R6 ;  /* 0x000000ffff067224 */ /* 0x000fe400078e0a06 */
[C---:B------:R-:W-:Y:S01]  /*6aa0*/  IMAD R116, R5.reuse, R10, R116 ;  /* 0x0000000a05747224 */ /* 0x040fe200078e0274 */
[C---:B------:R-:W-:Y:S01]  /*6ab0*/  LOP3.LUT R10, R2.reuse, 0x112, RZ, 0xfc, !PT ;  /* 0x00000112020a7812 */ /* 0x040fe200078efcff */
[----:B------:R-:W-:Y:S01]  /*6ac0*/  IMAD R118, R5, R6, R11 ;  /* 0x0000000605767224 */ /* 0x000fe200078e020b */
[----:B------:R-:W-:Y:S01]  /*6ad0*/  LOP3.LUT R11, R2, 0x110, RZ, 0xfc, !PT ;  /* 0x00000110020b7812 */ /* 0x000fe200078efcff */
[--C-:B------:R-:W-:Y:S01]  /*6ae0*/  @!P5 IMAD.IADD R115, R115, 0x1, -R5.reuse ;  /* 0x000000017373d824 */ /* 0x100fe200078e0a05 */
[----:B------:R-:W-:Y:S01]  /*6af0*/  ISETP.GT.U32.AND P2, PT, R5, R116, PT ;  /* 0x000000740500720c */ /* 0x000fe20003f44070 */
[----:B------:R-:W-:Y:S01]  /*6b00*/  @!P4 IMAD.IADD R117, R117, 0x1, -R5 ;  /* 0x000000017575c824 */ /* 0x000fe200078e0a05 */
[----:B------:R-:W-:Y:S02]  /*6b10*/  IABS R120, R11 ;  /* 0x0000000b00787213 */ /* 0x000fe40000000000 */
[----:B------:R-:W-:-:S02]  /*6b20*/  ISETP.GT.U32.AND P5, PT, R5, R115, PT ;  /* 0x000000730500720c */ /* 0x000fc40003fa4070 */
[----:B------:R-:W-:Y:S01]  /*6b30*/  ISETP.GT.U32.AND P4, PT, R5, R117, PT ;  /* 0x000000750500720c */ /* 0x000fe20003f84070 */
[----:B------:R-:W-:Y:S01]  /*6b40*/  IMAD.HI.U32 R9, R0, R120, RZ ;  /* 0x0000007800097227 */ /* 0x000fe200078e00ff */
[----:B------:R-:W-:-:S03]  /*6b50*/  IABS R119, R10 ;  /* 0x0000000a00777213 */ /* 0x000fc60000000000 */
[----:B------:R-:W-:Y:S02]  /*6b60*/  IMAD.MOV R9, RZ, RZ, -R9 ;  /* 0x000000ffff097224 */ /* 0x000fe400078e0a09 */
[--C-:B------:R-:W-:Y:S02]  /*6b70*/  @!P2 IMAD.IADD R116, R116, 0x1, -R5.reuse ;  /* 0x000000017474a824 */ /* 0x100fe400078e0a05 */
[----:B------:R-:W-:Y:S02]  /*6b80*/  IMAD R120, R5, R9, R120 ;  /* 0x0000000905787224 */ /* 0x000fe400078e0278 */
[--C-:B------:R-:W-:Y:S01]  /*6b90*/  @!P5 IMAD.IADD R115, R115, 0x1, -R5.reuse ;  /* 0x000000017373d824 */ /* 0x100fe200078e0a05 */
[----:B------:R-:W-:Y:S01]  /*6ba0*/  ISETP.GT.U32.AND P5, PT, R5, R118, PT ;  /* 0x000000760500720c */ /* 0x000fe20003fa4070 */
[----:B------:R-:W-:Y:S01]  /*6bb0*/  @!P4 IMAD.IADD R117, R117, 0x1, -R5 ;  /* 0x000000017575c824 */ /* 0x000fe200078e0a05 */
[C---:B------:R-:W-:Y:S01]  /*6bc0*/  ISETP.GT.U32.AND P2, PT, R5.reuse, R116, PT ;  /* 0x000000740500720c */ /* 0x040fe20003f44070 */
[----:B------:R-:W-:Y:S01]  /*6bd0*/  IMAD.HI.U32 R6, R0, R119, RZ ;  /* 0x0000007700067227 */ /* 0x000fe200078e00ff */
[----:B------:R-:W-:-:S03]  /*6be0*/  ISETP.GT.U32.AND P4, PT, R5, R120, PT ;  /* 0x000000780500720c */ /* 0x000fc60003f84070 */
[----:B------:R-:W-:Y:S02]  /*6bf0*/  IMAD.MOV R6, RZ, RZ, -R6 ;  /* 0x000000ffff067224 */ /* 0x000fe400078e0a06 */
[----:B------:R-:W-:-:S04]  /*6c00*/  IMAD.HI.U32 R9, R0, R122, RZ ;  /* 0x0000007a00097227 */ /* 0x000fc800078e00ff */
[----:B------:R-:W-:Y:S02]  /*6c10*/  IMAD R119, R5, R6, R119 ;  /* 0x0000000605777224 */ /* 0x000fe400078e0277 */
[----:B------:R-:W-:Y:S02]  /*6c20*/  @!P5 IMAD.IADD R118, R118, 0x1, -R5 ;  /* 0x000000017676d824 */ /* 0x000fe400078e0a05 */
[----:B------:R-:W-:-:S03]  /*6c30*/  IMAD.HI.U32 R6, R0, R121, RZ ;  /* 0x0000007900067227 */ /* 0x000fc600078e00ff */
[C---:B------:R-:W-:Y:S01]  /*6c40*/  ISETP.GT.U32.AND P5, PT, R5.reuse, R118, PT ;  /* 0x000000760500720c */ /* 0x040fe20003fa4070 */
[--C-:B------:R-:W-:Y:S01]  /*6c50*/  @!P2 IMAD.IADD R116, R116, 0x1, -R5.reuse ;  /* 0x000000017474a824 */ /* 0x100fe200078e0a05 */
[C---:B------:R-:W-:Y:S01]  /*6c60*/  ISETP.GT.U32.AND P2, PT, R5.reuse, R119, PT ;  /* 0x000000770500720c */ /* 0x040fe20003f44070 */
[----:B------:R-:W-:Y:S02]  /*6c70*/  @!P4 IMAD.IADD R120, R120, 0x1, -R5 ;  /* 0x000000017878c824 */ /* 0x000fe400078e0a05 */
[----:B------:R-:W-:Y:S02]  /*6c80*/  IMAD.MOV R6, RZ, RZ, -R6 ;  /* 0x000000ffff067224 */ /* 0x000fe400078e0a06 */
[----:B------:R-:W-:Y:S01]  /*6c90*/  IMAD.MOV R9, RZ, RZ, -R9 ;  /* 0x000000ffff097224 */ /* 0x000fe200078e0a09 */
[C---:B------:R-:W-:Y:S01]  /*6ca0*/  ISETP.GT.U32.AND P4, PT, R5.reuse, R120, PT ;  /* 0x000000780500720c */ /* 0x040fe20003f84070 */
[----:B------:R-:W-:Y:S02]  /*6cb0*/  IMAD R121, R5, R6, R121 ;  /* 0x0000000605797224 */ /* 0x000fe400078e0279 */
[----:B------:R-:W-:-:S04]  /*6cc0*/  IMAD.HI.U32 R6, R0, R123, RZ ;  /* 0x0000007b00067227 */ /* 0x000fc800078e00ff */
[----:B------:R-:W-:Y:S02]  /*6cd0*/  IMAD.MOV R6, RZ, RZ, -R6 ;  /* 0x000000ffff067224 */ /* 0x000fe400078e0a06 */
[--C-:B------:R-:W-:Y:S01]  /*6ce0*/  @!P2 IMAD.IADD R119, R119, 0x1, -R5.reuse ;  /* 0x000000017777a824 */ /* 0x100fe200078e0a05 */
[----:B------:R-:W-:Y:S01]  /*6cf0*/  ISETP.GE.AND P2, PT, R11, RZ, PT ;  /* 0x000000ff0b00720c */ /* 0x000fe20003f46270 */
[C---:B------:R-:W-:Y:S01]  /*6d00*/  IMAD R122, R5.reuse, R9, R122 ;  /* 0x00000009057a7224 */ /* 0x040fe200078e027a */
[----:B------:R-:W-:Y:S01]  /*6d10*/  LOP3.LUT R11, R2, 0x106, RZ, 0xfc, !PT ;  /* 0x00000106020b7812 */ /* 0x000fe200078efcff */
[----:B------:R-:W-:Y:S01]  /*6d20*/  @!P5 IMAD.IADD R118, R118, 0x1, -R5 ;  /* 0x000000017676d824 */ /* 0x000fe200078e0a05 */
[C---:B------:R-:W-:Y:S01]  /*6d30*/  ISETP.GT.U32.AND P5, PT, R5.reuse, R121, PT ;  /* 0x000000790500720c */ /* 0x040fe20003fa4070 */
[C---:B------:R-:W-:Y:S02]  /*6d40*/  IMAD R123, R5.reuse, R6, R123 ;  /* 0x00000006057b7224 */ /* 0x040fe400078e027b */
[----:B------:R-:W-:Y:S01]  /*6d50*/  @!P3 IMAD.MOV R116, RZ, RZ, -R116 ;  /* 0x000000ffff74b224 */ /* 0x000fe200078e0a74 */
[C---:B------:R-:W-:Y:S01]  /*6d60*/  ISETP.GT.U32.AND P3, PT, R5.reuse, R119, PT ;  /* 0x000000770500720c */ /* 0x040fe20003f64070 */
[----:B------:R-:W-:Y:S01]  /*6d70*/  @!P6 IMAD.MOV R118, RZ, RZ, -R118 ;  /* 0x000000ffff76e224 */ /* 0x000fe200078e0a76 */
[C---:B------:R-:W-:Y:S01]  /*6d80*/  ISETP.GT.U32.AND P6, PT, R5.reuse, R122, PT ;  /* 0x0000007a0500720c */ /* 0x040fe20003fc4070 */
[----:B------:R-:W-:Y:S01]  /*6d90*/  @!P4 IMAD.IADD R120, R120, 0x1, -R5 ;  /* 0x000000017878c824 */ /* 0x000fe200078e0a05 */
[----:B------:R-:W-:Y:S01]  /*6da0*/  ISETP.GT.U32.AND P4, PT, R5, R123, PT ;  /* 0x0000007b0500720c */ /* 0x000fe20003f84070 */
[----:B------:R-:W-:Y:S01]  /*6db0*/  @!P1 IMAD.MOV R115, RZ, RZ, -R115 ;  /* 0x000000ffff739224 */ /* 0x000fe200078e0a73 */
[----:B------:R-:W-:Y:S01]  /*6dc0*/  ISETP.GE.AND P1, PT, R10, RZ, PT ;  /* 0x000000ff0a00720c */ /* 0x000fe20003f26270 */
[----:B------:R-:W-:Y:S01]  /*6dd0*/  @!P0 IMAD.MOV R117, RZ, RZ, -R117 ;  /* 0x000000ffff758224 */ /* 0x000fe200078e0a75 */
[----:B------:R-:W-:Y:S01]  /*6de0*/  LOP3.LUT R10, R2, 0x108, RZ, 0xfc, !PT ;  /* 0x00000108020a7812 */ /* 0x000fe200078efcff */
[--C-:B------:R-:W-:Y:S01]  /*6df0*/  @!P5 IMAD.IADD R121, R121, 0x1, -R5.reuse ;  /* 0x000000017979d824 */ /* 0x100fe200078e0a05 */
[----:B------:R-:W-:Y:S01]  /*6e00*/  ISETP.GE.AND P0, PT, R124, RZ, PT ;  /* 0x000000ff7c00720c */ /* 0x000fe20003f06270 */
[----:B------:R-:W-:Y:S01]  /*6e10*/  @!P2 IMAD.MOV R120, RZ, RZ, -R120 ;  /* 0x000000ffff78a224 */ /* 0x000fe200078e0a78 */
[----:B------:R-:W-:Y:S01]  /*6e20*/  IABS R124, R10 ;  /* 0x0000000a007c7213 */ /* 0x000fe20000000000 */
[--C-:B------:R-:W-:Y:S01]  /*6e30*/  @!P3 IMAD.IADD R119, R119, 0x1, -R5.reuse ;  /* 0x000000017777b824 */ /* 0x100fe200078e0a05 */
[----:B------:R-:W-:Y:S01]  /*6e40*/  ISETP.GE.AND P3, PT, R125, RZ, PT ;  /* 0x000000ff7d00720c */ /* 0x000fe20003f66270 */
[--C-:B------:R-:W-:Y:S01]  /*6e50*/  @!P6 IMAD.IADD R122, R122, 0x1, -R5.reuse ;  /* 0x000000017a7ae824 */ /* 0x100fe200078e0a05 */
[----:B------:R-:W-:Y:S01]  /*6e60*/  IABS R125, R11 ;  /* 0x0000000b007d7213 */ /* 0x000fe20000000000 */
[----:B------:R-:W-:Y:S01]  /*6e70*/  @!P4 IMAD.IADD R123, R123, 0x1, -R5 ;  /* 0x000000017b7bc824 */ /* 0x000fe200078e0a05 */
[----:B------:R-:W-:Y:S01]  /*6e80*/  ISETP.GT.U32.AND P6, PT, R5, R121, PT ;  /* 0x000000790500720c */ /* 0x000fe20003fc4070 */
[----:B------:R-:W-:Y:S01]  /*6e90*/  IMAD.HI.U32 R6, R0, R124, RZ ;  /* 0x0000007c00067227 */ /* 0x000fe200078e00ff */
[----:B------:R-:W-:-:S02]  /*6ea0*/  ISETP.GE.AND P5, PT, R126, RZ, PT ;  /* 0x000000ff7e00720c */ /* 0x000fc40003fa6270 */
[----:B------:R-:W-:Y:S01]  /*6eb0*/  ISETP.GT.U32.AND P4, PT, R5, R123, PT ;  /* 0x0000007b0500720c */ /* 0x000fe20003f84070 */
[----:B------:R-:W-:Y:S01]  /*6ec0*/  IMAD.MOV R9, RZ, RZ, -R6 ;  /* 0x000000ffff097224 */ /* 0x000fe200078e0a06 */
[----:B------:R-:W-:Y:S01]  /*6ed0*/  IABS R126, R130 ;  /* 0x00000082007e7213 */ /* 0x000fe20000000000 */
[----:B------:R-:W-:-:S04]  /*6ee0*/  IMAD.HI.U32 R6, R0, R125, RZ ;  /* 0x0000007d00067227 */ /* 0x000fc800078e00ff */
[----:B------:R-:W-:Y:S02]  /*6ef0*/  IMAD R124, R5, R9, R124 ;  /* 0x00000009057c7224 */ /* 0x000fe400078e027c */
[----:B------:R-:W-:Y:S02]  /*6f00*/  IMAD.MOV R6, RZ, RZ, -R6 ;  /* 0x000000ffff067224 */ /* 0x000fe400078e0a06 */
[----:B------:R-:W-:Y:S01]  /*6f10*/  @!P6 IMAD.IADD R121, R121, 0x1, -R5 ;  /* 0x000000017979e824 */ /* 0x000fe200078e0a05 */
[C---:B------:R-:W-:Y:S01]  /*6f20*/  ISETP.GT.U32.AND P6, PT, R5.reuse, R124, PT ;  /* 0x0000007c0500720c */ /* 0x040fe20003fc4070 */
[C---:B------:R-:W-:Y:S02]  /*6f30*/  IMAD R125, R5.reuse, R6, R125 ;  /* 0x00000006057d7224 */ /* 0x040fe400078e027d */
[----:B------:R-:W-:Y:S01]  /*6f40*/  @!P1 IMAD.MOV R119, RZ, RZ, -R119 ;  /* 0x000000ffff779224 */ /* 0x000fe200078e0a77 */
[----:B------:R-:W-:Y:S01]  /*6f50*/  ISETP.GT.U32.AND P1, PT, R5, R122, PT ;  /* 0x0000007a0500720c */ /* 0x000fe20003f24070 */
[----:B------:R-:W-:Y:S01]  /*6f60*/  @!P4 IMAD.IADD R123, R123, 0x1, -R5 ;  /* 0x000000017b7bc824 */ /* 0x000fe200078e0a05 */
[----:B------:R-:W-:Y:S01]  /*6f70*/  ISETP.GT.U32.AND P4, PT, R5, R125, PT ;  /* 0x0000007d0500720c */ /* 0x000fe20003f84070 */
[----:B------:R-:W-:-:S04]  /*6f80*/  IMAD.HI.U32 R9, R0, R127, RZ ;  /* 0x0000007f00097227 */ /* 0x000fc800078e00ff */
[----:B------:R-:W-:-:S04]  /*6f90*/  IMAD.HI.U32 R6, R0, R126, RZ ;  /* 0x0000007e00067227 */ /* 0x000fc800078e00ff */
[--C-:B------:R-:W-:Y:S01]  /*6fa0*/  @!P6 IMAD.IADD R124, R124, 0x1, -R5.reuse ;  /* 0x000000017c7ce824 */ /* 0x100fe200078e0a05 */
[----:B------:R-:W-:Y:S01]  /*6fb0*/  ISETP.GE.AND P6, PT, R11, RZ, PT ;  /* 0x000000ff0b00720c */ /* 0x000fe20003fc6270 */
[----:B------:R-:W-:Y:S01]  /*6fc0*/  @!P1 IMAD.IADD R122, R122, 0x1, -R5 ;  /* 0x000000017a7a9824 */ /* 0x000fe200078e0a05 */
[----:B------:R-:W-:Y:S01]  /*6fd0*/  ISETP.GE.AND P1, PT, R10, RZ, PT ;  /* 0x000000ff0a00720c */ /* 0x000fe20003f26270 */
[----:B------:R-:W-:Y:S01]  /*6fe0*/  IMAD.MOV R10, RZ, RZ, -R9 ;  /* 0x000000ffff0a7224 */ /* 0x000fe200078e0a09 */
[----:B------:R-:W-:Y:S01]  /*6ff0*/  LOP3.LUT R11, R2, 0xfe, RZ, 0xfc, !PT ;  /* 0x000000fe020b7812 */ /* 0x000fe200078efcff */
[----:B------:R-:W-:Y:S01]  /*7000*/  @!P4 IMAD.IADD R125, R125, 0x1, -R5 ;  /* 0x000000017d7dc824 */ /* 0x000fe200078e0a05 */
[C---:B------:R-:W-:Y:S01]  /*7010*/  ISETP.GT.U32.AND P4, PT, R5.reuse, R124, PT ;  /* 0x0000007c0500720c */ /* 0x040fe20003f84070 */
[----:B------:R-:W-:Y:S01]  /*7020*/  IMAD.MOV R6, RZ, RZ, -R6 ;  /* 0x000000ffff067224 */ /* 0x000fe200078e0a06 */
[----:B------:R-:W-:Y:S01]  /*7030*/  IABS R129, R11 ;  /* 0x0000000b00817213 */ /* 0x000fe20000000000 */
[----:B------:R-:W-:-:S02]  /*7040*/  IMAD R127, R5, R10, R127 ;  /* 0x0000000a057f7224 */ /* 0x000fc400078e027f */
[----:B------:R-:W-:Y:S01]  /*7050*/  @!P0 IMAD.MOV R121, RZ, RZ, -R121 ;  /* 0x000000ffff798224 */ /* 0x000fe200078e0a79 */
[C---:B------:R-:W-:Y:S01]  /*7060*/  ISETP.GT.U32.AND P0, PT, R5.reuse, R125, PT ;  /* 0x0000007d0500720c */ /* 0x040fe20003f04070 */
[----:B------:R-:W-:Y:S02]  /*7070*/  IMAD R126, R5, R6, R126 ;  /* 0x00000006057e7224 */ /* 0x000fe400078e027e */
[----:B------:R-:W-:-:S03]  /*7080*/  IMAD.HI.U32 R6, R0, R128, RZ ;  /* 0x0000008000067227 */ /* 0x000fc600078e00ff */
[C---:B------:R-:W-:Y:S01]  /*7090*/  ISETP.GT.U32.AND P2, PT, R5.reuse, R126, PT ;  /* 0x0000007e0500720c */ /* 0x040fe20003f44070 */
[----:B------:R-:W-:Y:S01]  /*70a0*/  @!P3 IMAD.MOV R122, RZ, RZ, -R122 ;  /* 0x000000ffff7ab224 */ /* 0x000fe200078e0a7a */
[----:B------:R-:W-:Y:S01]  /*70b0*/  ISETP.GT.U32.AND P3, PT, R5, R127, PT ;  /* 0x0000007f0500720c */ /* 0x000fe20003f64070 */
[----:B------:R-:W-:-:S04]  /*70c0*/  IMAD.HI.U32 R9, R0, R129, RZ ;  /* 0x0000008100097227 */ /* 0x000fc800078e00ff */
[----:B------:R-:W-:Y:S02]  /*70d0*/  IMAD.MOV R6, RZ, RZ, -R6 ;  /* 0x000000ffff067224 */ /* 0x000fe400078e0a06 */
[----:B------:R-:W-:Y:S01]  /*70e0*/  @!P4 IMAD.IADD R124, R124, 0x1, -R5 ;  /* 0x000000017c7cc824 */ /* 0x000fe200078e0a05 */
[----:B------:R-:W-:Y:S01]  /*70f0*/  ISETP.GE.AND P4, PT, R131, RZ, PT ;  /* 0x000000ff8300720c */ /* 0x000fe20003f86270 */
[----:B------:R-:W-:Y:S01]  /*7100*/  IMAD.MOV R10, RZ, RZ, -R9 ;  /* 0x000000ffff0a7224 */ /* 0x000fe200078e0a09 */
[----:B------:R-:W-:Y:S01]  /*7110*/  LOP3.LUT R9, R2, 0xfc, RZ, 0xfc, !PT ;  /* 0x000000fc02097812 */ /* 0x000fe200078efcff */
[----:B------:R-:W-:Y:S01]  /*7120*/  IMAD R128, R5, R6, R128 ;  /* 0x0000000605807224 */ /* 0x000fe200078e0280 */
[----:B------:R-:W-:Y:S01]  /*7130*/  IABS R131, R133 ;  /* 0x0000008500837213 */ /* 0x000fe20000000000 */
[----:B------:R-:W-:Y:S01]  /*7140*/  @!P0 IMAD.IADD R125, R125, 0x1, -R5 ;  /* 0x000000017d7d8824 */ /* 0x000fe200078e0a05 */
[----:B------:R-:W-:Y:S01]  /*7150*/  ISETP.GE.AND P0, PT, R132, RZ, PT ;  /* 0x000000ff8400720c */ /* 0x000fe20003f06270 */
[----:B------:R-:W-:-:S02]  /*7160*/  IMAD R129, R5, R10, R129 ;  /* 0x0000000a05817224 */ /* 0x000fc400078e0281 */
[----:B------:R-:W-:Y:S01]  /*7170*/  @!P1 IMAD.MOV R124, RZ, RZ, -R124 ;  /* 0x000000ffff7c9224 */ /* 0x000fe200078e0a7c */
[----:B------:R-:W-:Y:S01]  /*7180*/  ISETP.GT.U32.AND P1, PT, R5, R128, PT ;  /* 0x000000800500720c */ /* 0x000fe20003f24070 */
[----:B------:R-:W-:Y:S02]  /*7190*/  @!P3 IMAD.IADD R127, R127, 0x1, -R5 ;  /* 0x000000017f7fb824 */ /* 0x000fe400078e0a05 */
[----:B------:R-:W-:Y:S01]  /*71a0*/  @!P6 IMAD.MOV R125, RZ, RZ, -R125 ;  /* 0x000000ffff7de224 */ /* 0x000fe200078e0a7d */
[C---:B------:R-:W-:Y:S01]  /*71b0*/  ISETP.GT.U32.AND P6, PT, R5.reuse, R129, PT ;  /* 0x000000810500720c */ /* 0x040fe20003fc4070 */
[----:B------:R-:W-:Y:S01]  /*71c0*/  @!P2 IMAD.IADD R126, R126, 0x1, -R5 ;  /* 0x000000017e7ea824 */ /* 0x000fe200078e0a05 */
[C---:B------:R-:W-:Y:S01]  /*71d0*/  ISETP.GT.U32.AND P3, PT, R5.reuse, R127, PT ;  /* 0x0000007f0500720c */ /* 0x040fe20003f64070 */
[----:B------:R-:W-:Y:S01]  /*71e0*/  @!P5 IMAD.MOV R123, RZ, RZ, -R123 ;  /* 0x000000ffff7bd224 */ /* 0x000fe200078e0a7b */
[----:B------:R-:W-:Y:S02]  /*71f0*/  ISETP.GE.AND P5, PT, R130, RZ, PT ;  /* 0x000000ff8200720c */ /* 0x000fe40003fa6270 */
[----:B------:R-:W-:-:S02]  /*7200*/  ISETP.GT.U32.AND P2, PT, R5, R126, PT ;  /* 0x0000007e0500720c */ /* 0x000fc40003f44070 */
[----:B------:R-:W-:Y:S01]  /*7210*/  IABS R130, R9 ;  /* 0x0000000900827213 */ /* 0x000fe20000000000 */
[----:B------:R-:W-:-:S04]  /*7220*/  @!P1 IMAD.IADD R128, R128, 0x1, -R5 ;  /* 0x0000000180809824 */ /* 0x000fc800078e0a05 */
[----:B------:R-:W-:Y:S01]  /*7230*/  @!P6 IMAD.IADD R129, R129, 0x1, -R5 ;  /* 0x000000018181e824 */ /* 0x000fe200078e0a05 */
[----:B------:R-:W-:Y:S01]  /*7240*/  ISETP.GT.U32.AND P1, PT, R5, R128, PT ;  /* 0x000000800500720c */ /* 0x000fe20003f24070 */
[----:B------:R-:W-:-:S03]  /*7250*/  IMAD.HI.U32 R6, R0, R130, RZ ;  /* 0x0000008200067227 */ /* 0x000fc600078e00ff */
[----:B------:R-:W-:Y:S01]  /*7260*/  ISETP.GT.U32.AND P6, PT, R5, R129, PT ;  /* 0x000000810500720c */ /* 0x000fe20003fc4070 */
[----:B------:R-:W-:Y:S01]  /*7270*/  @!P3 IMAD.IADD R127, R127, 0x1, -R5 ;  /* 0x000000017f7fb824 */ /* 0x000fe200078e0a05 */
[----:B------:R-:W-:Y:S01]  /*7280*/  ISETP.GE.AND P3, PT, R9, RZ, PT ;  /* 0x000000ff0900720c */ /* 0x000fe20003f66270 */
[----:B------:R-:W-:-:S04]  /*7290*/  IMAD.HI.U32 R9, R0, R131, RZ ;  /* 0x0000008300097227 */ /* 0x000fc800078e00ff */
[----:B------:R-:W-:Y:S02]  /*72a0*/  IMAD.MOV R6, RZ, RZ, -R6 ;  /* 0x000000ffff067224 */ /* 0x000fe400078e0a06 */
[----:B------:R-:W-:Y:S01]  /*72b0*/  @!P2 IMAD.IADD R126, R126, 0x1, -R5 ;  /* 0x000000017e7ea824 */ /* 0x000fe200078e0a05 */
[----:B------:R-:W-:Y:S01]  /*72c0*/  ISETP.GE.AND P2, PT, R11, RZ, PT ;  /* 0x000000ff0b00720c */ /* 0x000fe20003f46270 */
[----:B------:R-:W-:Y:S01]  /*72d0*/  IMAD.MOV R10, RZ, RZ, -R9 ;  /* 0x000000ffff0a7224 */ /* 0x000fe200078e0a09 */
[----:B------:R-:W-:Y:S01]  /*72e0*/  LOP3.LUT R11, R2, 0xf8, RZ, 0xfc, !PT ;  /* 0x000000f8020b7812 */ /* 0x000fe200078efcff */
[C---:B------:R-:W-:Y:S02]  /*72f0*/  IMAD R130, R5.reuse, R6, R130 ;  /* 0x0000000605827224 */ /* 0x040fe400078e0282 */
[C---:B------:R-:W-:Y:S01]  /*7300*/  IMAD R131, R5.reuse, R10, R131 ;  /* 0x0000000a05837224 */ /* 0x040fe200078e0283 */
[----:B------:R-:W-:Y:S01]  /*7310*/  IABS R132, R11 ;  /* 0x0000000b00847213 */ /* 0x000fe20000000000 */
[--C-:B------:R-:W-:Y:S01]  /*7320*/  @!P1 IMAD.IADD R128, R128, 0x1, -R5.reuse ;  /* 0x0000000180809824 */ /* 0x100fe200078e0a05 */
[----:B------:R-:W-:Y:S01]  /*7330*/  ISETP.GT.U32.AND P1, PT, R5, R130, PT ;  /* 0x000000820500720c */ /* 0x000fe20003f24070 */
[----:B------:R-:W-:Y:S01]  /*7340*/  @!P6 IMAD.IADD R129, R129, 0x1, -R5 ;  /* 0x000000018181e824 */ /* 0x000fe200078e0a05 */
[----:B------:R-:W-:Y:S01]  /*7350*/  ISETP.GT.U32.AND P6, PT, R5, R131, PT ;  /* 0x000000830500720c */ /* 0x000fe20003fc4070 */
[----:B------:R-:W-:Y:S01]  /*7360*/  IMAD.HI.U32 R6, R0, R132, RZ ;  /* 0x0000008400067227 */ /* 0x000fe200078e00ff */
[----:B------:R-:W-:-:S03]  /*7370*/  LOP3.LUT R10, R2, 0xf6, RZ, 0xfc, !PT ;  /* 0x000000f6020a7812 */ /* 0x000fc600078efcff */
[----:B------:R-:W-:Y:S02]  /*7380*/  IMAD.MOV R6, RZ, RZ, -R6 ;  /* 0x000000ffff067224 */ /* 0x000fe400078e0a06 */
[----:B------:R-:W-:Y:S01]  /*7390*/  @!P5 IMAD.MOV R126, RZ, RZ, -R126 ;  /* 0x000000ffff7ed224 */ /* 0x000fe200078e0a7e */
[----:B------:R-:W-:Y:S01]  /*73a0*/  ISETP.GE.AND P5, PT, R133, RZ, PT ;  /* 0x000000ff8500720c */ /* 0x000fe20003fa6270 */
[----:B------:R-:W-:Y:S01]  /*73b0*/  IMAD R132, R5, R6, R132 ;  /* 0x0000000605847224 */ /* 0x000fe200078e0284 */
[----:B------:R-:W-:Y:S01]  /*73c0*/  IABS R133, R10 ;  /* 0x0000000a00857213 */ /* 0x000fe20000000000 */
[--C-:B------:R-:W-:Y:S02]  /*73d0*/  @!P1 IMAD.IADD R130, R130, 0x1, -R5.reuse ;  /* 0x0000000182829824 */ /* 0x100fe400078e0a05 */
[----:B------:R-:W-:Y:S01]  /*73e0*/  @!P6 IMAD.IADD R131, R131, 0x1, -R5 ;  /* 0x000000018383e824 */ /* 0x000fe200078e0a05 */
[C---:B------:R-:W-:Y:S01]  /*73f0*/  ISETP.GT.U32.AND P1, PT, R5.reuse, R132, PT ;  /* 0x000000840500720c */ /* 0x040fe20003f24070 */
[----:B------:R-:W-:Y:S01]  /*7400*/  IMAD.HI.U32 R6, R0, R133, RZ ;  /* 0x0000008500067227 */ /* 0x000fe200078e00ff */
[----:B------:R-:W-:-:S03]  /*7410*/  ISETP.GT.U32.AND P6, PT, R5, R130, PT ;  /* 0x000000820500720c */ /* 0x000fc60003fc4070 */
[----:B------:R-:W-:Y:S02]  /*7420*/  IMAD.MOV R6, RZ, RZ, -R6 ;  /* 0x000000ffff067224 */ /* 0x000fe400078e0a06 */
[----:B------:R-:W-:-:S04]  /*7430*/  IMAD.HI.U32 R9, R0, R134, RZ ;  /* 0x0000008600097227 */ /* 0x000fc800078e00ff */
[C---:B------:R-:W-:Y:S02]  /*7440*/  IMAD R133, R5.reuse, R6, R133 ;  /* 0x0000000605857224 */ /* 0x040fe400078e0285 */
[--C-:B------:R-:W-:Y:S01]  /*7450*/  @!P1 IMAD.IADD R132, R132, 0x1, -R5.reuse ;  /* 0x0000000184849824 */ /* 0x100fe200078e0a05 */
[C---:B------:R-:W-:Y:S01]  /*7460*/  ISETP.GT.U32.AND P1, PT, R5.reuse, R131, PT ;  /* 0x000000830500720c */ /* 0x040fe20003f24070 */
[----:B------:R-:W-:Y:S01]  /*7470*/  @!P6 IMAD.IADD R130, R130, 0x1, -R5 ;  /* 0x000000018282e824 */ /* 0x000fe200078e0a05 */
[----:B------:R-:W-:Y:S01]  /*7480*/  ISETP.GT.U32.AND P6, PT, R5, R133, PT ;  /* 0x000000850500720c */ /* 0x000fe20003fc4070 */
[----:B------:R-:W-:-:S04]  /*7490*/  IMAD.HI.U32 R6, R0, R135, RZ ;  /* 0x0000008700067227 */ /* 0x000fc800078e00ff */
[----:B------:R-:W-:Y:S02]  /*74a0*/  IMAD.MOV R6, RZ, RZ, -R6 ;  /* 0x000000ffff067224 */ /* 0x000fe400078e0a06 */
[----:B------:R-:W-:Y:S02]  /*74b0*/  IMAD.MOV R9, RZ, RZ, -R9 ;  /* 0x000000ffff097224 */ /* 0x000fe400078e0a09 */
[----:B------:R-:W-:Y:S02]  /*74c0*/  IMAD R135, R5, R6, R135 ;  /* 0x0000000605877224 */ /* 0x000fe400078e0287 */
[--C-:B------:R-:W-:Y:S01]  /*74d0*/  @!P1 IMAD.IADD R131, R131, 0x1, -R5.reuse ;  /* 0x0000000183839824 */ /* 0x100fe200078e0a05 */
[----:B------:R-:W-:Y:S01]  /*74e0*/  ISETP.GE.AND P1, PT, R137, RZ, PT ;  /* 0x000000ff8900720c */ /* 0x000fe20003f26270 */
[----:B------:R-:W-:Y:S01]  /*74f0*/  @!P6 IMAD.IADD R133, R133, 0x1, -R5 ;  /* 0x000000018585e824 */ /* 0x000fe200078e0a05 */
[C---:B------:R-:W-:Y:S01]  /*7500*/  ISETP.GT.U32.AND P6, PT, R5.reuse, R135, PT ;  /* 0x000000870500720c */ /* 0x040fe20003fc4070 */
[C---:B------:R-:W-:Y:S01]  /*7510*/  IMAD R134, R5.reuse, R9, R134 ;  /* 0x0000000905867224 */ /* 0x040fe200078e0286 */
[----:B------:R-:W-:Y:S01]  /*7520*/  IABS R137, R141 ;  /* 0x0000008d00897213 */ /* 0x000fe20000000000 */
[----:B------:R-:W-:Y:S01]  /*7530*/  @!P5 IMAD.MOV R131, RZ, RZ, -R131 ;  /* 0x000000ffff83d224 */ /* 0x000fe200078e0a83 */
[----:B------:R-:W-:Y:S01]  /*7540*/  ISETP.GT.U32.AND P5, PT, R5, R133, PT ;  /* 0x000000850500720c */ /* 0x000fe20003fa4070 */
[----:B------:R-:W-:-:S04]  /*7550*/  IMAD.HI.U32 R9, R0, R136, RZ ;  /* 0x0000008800097227 */ /* 0x000fc800078e00ff */
[----:B------:R-:W-:Y:S01]  /*7560*/  @!P3 IMAD.MOV R130, RZ, RZ, -R130 ;  /* 0x000000ffff82b224 */ /* 0x000fe200078e0a82 */
[----:B------:R-:W-:Y:S01]  /*7570*/  ISETP.GT.U32.AND P3, PT, R5, R134, PT ;  /* 0x000000860500720c */ /* 0x000fe20003f64070 */
[----:B------:R-:W-:Y:S02]  /*7580*/  IMAD.MOV R9, RZ, RZ, -R9 ;  /* 0x000000ffff097224 */ /* 0x000fe400078e0a09 */
[--C-:B------:R-:W-:Y:S02]  /*7590*/  @!P6 IMAD.IADD R135, R135, 0x1, -R5.reuse ;  /* 0x000000018787e824 */ /* 0x100fe400078e0a05 */
[C---:B------:R-:W-:Y:S02]  /*75a0*/  IMAD R136, R5.reuse, R9, R136 ;  /* 0x0000000905887224 */ /* 0x040fe400078e0288 */
[----:B------:R-:W-:Y:S01]  /*75b0*/  @!P0 IMAD.MOV R128, RZ, RZ, -R128 ;  /* 0x000000ffff808224 */ /* 0x000fe200078e0a80 */
[----:B------:R-:W-:Y:S01]  /*75c0*/  ISETP.GT.U32.AND P0, PT, R5, R132, PT ;  /* 0x000000840500720c */ /* 0x000fe20003f04070 */
[----:B------:R-:W-:Y:S01]  /*75d0*/  @!P5 IMAD.IADD R133, R133, 0x1, -R5 ;  /* 0x000000018585d824 */ /* 0x000fe200078e0a05 */
[C---:B------:R-:W-:Y:S01]  /*75e0*/  ISETP.GT.U32.AND P5, PT, R5.reuse, R136, PT ;  /* 0x000000880500720c */ /* 0x040fe20003fa4070 */
[----:B------:R-:W-:Y:S01]  /*75f0*/  IMAD.HI.U32 R6, R0, R137, RZ ;  /* 0x0000008900067227 */ /* 0x000fe200078e00ff */
[----:B------:R-:W-:-:S03]  /*7600*/  ISETP.GT.U32.AND P6, PT, R5, R135, PT ;  /* 0x000000870500720c */ /* 0x000fc60003fc4070 */
[----:B------:R-:W-:Y:S02]  /*7610*/  @!P3 IMAD.IADD R134, R134, 0x1, -R5 ;  /* 0x000000018686b824 */ /* 0x000fe400078e0a05 */
[----:B------:R-:W-:Y:S01]  /*7620*/  @!P4 IMAD.MOV R127, RZ, RZ, -R127 ;  /* 0x000000ffff7fc224 */ /* 0x000fe200078e0a7f */
[----:B------:R-:W-:Y:S01]  /*7630*/  ISETP.GE.AND P4, PT, R11, RZ, PT ;  /* 0x000000ff0b00720c */ /* 0x000fe20003f86270 */
[----:B------:R-:W-:Y:S01]  /*7640*/  IMAD.MOV R6, RZ, RZ, -R6 ;  /* 0x000000ffff067224 */ /* 0x000fe200078e0a06 */
[C---:B------:R-:W-:Y:S01]  /*7650*/  ISETP.GT.U32.AND P3, PT, R5.reuse, R134, PT ;  /* 0x000000860500720c */ /* 0x040fe20003f64070 */
[----:B------:R-:W-:Y:S01]  /*7660*/  @!P0 IMAD.IADD R132, R132, 0x1, -R5 ;  /* 0x0000000184848824 */ /* 0x000fe200078e0a05 */
[----:B------:R-:W-:Y:S01]  /*7670*/  ISETP.GE.AND P0, PT, R138, RZ, PT ;  /* 0x000000ff8a00720c */ /* 0x000fe20003f06270 */
[----:B------:R-:W-:Y:S01]  /*7680*/  IMAD R137, R5, R6, R137 ;  /* 0x0000000605897224 */ /* 0x000fe200078e0289 */
[----:B------:R-:W-:Y:S01]  /*7690*/  IABS R11, R145 ;  /* 0x00000091000b7213 */ /* 0x000fe20000000000 */
[--C-:B------:R-:W-:Y:S01]  /*76a0*/  @!P5 IMAD.IADD R136, R136, 0x1, -R5.reuse ;  /* 0x000000018888d824 */ /* 0x100fe200078e0a05 */
[----:B------:R-:W-:Y:S01]  /*76b0*/  IABS R138, R143 ;  /* 0x0000008f008a7213 */ /* 0x000fe20000000000 */
[----:B------:R-:W-:Y:S01]  /*76c0*/  @!P6 IMAD.IADD R135, R135, 0x1, -R5 ;  /* 0x000000018787e824 */ /* 0x000fe200078e0a05 */
[C---:B------:R-:W-:Y:S01]  /*76d0*/  ISETP.GT.U32.AND P6, PT, R5.reuse, R137, PT ;  /* 0x000000890500720c */ /* 0x040fe20003fc4070 */
[----:B------:R-:W-:Y:S01]  /*76e0*/  @!P2 IMAD.MOV R129, RZ, RZ, -R129 ;  /* 0x000000ffff81a224 */ /* 0x000fe200078e0a81 */
[----:B------:R-:W-:Y:S01]  /*76f0*/  ISETP.GE.AND P2, PT, R10, RZ, PT ;  /* 0x000000ff0a00720c */ /* 0x000fe20003f46270 */
[----:B------:R-:W-:Y:S01]  /*7700*/  @!P4 IMAD.MOV R132, RZ, RZ, -R132 ;  /* 0x000000ffff84c224 */ /* 0x000fe200078e0a84 */
[----:B------:R-:W-:Y:S01]  /*7710*/  ISETP.GT.U32.AND P4, PT, R5, R136, PT ;  /* 0x000000880500720c */ /* 0x000fe20003f84070 */
[----:B------:R-:W-:Y:S01]  /*7720*/  IMAD.HI.U32 R9, R0, R139, RZ ;  /* 0x0000008b00097227 */ /* 0x000fe200078e00ff */
[----:B------:R-:W-:-:S03]  /*7730*/  ISETP.GE.AND P5, PT, R141, RZ, PT ;  /* 0x000000ff8d00720c */ /* 0x000fc60003fa6270 */
[----:B------:R-:W-:-:S04]  /*7740*/  IMAD.HI.U32 R10, R0, R11, RZ ;  /* 0x0000000b000a7227 */ /* 0x000fc800078e00ff */
[----:B------:R-:W-:Y:S01]  /*7750*/  @!P3 IMAD.IADD R134, R134, 0x1, -R5 ;  /* 0x000000018686b824 */ /* 0x000fe200078e0a05 */
[----:B------:R-:W-:Y:S01]  /*7760*/  ISETP.GE.AND P3, PT, R140, RZ, PT ;  /* 0x000000ff8c00720c */ /* 0x000fe20003f66270 */
[----:B------:R-:W-:-:S04]  /*7770*/  IMAD.HI.U32 R6, R0, R138, RZ ;  /* 0x0000008a00067227 */ /* 0x000fc800078e00ff */
[----:B------:R-:W-:Y:S01]  /*7780*/  IMAD.MOV R140, RZ, RZ, -R9 ;  /* 0x000000ffff8c7224 */ /* 0x000fe200078e0a09 */
[C---:B------:R-:W-:Y:S01]  /*7790*/  LOP3.LUT R9, R2.reuse, 0xe6, RZ, 0xfc, !PT ;  /* 0x000000e602097812 */ /* 0x040fe200078efcff */
[----:B------:R-:W-:Y:S02]  /*77a0*/  IMAD.MOV R10, RZ, RZ, -R10 ;  /* 0x000000ffff0a7224 */ /* 0x000fe400078e0a0a */
[----:B------:R-:W-:Y:S01]  /*77b0*/  IMAD.MOV R6, RZ, RZ, -R6 ;  /* 0x000000ffff067224 */ /* 0x000fe200078e0a06 */
[----:B------:R-:W-:Y:S01]  /*77c0*/  IABS R141, R9 ;  /* 0x00000009008d7213 */ /* 0x000fe20000000000 */
[C---:B------:R-:W-:Y:S02]  /*77d0*/  IMAD R139, R5.reuse, R140, R139 ;  /* 0x0000008c058b7224 */ /* 0x040fe400078e028b */
[C---:B------:R-:W-:Y:S01]  /*77e0*/  IMAD R140, R5.reuse, R10, R11 ;  /* 0x0000000a058c7224 */ /* 0x040fe200078e020b */
[----:B------:R-:W-:Y:S01]  /*77f0*/  LOP3.LUT R11, R2, 0xe4, RZ, 0xfc, !PT ;  /* 0x000000e4020b7812 */ /* 0x000fe200078efcff */
[----:B------:R-:W-:-:S02]  /*7800*/  IMAD R138, R5, R6, R138 ;  /* 0x00000006058a7224 */ /* 0x000fc400078e028a */
[--C-:B------:R-:W-:Y:S01]  /*7810*/  @!P6 IMAD.IADD R137, R137, 0x1, -R5.reuse ;  /* 0x000000018989e824 */ /* 0x100fe200078e0a05 */
[----:B------:R-:W-:Y:S01]  /*7820*/  IABS R142, R11 ;  /* 0x0000000b008e7213 */ /* 0x000fe20000000000 */
[----:B------:R-:W-:Y:S01]  /*7830*/  @!P4 IMAD.IADD R136, R136, 0x1, -R5 ;  /* 0x000000018888c824 */ /* 0x000fe200078e0a05 */
[C---:B------:R-:W-:Y:S01]  /*7840*/  ISETP.GT.U32.AND P4, PT, R5.reuse, R140, PT ;  /* 0x0000008c0500720c */ /* 0x040fe20003f84070 */
[----:B------:R-:W-:Y:S01]  /*7850*/  @!P2 IMAD.MOV R133, RZ, RZ, -R133 ;  /* 0x000000ffff85a224 */ /* 0x000fe200078e0a85 */
[C---:B------:R-:W-:Y:S01]  /*7860*/  ISETP.GT.U32.AND P6, PT, R5.reuse, R137, PT ;  /* 0x000000890500720c */ /* 0x040fe20003fc4070 */
[----:B------:R-:W-:Y:S01]  /*7870*/  @!P1 IMAD.MOV R134, RZ, RZ, -R134 ;  /* 0x000000ffff869224 */ /* 0x000fe200078e0a86 */
[C---:B------:R-:W-:Y:S01]  /*7880*/  ISETP.GT.U32.AND P2, PT, R5.reuse, R138, PT ;  /* 0x0000008a0500720c */ /* 0x040fe20003f44070 */
[----:B------:R-:W-:Y:S01]  /*7890*/  IMAD.HI.U32 R6, R0, R141, RZ ;  /* 0x0000008d00067227 */ /* 0x000fe200078e00ff */
[----:B------:R-:W-:-:S03]  /*78a0*/  ISETP.GT.U32.AND P1, PT, R5, R139, PT ;  /* 0x0000008b0500720c */ /* 0x000fc60003f24070 */
[----:B------:R-:W-:Y:S02]  /*78b0*/  IMAD.MOV R10, RZ, RZ, -R6 ;  /* 0x000000ffff0a7224 */ /* 0x000fe400078e0a06 */
[----:B------:R-:W-:Y:S02]  /*78c0*/  @!P3 IMAD.MOV R136, RZ, RZ, -R136 ;  /* 0x000000ffff88b224 */ /* 0x000fe400078e0a88 */
[--C-:B------:R-:W-:Y:S02]  /*78d0*/  @!P4 IMAD.IADD R140, R140, 0x1, -R5.reuse ;  /* 0x000000018c8cc824 */ /* 0x100fe400078e0a05 */
[--C-:B------:R-:W-:Y:S01]  /*78e0*/  @!P6 IMAD.IADD R137, R137, 0x1, -R5.reuse ;  /* 0x000000018989e824 */ /* 0x100fe200078e0a05 */
[----:B------:R-:W-:Y:S01]  /*78f0*/  ISETP.GE.AND P6, PT, R144, RZ, PT ;  /* 0x000000ff9000720c */ /* 0x000fe20003fc6270 */
[----:B------:R-:W-:Y:S01]  /*7900*/  @!P2 IMAD.IADD R138, R138, 0x1, -R5 ;  /* 0x000000018a8aa824 */ /* 0x000fe200078e0a05 */
[C---:B------:R-:W-:Y:S01]  /*7910*/  ISETP.GT.U32.AND P3, PT, R5.reuse, R140, PT ;  /* 0x0000008c0500720c */ /* 0x040fe20003f64070 */
[----:B------:R-:W-:Y:S01]  /*7920*/  IMAD R141, R5, R10, R141 ;  /* 0x0000000a058d7224 */ /* 0x000fe200078e028d */
[----:B------:R-:W-:Y:S01]  /*7930*/  LOP3.LUT R10, R2, 0xe2, RZ, 0xfc, !PT ;  /* 0x000000e2020a7812 */ /* 0x000fe200078efcff */
[----:B------:R-:W-:Y:S01]  /*7940*/  @!P1 IMAD.IADD R139, R139, 0x1, -R5 ;  /* 0x000000018b8b9824 */ /* 0x000fe200078e0a05 */
[C---:B------:R-:W-:Y:S01]  /*7950*/  ISETP.GT.U32.AND P1, PT, R5.reuse, R138, PT ;  /* 0x0000008a0500720c */ /* 0x040fe20003f24070 */
[----:B------:R-:W-:Y:S01]  /*7960*/  @!P5 IMAD.MOV R137, RZ, RZ, -R137 ;  /* 0x000000ffff89d224 */ /* 0x000fe200078e0a89 */
[----:B------:R-:W-:Y:S01]  /*7970*/  ISETP.GT.U32.AND P5, PT, R5, R141, PT ;  /* 0x0000008d0500720c */ /* 0x000fe20003fa4070 */
[----:B------:R-:W-:Y:S01]  /*7980*/  @!P0 IMAD.MOV R135, RZ, RZ, -R135 ;  /* 0x000000ffff878224 */ /* 0x000fe200078e0a87 */
[----:B------:R-:W-:Y:S01]  /*7990*/  ISETP.GE.AND P0, PT, R143, RZ, PT ;  /* 0x000000ff8f00720c */ /* 0x000fe20003f06270 */
[----:B------:R-:W-:Y:S01]  /*79a0*/  IMAD.HI.U32 R6, R0, R142, RZ ;  /* 0x0000008e00067227 */ /* 0x000fe200078e00ff */
[----:B------:R-:W-:-:S02]  /*79b0*/  ISETP.GT.U32.AND P4, PT, R5, R139, PT ;  /* 0x0000008b0500720c */ /* 0x000fc40003f84070 */
[----:B------:R-:W-:Y:S01]  /*79c0*/  IABS R143, R10 ;  /* 0x0000000a008f7213 */ /* 0x000fe20000000000 */
[----:B------:R-:W-:Y:S01]  /*79d0*/  IMAD.MOV R6, RZ, RZ, -R6 ;  /* 0x000000ffff067224 */ /* 0x000fe200078e0a06 */
[----:B------:R-:W-:Y:S01]  /*79e0*/  ISETP.GE.AND P2, PT, R145, RZ, PT ;  /* 0x000000ff9100720c */ /* 0x000fe20003f46270 */
[--C-:B------:R-:W-:Y:S01]  /*79f0*/  @!P3 IMAD.IADD R140, R140, 0x1, -R5.reuse ;  /* 0x000000018c8cb824 */ /* 0x100fe200078e0a05 */
[----:B------:R-:W-:Y:S01]  /*7a00*/  ISETP.GE.AND P3, PT, R11, RZ, PT ;  /* 0x000000ff0b00720c */ /* 0x000fe20003f66270 */
[----:B------:R-:W-:Y:S01]  /*7a10*/  IMAD R142, R5, R6, R142 ;  /* 0x00000006058e7224 */ /* 0x000fe200078e028e */
[----:B------:R-:W-:Y:S01]  /*7a20*/  LOP3.LUT R11, R2, 0xde, RZ, 0xfc, !PT ;  /* 0x000000de020b7812 */ /* 0x000fe200078efcff */
[----:B------:R-:W-:Y:S01]  /*7a30*/  @!P1 IMAD.IADD R138, R138, 0x1, -R5 ;  /* 0x000000018a8a9824 */ /* 0x000fe200078e0a05 */
[----:B------:R-:W-:Y:S01]  /*7a40*/  ISETP.GE.AND P1, PT, R9, RZ, PT ;  /* 0x000000ff0900720c */ /* 0x000fe20003f26270 */
[----:B------:R-:W-:Y:S01]  /*7a50*/  IMAD.HI.U32 R6, R0, R143, RZ ;  /* 0x0000008f00067227 */ /* 0x000fe200078e00ff */
[----:B------:R-:W-:-:S02]  /*7a60*/  IABS R145, R11 ;  /* 0x0000000b00917213 */ /* 0x000fc40000000000 */
[----:B------:R-:W-:Y:S01]  /*7a70*/  IABS R144, R146 ;  /* 0x0000009200907213 */ /* 0x000fe20000000000 */
[--C-:B------:R-:W-:Y:S01]  /*7a80*/  @!P5 IMAD.IADD R141, R141, 0x1, -R5.reuse ;  /* 0x000000018d8dd824 */ /* 0x100fe200078e0a05 */
[----:B------:R-:W-:Y:S01]  /*7a90*/  ISETP.GE.AND P5, PT, R10, RZ, PT ;  /* 0x000000ff0a00720c */ /* 0x000fe20003fa6270 */
[----:B------:R-:W-:Y:S01]  /*7aa0*/  @!P4 IMAD.IADD R139, R139, 0x1, -R5 ;  /* 0x000000018b8bc824 */ /* 0x000fe200078e0a05 */
[C---:B------:R-:W-:Y:S01]  /*7ab0*/  ISETP.GT.U32.AND P4, PT, R5.reuse, R142, PT ;  /* 0x0000008e0500720c */ /* 0x040fe20003f84070 */
[----:B------:R-:W-:Y:S02]  /*7ac0*/  IMAD.MOV R6, RZ, RZ, -R6 ;  /* 0x000000ffff067224 */ /* 0x000fe400078e0a06 */
[----:B------:R-:W-:Y:S01]  /*7ad0*/  @!P0 IMAD.MOV R138, RZ, RZ, -R138 ;  /* 0x000000ffff8a8224 */ /* 0x000fe200078e0a8a */
[C---:B------:R-:W-:Y:S01]  /*7ae0*/  ISETP.GT.U32.AND P0, PT, R5.reuse, R141, PT ;  /* 0x0000008d0500720c */ /* 0x040fe20003f04070 */
[----:B------:R-:W-:Y:S02]  /*7af0*/  IMAD R143, R5, R6, R143 ;  /* 0x00000006058f7224 */ /* 0x000fe400078e028f */
[----:B------:R-:W-:-:S04]  /*7b00*/  IMAD.HI.U32 R6, R0, R145, RZ ;  /* 0x0000009100067227 */ /* 0x000fc800078e00ff */
[----:B------:R-:W-:Y:S01]  /*7b10*/  @!P6 IMAD.MOV R139, RZ, RZ, -R139 ;  /* 0x000000ffff8be224 */ /* 0x000fe200078e0a8b */
[----:B------:R-:W-:Y:S01]  /*7b20*/  ISETP.GT.U32.AND P6, PT, R5, R143, PT ;  /* 0x0000008f0500720c */ /* 0x000fe20003fc4070 */
[----:B------:R-:W-:Y:S02]  /*7b30*/  IMAD.MOV R6, RZ, RZ, -R6 ;  /* 0x000000ffff067224 */ /* 0x000fe400078e0a06 */
[--C-:B------:R-:W-:Y:S02]  /*7b40*/  @!P4 IMAD.IADD R142, R142, 0x1, -R5.reuse ;  /* 0x000000018e8ec824 */ /* 0x100fe400078e0a05 */
[----:B------:R-:W-:Y:S02]  /*7b50*/  @!P0 IMAD.IADD R141, R141, 0x1, -R5 ;  /* 0x000000018d8d8824 */ /* 0x000fe400078e0a05 */
[C---:B------:R-:W-:Y:S01]  /*7b60*/  IMAD R145, R5.reuse, R6, R145 ;  /* 0x0000000605917224 */ /* 0x040fe200078e0291 */
[----:B------:R-:W-:Y:S01]  /*7b70*/  ISETP.GT.U32.AND P4, PT, R5, R142, PT ;  /* 0x0000008e0500720c */ /* 0x000fe20003f84070 */
[----:B------:R-:W-:-:S02]  /*7b80*/  @!P1 IMAD.MOV R141, RZ, RZ, -R141 ;  /* 0x000000ffff8d9224 */ /* 0x000fc400078e0a8d */
[----:B------:R-:W-:Y:S01]  /*7b90*/  IMAD.HI.U32 R9, R0, R144, RZ ;  /* 0x0000009000097227 */ /* 0x000fe200078e00ff */
[----:B------:R-:W-:-:S03]  /*7ba0*/  ISETP.GT.U32.AND P1, PT, R5, R145, PT ;  /* 0x000000910500720c */ /* 0x000fc60003f24070 */
[----:B------:R-:W-:Y:S02]  /*7bb0*/  @!P6 IMAD.IADD R143, R143, 0x1, -R5 ;  /* 0x000000018f8fe824 */ /* 0x000fe400078e0a05 */
[----:B------:R-:W-:Y:S02]  /*7bc0*/  IMAD.MOV R9, RZ, RZ, -R9 ;  /* 0x000000ffff097224 */ /* 0x000fe400078e0a09 */
[----:B------:R-:W-:Y:S01]  /*7bd0*/  @!P2 IMAD.MOV R140, RZ, RZ, -R140 ;  /* 0x000000ffff8ca224 */ /* 0x000fe200078e0a8c */
[C---:B------:R-:W-:Y:S01]  /*7be0*/  ISETP.GT.U32.AND P6, PT, R5.reuse, R143, PT ;  /* 0x0000008f0500720c */ /* 0x040fe20003fc4070 */
[----:B------:R-:W-:Y:S01]  /*7bf0*/  IMAD R144, R5, R9, R144 ;  /* 0x0000000905907224 */ /* 0x000fe200078e0290 */
[----:B------:R-:W-:Y:S01]  /*7c00*/  LOP3.LUT R9, R2, 0xdc, RZ, 0xfc, !PT ;  /* 0x000000dc02097812 */ /* 0x000fe200078efcff */
[--C-:B------:R-:W-:Y:S01]  /*7c10*/  @!P4 IMAD.IADD R142, R142, 0x1, -R5.reuse ;  /* 0x000000018e8ec824 */ /* 0x100fe200078e0a05 */
[----:B------:R-:W-:Y:S01]  /*7c20*/  ISETP.GE.AND P2, PT, R146, RZ, PT ;  /* 0x000000ff9200720c */ /* 0x000fe20003f46270 */
[----:B------:R-:W-:Y:S01]  /*7c30*/  @!P1 IMAD.IADD R145, R145, 0x1, -R5 ;  /* 0x0000000191919824 */ /* 0x000fe200078e0a05 */
[----:B------:R-:W-:Y:S01]  /*7c40*/  ISETP.GT.U32.AND P0, PT, R5, R144, PT ;  /* 0x000000900500720c */ /* 0x000fe20003f04070 */
[----:B------:R-:W-:Y:S01]  /*7c50*/  @!P3 IMAD.MOV R142, RZ, RZ, -R142 ;  /* 0x000000ffff8eb224 */ /* 0x000fe200078e0a8e */
[----:B------:R-:W-:-:S02]  /*7c60*/  IABS R146, R9 ;  /* 0x0000000900927213 */ /* 0x000fc40000000000 */
[----:B------:R-:W-:Y:S01]  /*7c70*/  ISETP.GE.AND P3, PT, R9, RZ, PT ;  /* 0x000000ff0900720c */ /* 0x000fe20003f66270 */
[----:B------:R-:W-:Y:S01]  /*7c80*/  IMAD.HI.U32 R9, R0, R147, RZ ;  /* 0x0000009300097227 */ /* 0x000fe200078e00ff */
[----:B------:R-:W-:Y:S02]  /*7c90*/  ISETP.GT.U32.AND P1, PT, R5, R145, PT ;  /* 0x000000910500720c */ /* 0x000fe40003f24070 */
[----:B------:R-:W-:Y:S01]  /*7ca0*/  ISETP.GE.AND P4, PT, R11, RZ, PT ;  /* 0x000000ff0b00720c */ /* 0x000fe20003f86270 */
[----:B------:R-:W-:Y:S01]  /*7cb0*/  @!P6 IMAD.IADD R143, R143, 0x1, -R5 ;  /* 0x000000018f8fe824 */ /* 0x000fe200078e0a05 */
[----:B------:R-:W-:Y:S01]  /*7cc0*/  ISETP.GE.AND P6, PT, R148, RZ, PT ;  /* 0x000000ff9400720c */ /* 0x000fe20003fc6270 */
[----:B------:R-:W-:Y:S01]  /*7cd0*/  IMAD.MOV R148, RZ, RZ, -R9 ;  /* 0x000000ffff947224 */ /* 0x000fe200078e0a09 */
[----:B------:R-:W-:Y:S01]  /*7ce0*/  IABS R11, R149 ;  /* 0x00000095000b7213 */ /* 0x000fe20000000000 */
[----:B------:R-:W-:Y:S02]  /*7cf0*/  @!P0 IMAD.IADD R144, R144, 0x1, -R5 ;  /* 0x0000000190908824 */ /* 0x000fe400078e0a05 */
[----:B------:R-:W-:-:S02]  /*7d00*/  IMAD R147, R5, R148, R147 ;  /* 0x0000009405937224 */ /* 0x000fc400078e0293 */
[----:B------:R-:W-:Y:S01]  /*7d10*/  IMAD.HI.U32 R6, R0, R146, RZ ;  /* 0x0000009200067227 */ /* 0x000fe200078e00ff */
[----:B------:R-:W-:-:S03]  /*7d20*/  ISETP.GT.U32.AND P0, PT, R5, R144, PT ;  /* 0x000000900500720c */ /* 0x000fc60003f04070 */
[----:B------:R-:W-:Y:S01]  /*7d30*/  @!P1 IMAD.IADD R145, R145, 0x1, -R5 ;  /* 0x0000000191919824 */ /* 0x000fe200078e0a05 */
[C---:B------:R-:W-:Y:S01]  /*7d40*/  ISETP.GT.U32.AND P1, PT, R5.reuse, R147, PT ;  /* 0x000000930500720c */ /* 0x040fe20003f24070 */
[----:B------:R-:W-:Y:S02]  /*7d50*/  IMAD.MOV R6, RZ, RZ, -R6 ;  /* 0x000000ffff067224 */ /* 0x000fe400078e0a06 */
[----:B------:R-:W-:Y:S02]  /*7d60*/  @!P5 IMAD.MOV R143, RZ, RZ, -R143 ;  /* 0x000000ffff8fd224 */ /* 0x000fe400078e0a8f */
[----:B------:R-:W-:Y:S01]  /*7d70*/  IMAD R146, R5, R6, R146 ;  /* 0x0000000605927224 */ /* 0x000fe200078e0292 */
[----:B------:R-:W-:Y:S01]  /*7d80*/  LOP3.LUT R6, R2, 0xd6, RZ, 0xfc, !PT ;  /* 0x000000d602067812 */ /* 0x000fe200078efcff */
[----:B------:R-:W-:-:S03]  /*7d90*/  IMAD.HI.U32 R10, R0, R11, RZ ;  /* 0x0000000b000a7227 */ /* 0x000fc600078e00ff */
[----:B------:R-:W-:Y:S01]  /*7da0*/  ISETP.GT.U32.AND P5, PT, R5, R146, PT ;  /* 0x000000920500720c */ /* 0x000fe20003fa4070 */
[--C-:B------:R-:W-:Y:S01]  /*7db0*/  @!P0 IMAD.IADD R144, R144, 0x1, -R5.reuse ;  /* 0x0000000190908824 */ /* 0x100fe200078e0a05 */
[----:B------:R-:W-:Y:S01]  /*7dc0*/  ISETP.GE.AND P0, PT, R149, RZ, PT ;  /* 0x000000ff9500720c */ /* 0x000fe20003f06270 */
[----:B------:R-:W-:Y:S01]  /*7dd0*/  @!P1 IMAD.IADD R147, R147, 0x1, -R5 ;  /* 0x0000000193939824 */ /* 0x000fe200078e0a05 */
[----:B------:R-:W-:Y:S01]  /*7de0*/  IABS R149, R6 ;  /* 0x0000000600957213 */ /* 0x000fe20000000000 */
[----:B------:R-:W-:Y:S01]  /*7df0*/  @!P2 IMAD.MOV R144, RZ, RZ, -R144 ;  /* 0x000000ffff90a224 */ /* 0x000fe200078e0a90 */
[----:B------:R-:W-:Y:S01]  /*7e00*/  ISETP.GE.AND P2, PT, R6, RZ, PT ;  /* 0x000000ff0600720c */ /* 0x000fe20003f46270 */
[----:B------:R-:W-:Y:S01]  /*7e10*/  IMAD.MOV R10, RZ, RZ, -R10 ;  /* 0x000000ffff0a7224 */ /* 0x000fe200078e0a0a */
[----:B------:R-:W-:Y:S01]  /*7e20*/  ISETP.GT.U32.AND P1, PT, R5, R147, PT ;  /* 0x000000930500720c */ /* 0x000fe20003f24070 */
[----:B------:R-:W-:-:S04]  /*7e30*/  IMAD.HI.U32 R6, R0, R149, RZ ;  /* 0x0000009500067227 */ /* 0x000fc800078e00ff */
[C---:B------:R-:W-:Y:S02]  /*7e40*/  IMAD R148, R5.reuse, R10, R11 ;  /* 0x0000000a05947224 */ /* 0x040fe400078e020b */
[----:B------:R-:W-:Y:S02]  /*7e50*/  IMAD.MOV R6, RZ, RZ, -R6 ;  /* 0x000000ffff067224 */ /* 0x000fe400078e0a06 */
[----:B------:R-:W-:Y:S02]  /*7e60*/  @!P5 IMAD.IADD R146, R146, 0x1, -R5 ;  /* 0x000000019292d824 */ /* 0x000fe400078e0a05 */
[----:B------:R-:W-:Y:S01]  /*7e70*/  @!P4 IMAD.MOV R145, RZ, RZ, -R145 ;  /* 0x000000ffff91c224 */ /* 0x000fe200078e0a91 */
[C---:B------:R-:W-:Y:S01]  /*7e80*/  ISETP.GT.U32.AND P4, PT, R5.reuse, R148, PT ;  /* 0x000000940500720c */ /* 0x040fe20003f84070 */
[C---:B------:R-:W-:Y:S01]  /*7e90*/  IMAD R149, R5.reuse, R6, R149 ;  /* 0x0000000605957224 */ /* 0x040fe200078e0295 */
[----:B------:R-:W-:Y:S01]  /*7ea0*/  ISETP.GT.U32.AND P5, PT, R5, R146, PT ;  /* 0x000000920500720c */ /* 0x000fe20003fa4070 */
[----:B------:R-:W-:-:S02]  /*7eb0*/  @!P1 IMAD.IADD R147, R147, 0x1, -R5 ;  /* 0x0000000193939824 */ /* 0x000fc400078e0a05 */
[----:B------:R-:W-:Y:S01]  /*7ec0*/  IMAD.HI.U32 R9, R0, R150, RZ ;  /* 0x0000009600097227 */ /* 0x000fe200078e00ff */
[----:B------:R-:W-:-:S03]  /*7ed0*/  ISETP.GT.U32.AND P1, PT, R5, R149, PT ;  /* 0x000000950500720c */ /* 0x000fc60003f24070 */
[----:B------:R-:W-:-:S04]  /*7ee0*/  IMAD.HI.U32 R11, R0, R152, RZ ;  /* 0x00000098000b7227 */ /* 0x000fc800078e00ff */
[----:B------:R-:W-:Y:S02]  /*7ef0*/  IMAD.MOV R9, RZ, RZ, -R9 ;  /* 0x000000ffff097224 */ /* 0x000fe400078e0a09 */
[----:B------:R-:W-:Y:S02]  /*7f00*/  IMAD.MOV R11, RZ, RZ, -R11 ;  /* 0x000000ffff0b7224 */ /* 0x000fe400078e0a0b */
[C---:B------:R-:W-:Y:S02]  /*7f10*/  IMAD R150, R5.reuse, R9, R150 ;  /* 0x0000000905967224 */ /* 0x040fe400078e0296 */
[C---:B------:R-:W-:Y:S01]  /*7f20*/  IMAD R152, R5.reuse, R11, R152 ;  /* 0x0000000b05987224 */ /* 0x040fe200078e0298 */
[----:B------:R-:W-:Y:S01]  /*7f30*/  LOP3.LUT R11, R2, 0xce, RZ, 0xfc, !PT ;  /* 0x000000ce020b7812 */ /* 0x000fe200078efcff */
[--C-:B------:R-:W-:Y:S01]  /*7f40*/  @!P4 IMAD.IADD R148, R148, 0x1, -R5.reuse ;  /* 0x000000019494c824 */ /* 0x100fe200078e0a05 */
[----:B------:R-:W-:Y:S01]  /*7f50*/  ISETP.GT.U32.AND P4, PT, R5, R150, PT ;  /* 0x000000960500720c */ /* 0x000fe20003f84070 */
[--C-:B------:R-:W-:Y:S01]  /*7f60*/  @!P5 IMAD.IADD R146, R146, 0x1, -R5.reuse ;  /* 0x000000019292d824 */ /* 0x100fe200078e0a05 */
[----:B------:R-:W-:Y:S01]  /*7f70*/  ISETP.GE.AND P5, PT, R153, RZ, PT ;  /* 0x000000ff9900720c */ /* 0x000fe20003fa6270 */
[----:B------:R-:W-:Y:S01]  /*7f80*/  @!P1 IMAD.IADD R149, R149, 0x1, -R5 ;  /* 0x0000000195959824 */ /* 0x000fe200078e0a05 */
[----:B------:R-:W-:Y:S01]  /*7f90*/  IABS R153, R11 ;  /* 0x0000000b00997213 */ /* 0x000fe20000000000 */
[----:B------:R-:W-:Y:S01]  /*7fa0*/  IMAD.HI.U32 R10, R0, R151, RZ ;  /* 0x00000097000a7227 */ /* 0x000fe200078e00ff */
[----:B------:R-:W-:-:S03]  /*7fb0*/  ISETP.GT.U32.AND P1, PT, R5, R148, PT ;  /* 0x000000940500720c */ /* 0x000fc60003f24070 */
[----:B------:R-:W-:Y:S01]  /*7fc0*/  @!P3 IMAD.MOV R146, RZ, RZ, -R146 ;  /* 0x000000ffff92b224 */ /* 0x000fe200078e0a92 */
[----:B------:R-:W-:Y:S01]  /*7fd0*/  ISETP.GT.U32.AND P3, PT, R5, R149, PT ;  /* 0x000000950500720c */ /* 0x000fe20003f64070 */
[----:B------:R-:W-:Y:S02]  /*7fe0*/  IMAD.MOV R10, RZ, RZ, -R10 ;  /* 0x000000ffff0a7224 */ /* 0x000fe400078e0a0a */
[----:B------:R-:W-:-:S04]  /*7ff0*/  IMAD.HI.U32 R6, R0, R153, RZ ;  /* 0x0000009900067227 */ /* 0x000fc800078e00ff */
[C---:B------:R-:W-:Y:S02]  /*8000*/  IMAD R151, R5.reuse, R10, R151 ;  /* 0x0000000a05977224 */ /* 0x040fe400078e0297 */
[----:B------:R-:W-:Y:S02]  /*8010*/  IMAD.MOV R6, RZ, RZ, -R6 ;  /* 0x000000ffff067224 */ /* 0x000fe400078e0a06 */
[----:B------:R-:W-:Y:S02]  /*8020*/  @!P4 IMAD.IADD R150, R150, 0x1, -R5 ;  /* 0x000000019696c824 */ /* 0x000fe400078e0a05 */
[----:B------:R-:W-:Y:S01]  /*8030*/  @!P6 IMAD.MOV R147, RZ, RZ, -R147 ;  /* 0x000000ffff93e224 */ /* 0x000fe200078e0a93 */
[C---:B------:R-:W-:Y:S01]  /*8040*/  ISETP.GT.U32.AND P6, PT, R5.reuse, R151, PT ;  /* 0x000000970500720c */ /* 0x040fe20003fc4070 */
[----:B------:R-:W-:Y:S01]  /*8050*/  @!P1 IMAD.IADD R148, R148, 0x1, -R5 ;  /* 0x0000000194949824 */ /* 0x000fe200078e0a05 */
[C---:B------:R-:W-:Y:S01]  /*8060*/  ISETP.GT.U32.AND P1, PT, R5.reuse, R152, PT ;  /* 0x000000980500720c */ /* 0x040fe20003f24070 */
[C---:B------:R-:W-:Y:S01]  /*8070*/  IMAD R153, R5.reuse, R6, R153 ;  /* 0x0000000605997224 */ /* 0x040fe200078e0299 */
[----:B------:R-:W-:Y:S01]  /*8080*/  ISETP.GT.U32.AND P4, PT, R5, R150, PT ;  /* 0x000000960500720c */ /* 0x000fe20003f84070 */
[----:B------:R-:W-:-:S02]  /*8090*/  @!P3 IMAD.IADD R149, R149, 0x1, -R5 ;  /* 0x000000019595b824 */ /* 0x000fc400078e0a05 */
[----:B------:R-:W-:Y:S01]  /*80a0*/  IMAD.HI.U32 R9, R0, R154, RZ ;  /* 0x0000009a00097227 */ /* 0x000fe200078e00ff */
[----:B------:R-:W-:-:S03]  /*80b0*/  ISETP.GT.U32.AND P3, PT, R5, R153, PT ;  /* 0x000000990500720c */ /* 0x000fc60003f64070 */
[----:B------:R-:W-:Y:S02]  /*80c0*/  IMAD.MOV R10, RZ, RZ, -R9 ;  /* 0x000000ffff0a7224 */ /* 0x000fe400078e0a09 */
[--C-:B------:R-:W-:Y:S01]  /*80d0*/  @!P6 IMAD.IADD R151, R151, 0x1, -R5.reuse ;  /* 0x000000019797e824 */ /* 0x100fe200078e0a05 */
[----:B------:R-:W-:Y:S01]  /*80e0*/  ISETP.GE.AND P6, PT, R157, RZ, PT ;  /* 0x000000ff9d00720c */ /* 0x000fe20003fc6270 */
[C---:B------:R-:W-:Y:S01]  /*80f0*/  IMAD R154, R5.reuse, R10, R154 ;  /* 0x0000000a059a7224 */ /* 0x040fe200078e029a */
[----:B------:R-:W-:Y:S01]  /*8100*/  LOP3.LUT R10, R2, 0xc6, RZ, 0xfc, !PT ;  /* 0x000000c6020a7812 */ /* 0x000fe200078efcff */
[--C-:B------:R-:W-:Y:S01]  /*8110*/  @!P1 IMAD.IADD R152, R152, 0x1, -R5.reuse ;  /* 0x0000000198989824 */ /* 0x100fe200078e0a05 */
[----:B------:R-:W-:Y:S01]  /*8120*/  ISETP.GE.AND P1, PT, R158, RZ, PT ;  /* 0x000000ff9e00720c */ /* 0x000fe20003f26270 */
[----:B------:R-:W-:Y:S01]  /*8130*/  IMAD.HI.U32 R6, R0, R155, RZ ;  /* 0x0000009b00067227 */ /* 0x000fe200078e00ff */
[----:B------:R-:W-:Y:S02]  /*8140*/  IABS R157, R10 ;  /* 0x0000000a009d7213 */ /* 0x000fe40000000000 */
[----:B------:R-:W-:Y:S01]  /*8150*/  IABS R158, R162 ;  /* 0x000000a2009e7213 */ /* 0x000fe20000000000 */
[--C-:B------:R-:W-:Y:S01]  /*8160*/  @!P4 IMAD.IADD R150, R150, 0x1, -R5.reuse ;  /* 0x000000019696c824 */ /* 0x100fe200078e0a05 */
[----:B------:R-:W-:Y:S01]  /*8170*/  ISETP.GT.U32.AND P4, PT, R5, R154, PT ;  /* 0x0000009a0500720c */ /* 0x000fe20003f84070 */
[----:B------:R-:W-:Y:S01]  /*8180*/  @!P3 IMAD.IADD R153, R153, 0x1, -R5 ;  /* 0x000000019999b824 */ /* 0x000fe200078e0a05 */
[C---:B------:R-:W-:Y:S01]  /*8190*/  ISETP.GT.U32.AND P3, PT, R5.reuse, R151, PT ;  /* 0x000000970500720c */ /* 0x040fe20003f64070 */
[----:B------:R-:W-:Y:S01]  /*81a0*/  @!P0 IMAD.MOV R148, RZ, RZ, -R148 ;  /* 0x000000ffff948224 */ /* 0x000fe200078e0a94 */
[----:B------:R-:W-:Y:S01]  /*81b0*/  ISETP.GT.U32.AND P0, PT, R5, R152, PT ;  /* 0x000000980500720c */ /* 0x000fe20003f04070 */
[----:B------:R-:W-:-:S04]  /*81c0*/  IMAD.HI.U32 R9, R0, R156, RZ ;  /* 0x0000009c00097227 */ /* 0x000fc800078e00ff */
[----:B------:R-:W-:Y:S02]  /*81d0*/  IMAD.MOV R6, RZ, RZ, -R6 ;  /* 0x000000ffff067224 */ /* 0x000fe400078e0a06 */
[----:B------:R-:W-:Y:S02]  /*81e0*/  IMAD.MOV R9, RZ, RZ, -R9 ;  /* 0x000000ffff097224 */ /* 0x000fe400078e0a09 */
[C---:B------:R-:W-:Y:S02]  /*81f0*/  IMAD R155, R5.reuse, R6, R155 ;  /* 0x00000006059b7224 */ /* 0x040fe400078e029b */
[----:B------:R-:W-:Y:S01]  /*8200*/  @!P2 IMAD.MOV R149, RZ, RZ, -R149 ;  /* 0x000000ffff95a224 */ /* 0x000fe200078e0a95 */
[C---:B------:R-:W-:Y:S01]  /*8210*/  ISETP.GT.U32.AND P2, PT, R5.reuse, R153, PT ;  /* 0x000000990500720c */ /* 0x040fe20003f44070 */
[C---:B------:R-:W-:Y:S02]  /*8220*/  IMAD R156, R5.reuse, R9, R156 ;  /* 0x00000009059c7224 */ /* 0x040fe400078e029c */
[----:B------:R-:W-:Y:S01]  /*8230*/  @!P5 IMAD.MOV R150, RZ, RZ, -R150 ;  /* 0x000000ffff96d224 */ /* 0x000fe200078e0a96 */
[----:B------:R-:W-:Y:S01]  /*8240*/  ISETP.GT.U32.AND P5, PT, R5, R155, PT ;  /* 0x0000009b0500720c */ /* 0x000fe20003fa4070 */
[----:B------:R-:W-:-:S02]  /*8250*/  @!P4 IMAD.IADD R154, R154, 0x1, -R5 ;  /* 0x000000019a9ac824 */ /* 0x000fc400078e0a05 */
[--C-:B------:R-:W-:Y:S01]  /*8260*/  @!P3 IMAD.IADD R151, R151, 0x1, -R5.reuse ;  /* 0x000000019797b824 */ /* 0x100fe200078e0a05 */
[----:B------:R-:W-:Y:S01]  /*8270*/  ISETP.GE.AND P3, PT, R11, RZ, PT ;  /* 0x000000ff0b00720c */ /* 0x000fe20003f66270 */
[--C-:B------:R-:W-:Y:S01]  /*8280*/  @!P0 IMAD.IADD R152, R152, 0x1, -R5.reuse ;  /* 0x0000000198988824 */ /* 0x100fe200078e0a05 */
[C---:B------:R-:W-:Y:S01]  /*8290*/  ISETP.GT.U32.AND P0, PT, R5.reuse, R156, PT ;  /* 0x0000009c0500720c */ /* 0x040fe20003f04070 */
[----:B------:R-:W-:Y:S01]  /*82a0*/  IMAD.HI.U32 R6, R0, R157, RZ ;  /* 0x0000009d00067227 */ /* 0x000fe200078e00ff */
[----:B------:R-:W-:Y:S02]  /*82b0*/  ISETP.GT.U32.AND P4, PT, R5, R154, PT ;  /* 0x0000009a0500720c */ /* 0x000fe40003f84070 */
[----:B------:R-:W-:Y:S01]  /*82c0*/  LOP3.LUT R11, R2, 0xb8, RZ, 0xfc, !PT ;  /* 0x000000b8020b7812 */ /* 0x000fe200078efcff */
[----:B------:R-:W-:Y:S02]  /*82d0*/  IMAD.MOV R6, RZ, RZ, -R6 ;  /* 0x000000ffff067224 */ /* 0x000fe400078e0a06 */
[----:B------:R-:W-:Y:S01]  /*82e0*/  @!P2 IMAD.IADD R153, R153, 0x1, -R5 ;  /* 0x000000019999a824 */ /* 0x000fe200078e0a05 */
[----:B------:R-:W-:Y:S01]  /*82f0*/  ISETP.GE.AND P2, PT, R159, RZ, PT ;  /* 0x000000ff9f00720c */ /* 0x000fe20003f46270 */
[----:B------:R-:W-:Y:S01]  /*8300*/  IMAD.HI.U32 R9, R0, R158, RZ ;  /* 0x0000009e00097227 */ /* 0x000fe200078e00ff */
[----:B------:R-:W-:-:S03]  /*8310*/  IABS R164, R11 ;  /* 0x0000000b00a47213 */ /* 0x000fc60000000000 */
[----:B------:R-:W-:Y:S01]  /*8320*/  @!P5 IMAD.IADD R155, R155, 0x1, -R5 ;  /* 0x000000019b9bd824 */ /* 0x000fe200078e0a05 */
[----:B------:R-:W-:Y:S01]  /*8330*/  ISETP.GE.AND P5, PT, R161, RZ, PT ;  /* 0x000000ffa100720c */ /* 0x000fe20003fa6270 */
[C---:B------:R-:W-:Y:S01]  /*8340*/  IMAD R157, R5.reuse, R6, R157 ;  /* 0x00000006059d7224 */ /* 0x040fe200078e029d */
[----:B------:R-:W-:Y:S01]  /*8350*/  LOP3.LUT R6, R2, 0xc2, RZ, 0xfc, !PT ;  /* 0x000000c202067812 */ /* 0x000fe200078efcff */
[----:B------:R-:W-:Y:S02]  /*8360*/  IMAD.MOV R9, RZ, RZ, -R9 ;  /* 0x000000ffff097224 */ /* 0x000fe400078e0a09 */
[----:B------:R-:W-:Y:S01]  /*8370*/  @!P0 IMAD.IADD R156, R156, 0x1, -R5 ;  /* 0x000000019c9c8824 */ /* 0x000fe200078e0a05 */
[C---:B------:R-:W-:Y:S01]  /*8380*/  ISETP.GT.U32.AND P0, PT, R5.reuse, R155, PT ;  /* 0x0000009b0500720c */ /* 0x040fe20003f04070 */
[----:B------:R-:W-:Y:S01]  /*8390*/  @!P3 IMAD.MOV R153, RZ, RZ, -R153 ;  /* 0x000000ffff99b224 */ /* 0x000fe200078e0a99 */
[C---:B------:R-:W-:Y:S01]  /*83a0*/  ISETP.GT.U32.AND P3, PT, R5.reuse, R157, PT ;  /* 0x0000009d0500720c */ /* 0x040fe20003f64070 */
[----:B------:R-:W-:Y:S01]  /*83b0*/  @!P4 IMAD.IADD R154, R154, 0x1, -R5 ;  /* 0x000000019a9ac824 */ /* 0x000fe200078e0a05 */
[----:B------:R-:W-:Y:S01]  /*83c0*/  ISETP.GE.AND P4, PT, R160, RZ, PT ;  /* 0x000000ffa000720c */ /* 0x000fe20003f86270 */
[C---:B------:R-:W-:Y:S01]  /*83d0*/  IMAD R158, R5.reuse, R9, R158 ;  /* 0x00000009059e7224 */ /* 0x040fe200078e029e */
[----:B------:R-:W-:Y:S01]  /*83e0*/  LOP3.LUT R9, R2, 0xc0, RZ, 0xfc, !PT ;  /* 0x000000c002097812 */ /* 0x000fe200078efcff */
[----:B------:R-:W-:Y:S01]  /*83f0*/  @!P2 IMAD.MOV R154, RZ, RZ, -R154 ;  /* 0x000000ffff9aa224 */ /* 0x000fe200078e0a9a */
[----:B------:R-:W-:Y:S01]  /*8400*/  IABS R159, R6 ;  /* 0x00000006009f7213 */ /* 0x000fe20000000000 */
[----:B------:R-:W-:Y:S01]  /*8410*/  @!P6 IMAD.MOV R151, RZ, RZ, -R151 ;  /* 0x000000ffff97e224 */ /* 0x000fe200078e0a97 */
[C---:B------:R-:W-:Y:S01]  /*8420*/  ISETP.GT.U32.AND P2, PT, R5.reuse, R158, PT ;  /* 0x0000009e0500720c */ /* 0x040fe20003f44070 */
[----:B------:R-:W-:Y:S01]  /*8430*/  @!P1 IMAD.MOV R152, RZ, RZ, -R152 ;  /* 0x000000ffff989224 */ /* 0x000fe200078e0a98 */
[----:B------:R-:W-:Y:S01]  /*8440*/  ISETP.GT.U32.AND P6, PT, R5, R156, PT ;  /* 0x0000009c0500720c */ /* 0x000fe20003fc4070 */
[--C-:B------:R-:W-:Y:S01]  /*8450*/  @!P0 IMAD.IADD R155, R155, 0x1, -R5.reuse ;  /* 0x000000019b9b8824 */ /* 0x100fe200078e0a05 */
[----:B------:R-:W-:Y:S01]  /*8460*/  IABS R160, R9 ;  /* 0x0000000900a07213 */ /* 0x000fe20000000000 */
[----:B------:R-:W-:Y:S01]  /*8470*/  @!P3 IMAD.IADD R157, R157, 0x1, -R5 ;  /* 0x000000019d9db824 */ /* 0x000fe200078e0a05 */
[----:B------:R-:W-:Y:S01]  /*8480*/  ISETP.GE.AND P1, PT, R10, RZ, PT ;  /* 0x000000ff0a00720c */ /* 0x000fe20003f26270 */
[----:B------:R-:W-:Y:S01]  /*8490*/  @!P4 IMAD.MOV R155, RZ, RZ, -R155 ;  /* 0x000000ffff9bc224 */ /* 0x000fe200078e0a9b */
[----:B------:R-:W-:Y:S01]  /*84a0*/  ISETP.GE.AND P3, PT, R9, RZ, PT ;  /* 0x000000ff0900720c */ /* 0x000fe20003f66270 */
[----:B------:R-:W-:Y:S01]  /*84b0*/  IMAD.HI.U32 R9, R0, R160, RZ ;  /* 0x000000a000097227 */ /* 0x000fe200078e00ff */
[----:B------:R-:W-:-:S02]  /*84c0*/  ISETP.GT.U32.AND P4, PT, R5, R157, PT ;  /* 0x0000009d0500720c */ /* 0x000fc40003f84070 */
[----:B------:R-:W-:Y:S01]  /*84d0*/  LOP3.LUT R10, R2, 0xbe, RZ, 0xfc, !PT ;  /* 0x000000be020a7812 */ /* 0x000fe200078efcff */
[--C-:B------:R-:W-:Y:S01]  /*84e0*/  @!P2 IMAD.IADD R158, R158, 0x1, -R5.reuse ;  /* 0x000000019e9ea824 */ /* 0x100fe200078e0a05 */
[----:B------:R-:W-:Y:S01]  /*84f0*/  ISETP.GE.AND P0, PT, R162, RZ, PT ;  /* 0x000000ffa200720c */ /* 0x000fe20003f06270 */
[----:B------:R-:W-:Y:S01]  /*8500*/  @!P6 IMAD.IADD R156, R156, 0x1, -R5 ;  /* 0x000000019c9ce824 */ /* 0x000fe200078e0a05 */
[----:B------:R-:W-:Y:S01]  /*8510*/  ISETP.GE.AND P6, PT, R6, RZ, PT ;  /* 0x000000ff0600720c */ /* 0x000fe20003fc6270 */
[----:B------:R-:W-:Y:S01]  /*8520*/  IMAD.HI.U32 R6, R0, R159, RZ ;  /* 0x0000009f00067227 */ /* 0x000fe200078e00ff */
[----:B------:R-:W-:Y:S02]  /*8530*/  ISETP.GT.U32.AND P2, PT, R5, R158, PT ;  /* 0x0000009e0500720c */ /* 0x000fe40003f44070 */
[----:B------:R-:W-:Y:S01]  /*8540*/  IABS R161, R10 ;  /* 0x0000000a00a17213 */ /* 0x000fe20000000000 */
[----:B------:R-:W-:Y:S02]  /*8550*/  IMAD.MOV R9, RZ, RZ, -R9 ;  /* 0x000000ffff097224 */ /* 0x000fe400078e0a09 */
[----:B------:R-:W-:-:S02]  /*8560*/  IMAD.MOV R6, RZ, RZ, -R6 ;  /* 0x000000ffff067224 */ /* 0x000fc400078e0a06 */
[----:B------:R-:W-:Y:S01]  /*8570*/  IMAD R160, R5, R9, R160 ;  /* 0x0000000905a07224 */ /* 0x000fe200078e02a0 */
[C---:B------:R-:W-:Y:S01]  /*8580*/  LOP3.LUT R9, R2.reuse, 0xba, RZ, 0xfc, !PT ;  /* 0x000000ba02097812 */ /* 0x040fe200078efcff */
[----:B------:R-:W-:Y:S02]  /*8590*/  @!P4 IMAD.IADD R157, R157, 0x1, -R5 ;  /* 0x000000019d9dc824 */ /* 0x000fe400078e0a05 */
[C---:B------:R-:W-:Y:S01]  /*85a0*/  IMAD R159, R5.reuse, R6, R159 ;  /* 0x00000006059f7224 */ /* 0x040fe200078e029f */
[----:B------:R-:W-:Y:S01]  /*85b0*/  LOP3.LUT R6, R2, 0xbc, RZ, 0xfc, !PT ;  /* 0x000000bc02067812 */ /* 0x000fe200078efcff */
[----:B------:R-:W-:Y:S01]  /*85c0*/  @!P1 IMAD.MOV R157, RZ, RZ, -R157 ;  /* 0x000000ffff9d9224 */ /* 0x000fe200078e0a9d */
[C---:B------:R-:W-:Y:S01]  /*85d0*/  ISETP.GT.U32.AND P1, PT, R5.reuse, R160, PT ;  /* 0x000000a00500720c */ /* 0x040fe20003f24070 */
[----:B------:R-:W-:Y:S01]  /*85e0*/  @!P2 IMAD.IADD R158, R158, 0x1, -R5 ;  /* 0x000000019e9ea824 */ /* 0x000fe200078e0a05 */
[----:B------:R-:W-:Y:S01]  /*85f0*/  ISETP.GE.AND P2, PT, R6, RZ, PT ;  /* 0x000000ff0600720c */ /* 0x000fe20003f46270 */
[----:B------:R-:W-:Y:S01]  /*8600*/  @!P5 IMAD.MOV R156, RZ, RZ, -R156 ;  /* 0x000000ffff9cd224 */ /* 0x000fe200078e0a9c */
[----:B------:R-:W-:Y:S01]  /*8610*/  IABS R162, R6 ;  /* 0x0000000600a27213 */ /* 0x000fe20000000000 */
[----:B------:R-:W-:Y:S01]  /*8620*/  IMAD.HI.U32 R6, R0, R161, RZ ;  /* 0x000000a100067227 */ /* 0x000fe200078e00ff */
[----:B------:R-:W-:-:S02]  /*8630*/  ISETP.GT.U32.AND P4, PT, R5, R159, PT ;  /* 0x0000009f0500720c */ /* 0x000fc40003f84070 */
[----:B------:R-:W-:Y:S01]  /*8640*/  ISETP.GE.AND P5, PT, R10, RZ, PT ;  /* 0x000000ff0a00720c */ /* 0x000fe20003fa6270 */
[----:B------:R-:W-:Y:S01]  /*8650*/  IMAD.MOV R10, RZ, RZ, -R6 ;  /* 0x000000ffff0a7224 */ /* 0x000fe200078e0a06 */
[----:B------:R-:W-:Y:S01]  /*8660*/  IABS R163, R9 ;  /* 0x0000000900a37213 */ /* 0x000fe20000000000 */
[----:B------:R-:W-:-:S04]  /*8670*/  IMAD.HI.U32 R6, R0, R162, RZ ;  /* 0x000000a200067227 */ /* 0x000fc800078e00ff */
[--C-:B------:R-:W-:Y:S02]  /*8680*/  @!P1 IMAD.IADD R160, R160, 0x1, -R5.reuse ;  /* 0x00000001a0a09824 */ /* 0x100fe400078e0a05 */
[----:B------:R-:W-:Y:S02]  /*8690*/  IMAD.MOV R6, RZ, RZ, -R6 ;  /* 0x000000ffff067224 */ /* 0x000fe400078e0a06 */
[----:B------:R-:W-:Y:S01]  /*86a0*/  @!P4 IMAD.IADD R159, R159, 0x1, -R5 ;  /* 0x000000019f9fc824 */ /* 0x000fe200078e0a05 */
[C---:B------:R-:W-:Y:S01]  /*86b0*/  ISETP.GT.U32.AND P1, PT, R5.reuse, R160, PT ;  /* 0x000000a00500720c */ /* 0x040fe20003f24070 */
[C---:B------:R-:W-:Y:S02]  /*86c0*/  IMAD R162, R5.reuse, R6, R162 ;  /* 0x0000000605a27224 */ /* 0x040fe400078e02a2 */
[----:B------:R-:W-:Y:S01]  /*86d0*/  IMAD.HI.U32 R6, R0, R163, RZ ;  /* 0x000000a300067227 */ /* 0x000fe200078e00ff */
[----:B------:R-:W-:-:S03]  /*86e0*/  ISETP.GT.U32.AND P4, PT, R5, R159, PT ;  /* 0x0000009f0500720c */ /* 0x000fc60003f84070 */
[----:B------:R-:W-:Y:S02]  /*86f0*/  IMAD.MOV R6, RZ, RZ, -R6 ;  /* 0x000000ffff067224 */ /* 0x000fe400078e0a06 */
[C---:B------:R-:W-:Y:S01]  /*8700*/  IMAD R161, R5.reuse, R10, R161 ;  /* 0x0000000a05a17224 */ /* 0x040fe200078e02a1 */
[----:B------:R-:W-:Y:S01]  /*8710*/  LOP3.LUT R10, R2, 0xb6, RZ, 0xfc, !PT ;  /* 0x000000b6020a7812 */ /* 0x000fe200078efcff */
[C---:B------:R-:W-:Y:S02]  /*8720*/  IMAD R163, R5.reuse, R6, R163 ;  /* 0x0000000605a37224 */ /* 0x040fe400078e02a3 */
[--C-:B------:R-:W-:Y:S01]  /*8730*/  @!P1 IMAD.IADD R160, R160, 0x1, -R5.reuse ;  /* 0x00000001a0a09824 */ /* 0x100fe200078e0a05 */
[----:B------:R-:W-:Y:S01]  /*8740*/  IABS R165, R10 ;  /* 0x0000000a00a57213 */ /* 0x000fe20000000000 */
[----:B------:R-:W-:Y:S01]  /*8750*/  @!P0 IMAD.MOV R158, RZ, RZ, -R158 ;  /* 0x000000ffff9e8224 */ /* 0x000fe200078e0a9e */
[----:B------:R-:W-:Y:S01]  /*8760*/  ISETP.GT.U32.AND P1, PT, R5, R163, PT ;  /* 0x000000a30500720c */ /* 0x000fe20003f24070 */
[----:B------:R-:W-:Y:S01]  /*8770*/  @!P4 IMAD.IADD R159, R159, 0x1, -R5 ;  /* 0x000000019f9fc824 */ /* 0x000fe200078e0a05 */
[----:B------:R-:W-:Y:S01]  /*8780*/  ISETP.GE.AND P0, PT, R9, RZ, PT ;  /* 0x000000ff0900720c */ /* 0x000fe20003f06270 */
[----:B------:R-:W-:Y:S01]  /*8790*/  IMAD.HI.U32 R6, R0, R165, RZ ;  /* 0x000000a500067227 */ /* 0x000fe200078e00ff */
[----:B------:R-:W-:-:S03]  /*87a0*/  ISETP.GT.U32.AND P4, PT, R5, R161, PT ;  /* 0x000000a10500720c */ /* 0x000fc60003f84070 */
[----:B------:R-:W-:Y:S01]  /*87b0*/  @!P6 IMAD.MOV R159, RZ, RZ, -R159 ;  /* 0x000000ffff9fe224 */ /* 0x000fe200078e0a9f */
[----:B------:R-:W-:Y:S01]  /*87c0*/  ISETP.GT.U32.AND P6, PT, R5, R162, PT ;  /* 0x000000a20500720c */ /* 0x000fe20003fc4070 */
[----:B------:R-:W-:Y:S02]  /*87d0*/  IMAD.MOV R6, RZ, RZ, -R6 ;  /* 0x000000ffff067224 */ /* 0x000fe400078e0a06 */
[----:B------:R-:W-:Y:S02]  /*87e0*/  @!P3 IMAD.MOV R160, RZ, RZ, -R160 ;  /* 0x000000ffffa0b224 */ /* 0x000fe400078e0aa0 */
[----:B------:R-:W-:Y:S02]  /*87f0*/  @!P1 IMAD.IADD R163, R163, 0x1, -R5 ;  /* 0x00000001a3a39824 */ /* 0x000fe400078e0a05 */
[C---:B------:R-:W-:Y:S02]  /*8800*/  IMAD R165, R5.reuse, R6, R165 ;  /* 0x0000000605a57224 */ /* 0x040fe400078e02a5 */
[----:B------:R-:W-:Y:S01]  /*8810*/  IMAD.HI.U32 R6, R0, R166, RZ ;  /* 0x000000a600067227 */ /* 0x000fe200078e00ff */
[----:B------:R-:W-:-:S03]  /*8820*/  ISETP.GT.U32.AND P3, PT, R5, R163, PT ;  /* 0x000000a30500720c */ /* 0x000fc60003f64070 */
[----:B------:R-:W-:Y:S02]  /*8830*/  @!P6 IMAD.IADD R162, R162, 0x1, -R5 ;  /* 0x00000001a2a2e824 */ /* 0x000fe400078e0a05 */
[----:B------:R-:W-:-:S03]  /*8840*/  IMAD.HI.U32 R9, R0, R164, RZ ;  /* 0x000000a400097227 */ /* 0x000fc600078e00ff */
[C---:B------:R-:W-:Y:S01]  /*8850*/  ISETP.GT.U32.AND P1, PT, R5.reuse, R162, PT ;  /* 0x000000a20500720c */ /* 0x040fe20003f24070 */
[----:B------:R-:W-:Y:S02]  /*8860*/  IMAD.MOV R6, RZ, RZ, -R6 ;  /* 0x000000ffff067224 */ /* 0x000fe400078e0a06 */
[----:B------:R-:W-:Y:S02]  /*8870*/  IMAD.MOV R9, RZ, RZ, -R9 ;  /* 0x000000ffff097224 */ /* 0x000fe400078e0a09 */
[C---:B------:R-:W-:Y:S02]  /*8880*/  IMAD R166, R5.reuse, R6, R166 ;  /* 0x0000000605a67224 */ /* 0x040fe400078e02a6 */
[----:B------:R-:W-:Y:S02]  /*8890*/  IMAD R164, R5, R9, R164 ;  /* 0x0000000905a47224 */ /* 0x000fe400078e02a4 */
[--C-:B------:R-:W-:Y:S01]  /*88a0*/  @!P3 IMAD.IADD R163, R163, 0x1, -R5.reuse ;  /* 0x00000001a3a3b824 */ /* 0x100fe200078e0a05 */
[----:B------:R-:W-:Y:S01]  /*88b0*/  ISETP.GT.U32.AND P3, PT, R5, R166, PT ;  /* 0x000000a60500720c */ /* 0x000fe20003f64070 */
[--C-:B------:R-:W-:Y:S01]  /*88c0*/  @!P4 IMAD.IADD R161, R161, 0x1, -R5.reuse ;  /* 0x00000001a1a1c824 */ /* 0x100fe200078e0a05 */
[----:B------:R-:W-:Y:S01]  /*88d0*/  ISETP.GT.U32.AND P4, PT, R5, R164, PT ;  /* 0x000000a40500720c */ /* 0x000fe20003f84070 */
[----:B------:R-:W-:Y:S01]  /*88e0*/  @!P1 IMAD.IADD R162, R162, 0x1, -R5 ;  /* 0x00000001a2a29824 */ /* 0x000fe200078e0a05 */
[----:B------:R-:W-:Y:S01]  /*88f0*/  ISETP.GE.AND P1, PT, R11, RZ, PT ;  /* 0x000000ff0b00720c */ /* 0x000fe20003f26270 */
[----:B------:R-:W-:Y:S01]  /*8900*/  IMAD.HI.U32 R6, R0, R167, RZ ;  /* 0x000000a700067227 */ /* 0x000fe200078e00ff */
[----:B------:R-:W-:-:S02]  /*8910*/  LOP3.LUT R11, R2, 0xae, RZ, 0xfc, !PT ;  /* 0x000000ae020b7812 */ /* 0x000fc400078efcff */
[C---:B------:R-:W-:Y:S01]  /*8920*/  ISETP.GT.U32.AND P6, PT, R5.reuse, R161, PT ;  /* 0x000000a10500720c */ /* 0x040fe20003fc4070 */
[----:B------:R-:W-:Y:S01]  /*8930*/  IMAD.MOV R6, RZ, RZ, -R6 ;  /* 0x000000ffff067224 */ /* 0x000fe200078e0a06 */
[----:B------:R-:W-:Y:S01]  /*8940*/  IABS R169, R11 ;  /* 0x0000000b00a97213 */ /* 0x000fe20000000000 */
[----:B------:R-:W-:Y:S02]  /*8950*/  @!P2 IMAD.MOV R162, RZ, RZ, -R162 ;  /* 0x000000ffffa2a224 */ /* 0x000fe400078e0aa2 */
[--C-:B------:R-:W-:Y:S02]  /*8960*/  @!P3 IMAD.IADD R166, R166, 0x1, -R5.reuse ;  /* 0x00000001a6a6b824 */ /* 0x100fe400078e0a05 */
[----:B------:R-:W-:Y:S02]  /*8970*/  @!P4 IMAD.IADD R164, R164, 0x1, -R5 ;  /* 0x00000001a4a4c824 */ /* 0x000fe400078e0a05 */
[C---:B------:R-:W-:Y:S01]  /*8980*/  IMAD R167, R5.reuse, R6, R167 ;  /* 0x0000000605a77224 */ /* 0x040fe200078e02a7 */
[C---:B------:R-:W-:Y:S01]  /*8990*/  ISETP.GT.U32.AND P2, PT, R5.reuse, R166, PT ;  /* 0x000000a60500720c */ /* 0x040fe20003f44070 */
[----:B------:R-:W-:Y:S01]  /*89a0*/  IMAD.HI.U32 R6, R0, R169, RZ ;  /* 0x000000a900067227 */ /* 0x000fe200078e00ff */
[----:B------:R-:W-:-:S03]  /*89b0*/  ISETP.GT.U32.AND P4, PT, R5, R164, PT ;  /* 0x000000a40500720c */ /* 0x000fc60003f84070 */
[----:B------:R-:W-:Y:S02]  /*89c0*/  IMAD.MOV R6, RZ, RZ, -R6 ;  /* 0x000000ffff067224 */ /* 0x000fe400078e0a06 */
[----:B------:R-:W-:Y:S01]  /*89d0*/  @!P6 IMAD.IADD R161, R161, 0x1, -R5 ;  /* 0x00000001a1a1e824 */ /* 0x000fe200078e0a05 */
[C---:B------:R-:W-:Y:S01]  /*89e0*/  ISETP.GT.U32.AND P6, PT, R5.reuse, R165, PT ;  /* 0x000000a50500720c */ /* 0x040fe20003fc4070 */
[----:B------:R-:W-:Y:S02]  /*89f0*/  IMAD R169, R5, R6, R169 ;  /* 0x0000000605a97224 */ /* 0x000fe400078e02a9 */
[----:B------:R-:W-:-:S04]  /*8a00*/  IMAD.HI.U32 R9, R0, R168, RZ ;  /* 0x000000a800097227 */ /* 0x000fc800078e00ff */
[--C-:B------:R-:W-:Y:S01]  /*8a10*/  @!P2 IMAD.IADD R166, R166, 0x1, -R5.reuse ;  /* 0x00000001a6a6a824 */ /* 0x100fe200078e0a05 */
[----:B------:R-:W-:Y:S01]  /*8a20*/  ISETP.GT.U32.AND P2, PT, R5, R169, PT ;  /* 0x000000a90500720c */ /* 0x000fe20003f44070 */
[----:B------:R-:W-:Y:S01]  /*8a30*/  @!P4 IMAD.IADD R164, R164, 0x1, -R5 ;  /* 0x00000001a4a4c824 */ /* 0x000fe200078e0a05 */
[----:B------:R-:W-:Y:S01]  /*8a40*/  ISETP.GE.AND P4, PT, R10, RZ, PT ;  /* 0x000000ff0a00720c */ /* 0x000fe20003f86270 */
[----:B------:R-:W-:Y:S01]  /*8a50*/  @!P5 IMAD.MOV R161, RZ, RZ, -R161 ;  /* 0x000000ffffa1d224 */ /* 0x000fe200078e0aa1 */
[----:B------:R-:W-:Y:S01]  /*8a60*/  LOP3.LUT R10, R2, 0xac, RZ, 0xfc, !PT ;  /* 0x000000ac020a7812 */ /* 0x000fe200078efcff */
[----:B------:R-:W-:Y:S01]  /*8a70*/  @!P6 IMAD.IADD R165, R165, 0x1, -R5 ;  /* 0x00000001a5a5e824 */ /* 0x000fe200078e0a05 */
[----:B------:R-:W-:Y:S01]  /*8a80*/  ISETP.GE.AND P6, PT, R170, RZ, PT ;  /* 0x000000ffaa00720c */ /* 0x000fe20003fc6270 */
[----:B------:R-:W-:Y:S01]  /*8a90*/  @!P0 IMAD.MOV R163, RZ, RZ, -R163 ;  /* 0x000000ffffa38224 */ /* 0x000fe200078e0aa3 */
[----:B------:R-:W-:Y:S01]  /*8aa0*/  IABS R170, R10 ;  /* 0x0000000a00aa7213 */ /* 0x000fe20000000000 */
[----:B------:R-:W-:Y:S01]  /*8ab0*/  IMAD.MOV R9, RZ, RZ, -R9 ;  /* 0x000000ffff097224 */ /* 0x000fe200078e0a09 */
[C---:B------:R-:W-:Y:S01]  /*8ac0*/  ISETP.GT.U32.AND P3, PT, R5.reuse, R165, PT ;  /* 0x000000a50500720c */ /* 0x040fe20003f64070 */
[----:B------:R-:W-:Y:S01]  /*8ad0*/  @!P1 IMAD.MOV R164, RZ, RZ, -R164 ;  /* 0x000000ffffa49224 */ /* 0x000fe200078e0aa4 */
[----:B------:R-:W-:Y:S01]  /*8ae0*/  ISETP.GT.U32.AND P5, PT, R5, R167, PT ;  /* 0x000000a70500720c */ /* 0x000fe20003fa4070 */
[----:B------:R-:W-:Y:S01]  /*8af0*/  @!P2 IMAD.IADD R169, R169, 0x1, -R5 ;  /* 0x00000001a9a9a824 */ /* 0x000fe200078e0a05 */
[----:B------:R-:W-:Y:S01]  /*8b00*/  ISETP.GE.AND P0, PT, R171, RZ, PT ;  /* 0x000000ffab00720c */ /* 0x000fe20003f06270 */
[----:B------:R-:W-:Y:S01]  /*8b10*/  IMAD.HI.U32 R6, R0, R170, RZ ;  /* 0x000000aa00067227 */ /* 0x000fe200078e00ff */
[----:B------:R-:W-:-:S02]  /*8b20*/  IABS R171, R175 ;  /* 0x000000af00ab7213 */ /* 0x000fc40000000000 */
[C---:B------:R-:W-:Y:S01]  /*8b30*/  ISETP.GT.U32.AND P2, PT, R5.reuse, R169, PT ;  /* 0x000000a90500720c */ /* 0x040fe20003f44070 */
[C---:B------:R-:W-:Y:S02]  /*8b40*/  IMAD R168, R5.reuse, R9, R168 ;  /* 0x0000000905a87224 */ /* 0x040fe400078e02a8 */
[----:B------:R-:W-:Y:S02]  /*8b50*/  IMAD.MOV R9, RZ, RZ, -R6 ;  /* 0x000000ffff097224 */ /* 0x000fe400078e0a06 */
[----:B------:R-:W-:Y:S01]  /*8b60*/  IMAD.HI.U32 R6, R0, R171, RZ ;  /* 0x000000ab00067227 */ /* 0x000fe200078e00ff */
[----:B------:R-:W-:-:S03]  /*8b70*/  ISETP.GT.U32.AND P1, PT, R5, R168, PT ;  /* 0x000000a80500720c */ /* 0x000fc60003f24070 */
[----:B------:R-:W-:Y:S02]  /*8b80*/  IMAD.MOV R6, RZ, RZ, -R6 ;  /* 0x000000ffff067224 */ /* 0x000fe400078e0a06 */
        /* <DEDUP_REMOVED lines=8> */
[--C-:B------:R-:W-:Y:S01]  /*8c10*/  @!P2 IMAD.IADD R169, R169, 0x1, -R5.reuse ;  /* 0x00000001a9a9a824 */ /* 0x100fe200078e0a05 */
[C---:B------:R-:W-:Y:S01]  /*8c20*/  ISETP.GT.U32.AND P2, PT, R5.reuse, R171, PT ;  /* 0x000000ab0500720c */ /* 0x040fe20003f44070 */
[----:B------:R-:W-:Y:S01]  /*8c30*/  IMAD R170, R5, R9, R170 ;  /* 0x0000000905aa7224 */ /* 0x000fe200078e02aa */
[----:B------:R-:W-:Y:S01]  /*8c40*/  IABS R172, R11 ;  /* 0x0000000b00ac7213 */ /* 0x000fe20000000000 */
[----:B------:R-:W-:-:S02]  /*8c50*/  @!P1 IMAD.IADD R168, R168, 0x1, -R5 ;  /* 0x00000001a8a89824 */ /* 0x000fc400078e0a05 */
[----:B------:R-:W-:Y:S02]  /*8c60*/  @!P6 IMAD.MOV R166, RZ, RZ, -R166 ;  /* 0x000000ffffa6e224 */ /* 0x000fe400078e0aa6 */
[----:B------:R-:W-:Y:S01]  /*8c70*/  IMAD.HI.U32 R6, R0, R172, RZ ;  /* 0x000000ac00067227 */ /* 0x000fe200078e00ff */
[----:B------:R-:W-:-:S03]  /*8c80*/  ISETP.GT.U32.AND P1, PT, R5, R168, PT ;  /* 0x000000a80500720c */ /* 0x000fc60003f24070 */
[--C-:B------:R-:W-:Y:S01]  /*8c90*/  @!P4 IMAD.IADD R167, R167, 0x1, -R5.reuse ;  /* 0x00000001a7a7c824 */ /* 0x100fe200078e0a05 */
[----:B------:R-:W-:Y:S01]  /*8ca0*/  ISETP.GT.U32.AND P4, PT, R5, R170, PT ;  /* 0x000000aa0500720c */ /* 0x000fe20003f84070 */
[----:B------:R-:W-:Y:S02]  /*8cb0*/  @!P2 IMAD.IADD R171, R171, 0x1, -R5 ;  /* 0x00000001ababa824 */ /* 0x000fe400078e0a05 */
[----:B------:R-:W-:Y:S02]  /*8cc0*/  IMAD.MOV R6, RZ, RZ, -R6 ;  /* 0x000000ffff067224 */ /* 0x000fe400078e0a06 */
[----:B------:R-:W-:Y:S01]  /*8cd0*/  IMAD.HI.U32 R9, R0, R173, RZ ;  /* 0x000000ad00097227 */ /* 0x000fe200078e00ff */
[----:B------:R-:W-:-:S03]  /*8ce0*/  ISETP.GT.U32.AND P6, PT, R5, R171, PT ;  /* 0x000000ab0500720c */ /* 0x000fc60003fc4070 */
[----:B------:R-:W-:Y:S02]  /*8cf0*/  IMAD R172, R5, R6, R172 ;  /* 0x0000000605ac7224 */ /* 0x000fe400078e02ac */
[----:B------:R-:W-:-:S04]  /*8d00*/  IMAD.HI.U32 R6, R0, R174, RZ ;  /* 0x000000ae00067227 */ /* 0x000fc800078e00ff */
[----:B------:R-:W-:Y:S02]  /*8d10*/  IMAD.MOV R6, RZ, RZ, -R6 ;  /* 0x000000ffff067224 */ /* 0x000fe400078e0a06 */
[----:B------:R-:W-:Y:S01]  /*8d20*/  @!P4 IMAD.IADD R170, R170, 0x1, -R5 ;  /* 0x00000001aaaac824 */ /* 0x000fe200078e0a05 */
[----:B------:R-:W-:Y:S01]  /*8d30*/  ISETP.GE.AND P4, PT, R175, RZ, PT ;  /* 0x000000ffaf00720c */ /* 0x000fe20003f86270 */
[C---:B------:R-:W-:Y:S02]  /*8d40*/  IMAD R174, R5.reuse, R6, R174 ;  /* 0x0000000605ae7224 */ /* 0x040fe400078e02ae */
[----:B------:R-:W-:Y:S01]  /*8d50*/  @!P0 IMAD.MOV R167, RZ, RZ, -R167 ;  /* 0x000000ffffa78224 */ /* 0x000fe200078e0aa7 */
[C---:B------:R-:W-:Y:S01]  /*8d60*/  ISETP.GT.U32.AND P2, PT, R5.reuse, R170, PT ;  /* 0x000000aa0500720c */ /* 0x040fe20003f44070 */
[--C-:B------:R-:W-:Y:S01]  /*8d70*/  @!P1 IMAD.IADD R168, R168, 0x1, -R5.reuse ;  /* 0x00000001a8a89824 */ /* 0x100fe200078e0a05 */
[----:B------:R-:W-:Y:S01]  /*8d80*/  ISETP.GT.U32.AND P0, PT, R5, R172, PT ;  /* 0x000000ac0500720c */ /* 0x000fe20003f04070 */
[----:B------:R-:W-:Y:S01]  /*8d90*/  @!P6 IMAD.IADD R171, R171, 0x1, -R5 ;  /* 0x00000001ababe824 */ /* 0x000fe200078e0a05 */
[----:B------:R-:W-:Y:S01]  /*8da0*/  ISETP.GE.AND P1, PT, R10, RZ, PT ;  /* 0x000000ff0a00720c */ /* 0x000fe20003f26270 */
[----:B------:R-:W-:Y:S01]  /*8db0*/  IMAD.MOV R10, RZ, RZ, -R9 ;  /* 0x000000ffff0a7224 */ /* 0x000fe200078e0a09 */
[C---:B------:R-:W-:Y:S01]  /*8dc0*/  ISETP.GT.U32.AND P6, PT, R5.reuse, R174, PT ;  /* 0x000000ae0500720c */ /* 0x040fe20003fc4070 */
[----:B------:R-:W-:Y:S01]  /*8dd0*/  @!P5 IMAD.MOV R169, RZ, RZ, -R169 ;  /* 0x000000ffffa9d224 */ /* 0x000fe200078e0aa9 */
[C---:B------:R-:W-:Y:S01]  /*8de0*/  LOP3.LUT R9, R2.reuse, 0xa2, RZ, 0xfc, !PT ;  /* 0x000000a202097812 */ /* 0x040fe200078efcff */
[C---:B------:R-:W-:Y:S01]  /*8df0*/  IMAD R173, R5.reuse, R10, R173 ;  /* 0x0000000a05ad7224 */ /* 0x040fe200078e02ad */
[----:B------:R-:W-:Y:S01]  /*8e00*/  LOP3.LUT R10, R2, 0xa0, RZ, 0xfc, !PT ;  /* 0x000000a0020a7812 */ /* 0x000fe200078efcff */
[----:B------:R-:W-:Y:S01]  /*8e10*/  @!P3 IMAD.MOV R168, RZ, RZ, -R168 ;  /* 0x000000ffffa8b224 */ /* 0x000fe200078e0aa8 */
[----:B------:R-:W-:Y:S01]  /*8e20*/  IABS R175, R9 ;  /* 0x0000000900af7213 */ /* 0x000fe20000000000 */
[--C-:B------:R-:W-:Y:S01]  /*8e30*/  @!P2 IMAD.IADD R170, R170, 0x1, -R5.reuse ;  /* 0x00000001aaaaa824 */ /* 0x100fe200078e0a05 */
[----:B------:R-:W-:Y:S01]  /*8e40*/  ISETP.GT.U32.AND P5, PT, R5, R173, PT ;  /* 0x000000ad0500720c */ /* 0x000fe20003fa4070 */
[----:B------:R-:W-:Y:S01]  /*8e50*/  @!P0 IMAD.IADD R172, R172, 0x1, -R5 ;  /* 0x00000001acac8824 */ /* 0x000fe200078e0a05 */
[----:B------:R-:W-:Y:S01]  /*8e60*/  ISETP.GE.AND P2, PT, R176, RZ, PT ;  /* 0x000000ffb000720c */ /* 0x000fe20003f46270 */
[----:B------:R-:W-:Y:S01]  /*8e70*/  IMAD.HI.U32 R6, R0, R175, RZ ;  /* 0x000000af00067227 */ /* 0x000fe200078e00ff */
[----:B------:R-:W-:-:S02]  /*8e80*/  IABS R176, R10 ;  /* 0x0000000a00b07213 */ /* 0x000fc40000000000 */
[----:B------:R-:W-:Y:S01]  /*8e90*/  ISETP.GE.AND P3, PT, R11, RZ, PT ;  /* 0x000000ff0b00720c */ /* 0x000fe20003f66270 */
[----:B------:R-:W-:Y:S01]  /*8ea0*/  @!P6 IMAD.IADD R174, R174, 0x1, -R5 ;  /* 0x00000001aeaee824 */ /* 0x000fe200078e0a05 */
[----:B------:R-:W-:Y:S01]  /*8eb0*/  LOP3.LUT R11, R2, 0x9e, RZ, 0xfc, !PT ;  /* 0x0000009e020b7812 */ /* 0x000fe200078efcff */
[----:B------:R-:W-:Y:S01]  /*8ec0*/  IMAD.MOV R6, RZ, RZ, -R6 ;  /* 0x000000ffff067224 */ /* 0x000fe200078e0a06 */
[----:B------:R-:W-:Y:S01]  /*8ed0*/  ISETP.GE.AND P0, PT, R177, RZ, PT ;  /* 0x000000ffb100720c */ /* 0x000fe20003f06270 */
[----:B------:R-:W-:Y:S01]  /*8ee0*/  @!P1 IMAD.MOV R170, RZ, RZ, -R170 ;  /* 0x000000ffffaa9224 */ /* 0x000fe200078e0aaa */
[C---:B------:R-:W-:Y:S01]  /*8ef0*/  ISETP.GT.U32.AND P1, PT, R5.reuse, R172, PT ;  /* 0x000000ac0500720c */ /* 0x040fe20003f24070 */
[C---:B------:R-:W-:Y:S01]  /*8f00*/  IMAD R175, R5.reuse, R6, R175 ;  /* 0x0000000605af7224 */ /* 0x040fe200078e02af */
[----:B------:R-:W-:Y:S01]  /*8f10*/  ISETP.GT.U32.AND P6, PT, R5, R174, PT ;  /* 0x000000ae0500720c */ /* 0x000fe20003fc4070 */
[----:B------:R-:W-:Y:S01]  /*8f20*/  IMAD.HI.U32 R6, R0, R176, RZ ;  /* 0x000000b000067227 */ /* 0x000fe200078e00ff */
[----:B------:R-:W-:-:S03]  /*8f30*/  IABS R177, R11 ;  /* 0x0000000b00b17213 */ /* 0x000fc60000000000 */
[----:B------:R-:W-:Y:S02]  /*8f40*/  @!P5 IMAD.IADD R173, R173, 0x1, -R5 ;  /* 0x00000001adadd824 */ /* 0x000fe400078e0a05 */
[----:B------:R-:W-:Y:S02]  /*8f50*/  IMAD.MOV R6, RZ, RZ, -R6 ;  /* 0x000000ffff067224 */ /* 0x000fe400078e0a06 */
[----:B------:R-:W-:Y:S01]  /*8f60*/  @!P4 IMAD.MOV R171, RZ, RZ, -R171 ;  /* 0x000000ffffabc224 */ /* 0x000fe200078e0aab */
[C---:B------:R-:W-:Y:S01]  /*8f70*/  ISETP.GT.U32.AND P5, PT, R5.reuse, R173, PT ;  /* 0x000000ad0500720c */ /* 0x040fe20003fa4070 */
[----:B------:R-:W-:Y:S01]  /*8f80*/  IMAD R176, R5, R6, R176 ;  /* 0x0000000605b07224 */ /* 0x000fe200078e02b0 */
[----:B------:R-:W-:Y:S01]  /*8f90*/  ISETP.GE.AND P4, PT, R9, RZ, PT ;  /* 0x000000ff0900720c */ /* 0x000fe20003f86270 */
[--C-:B------:R-:W-:Y:S01]  /*8fa0*/  @!P1 IMAD.IADD R172, R172, 0x1, -R5.reuse ;  /* 0x00000001acac9824 */ /* 0x100fe200078e0a05 */
[C---:B------:R-:W-:Y:S01]  /*8fb0*/  ISETP.GT.U32.AND P1, PT, R5.reuse, R175, PT ;  /* 0x000000af0500720c */ /* 0x040fe20003f24070 */
[----:B------:R-:W-:Y:S01]  /*8fc0*/  @!P6 IMAD.IADD R174, R174, 0x1, -R5 ;  /* 0x00000001aeaee824 */ /* 0x000fe200078e0a05 */
[----:B------:R-:W-:Y:S01]  /*8fd0*/  ISETP.GT.U32.AND P6, PT, R5, R176, PT ;  /* 0x000000b00500720c */ /* 0x000fe20003fc4070 */
[----:B------:R-:W-:-:S04]  /*8fe0*/  IMAD.HI.U32 R6, R0, R177, RZ ;  /* 0x000000b100067227 */ /* 0x000fc800078e00ff */
[----:B------:R-:W-:Y:S02]  /*8ff0*/  IMAD.MOV R6, RZ, RZ, -R6 ;  /* 0x000000ffff067224 */ /* 0x000fe400078e0a06 */
[----:B------:R-:W-:Y:S01]  /*9000*/  @!P5 IMAD.IADD R173, R173, 0x1, -R5 ;  /* 0x00000001adadd824 */ /* 0x000fe200078e0a05 */
[----:B------:R-:W-:Y:S01]  /*9010*/  ISETP.GE.AND P5, PT, R10, RZ, PT ;  /* 0x000000ff0a00720c */ /* 0x000fe20003fa6270 */
[----:B------:R-:W-:Y:S01]  /*9020*/  IMAD R177, R5, R6, R177 ;  /* 0x0000000605b17224 */ /* 0x000fe200078e02b1 */
[----:B------:R-:W-:Y:S01]  /*9030*/  LOP3.LUT R10, R2, 0x9c, RZ, 0xfc, !PT ;  /* 0x0000009c020a7812 */ /* 0x000fe200078efcff */
[--C-:B------:R-:W-:Y:S02]  /*9040*/  @!P1 IMAD.IADD R175, R175, 0x1, -R5.reuse ;  /* 0x00000001afaf9824 */ /* 0x100fe400078e0a05 */
        /* <DEDUP_REMOVED lines=8> */
[----:B------:R-:W-:Y:S02]  /*90d0*/  IMAD.MOV R6, RZ, RZ, -R6 ;  /* 0x000000ffff067224 */ /* 0x000fe400078e0a06 */
[----:B------:R-:W-:Y:S01]  /*90e0*/  IMAD.MOV R10, RZ, RZ, -R9 ;  /* 0x000000ffff0a7224 */ /* 0x000fe200078e0a09 */
[----:B------:R-:W-:Y:S01]  /*90f0*/  LOP3.LUT R9, R2, 0x98, RZ, 0xfc, !PT ;  /* 0x0000009802097812 */ /* 0x000fe200078efcff */
[----:B------:R-:W-:Y:S02]  /*9100*/  IMAD R178, R5, R6, R178 ;  /* 0x0000000605b27224 */ /* 0x000fe400078e02b2 */
[----:B------:R-:W-:Y:S01]  /*9110*/  @!P1 IMAD.IADD R175, R175, 0x1, -R5 ;  /* 0x00000001afaf9824 */ /* 0x000fe200078e0a05 */
[----:B------:R-:W-:Y:S01]  /*9120*/  ISETP.GE.AND P1, PT, R180, RZ, PT ;  /* 0x000000ffb400720c */ /* 0x000fe20003f26270 */
[C---:B------:R-:W-:Y:S01]  /*9130*/  IMAD R179, R5.reuse, R10, R179 ;  /* 0x0000000a05b37224 */ /* 0x040fe200078e02b3 */
[----:B------:R-:W-:Y:S01]  /*9140*/  IABS R180, R9 ;  /* 0x0000000900b47213 */ /* 0x000fe20000000000 */
[----:B------:R-:W-:Y:S01]  /*9150*/  @!P6 IMAD.IADD R176, R176, 0x1, -R5 ;  /* 0x00000001b0b0e824 */ /* 0x000fe200078e0a05 */
[C---:B------:R-:W-:Y:S01]  /*9160*/  ISETP.GT.U32.AND P6, PT, R5.reuse, R178, PT ;  /* 0x000000b20500720c */ /* 0x040fe20003fc4070 */
[----:B------:R-:W-:Y:S01]  /*9170*/  @!P4 IMAD.MOV R175, RZ, RZ, -R175 ;  /* 0x000000ffffafc224 */ /* 0x000fe200078e0aaf */
[C---:B------:R-:W-:Y:S01]  /*9180*/  ISETP.GT.U32.AND P4, PT, R5.reuse, R179, PT ;  /* 0x000000b30500720c */ /* 0x040fe20003f84070 */
[----:B------:R-:W-:Y:S01]  /*9190*/  @!P2 IMAD.MOV R173, RZ, RZ, -R173 ;  /* 0x000000ffffada224 */ /* 0x000fe200078e0aad */
[----:B------:R-:W-:Y:S01]  /*91a0*/  ISETP.GT.U32.AND P2, PT, R5, R177, PT ;  /* 0x000000b10500720c */ /* 0x000fe20003f44070 */
[----:B------:R-:W-:Y:S01]  /*91b0*/  @!P3 IMAD.MOV R172, RZ, RZ, -R172 ;  /* 0x000000ffffacb224 */ /* 0x000fe200078e0aac */
[----:B------:R-:W-:Y:S01]  /*91c0*/  ISETP.GE.AND P3, PT, R11, RZ, PT ;  /* 0x000000ff0b00720c */ /* 0x000fe20003f66270 */
[----:B------:R-:W-:Y:S01]  /*91d0*/  IMAD.HI.U32 R6, R0, R180, RZ ;  /* 0x000000b400067227 */ /* 0x000fe200078e00ff */
[----:B------:R-:W-:-:S03]  /*91e0*/  LOP3.LUT R11, R2, 0x96, RZ, 0xfc, !PT ;  /* 0x00000096020b7812 */ /* 0x000fc600078efcff */
[----:B------:R-:W-:Y:S01]  /*91f0*/  @!P5 IMAD.MOV R176, RZ, RZ, -R176 ;  /* 0x000000ffffb0d224 */ /* 0x000fe200078e0ab0 */
[----:B------:R-:W-:Y:S01]  /*9200*/  IABS R181, R11 ;  /* 0x0000000b00b57213 */ /* 0x000fe20000000000 */
[--C-:B------:R-:W-:Y:S01]  /*9210*/  @!P6 IMAD.IADD R178, R178, 0x1, -R5.reuse ;  /* 0x00000001b2b2e824 */ /* 0x100fe200078e0a05 */
[----:B------:R-:W-:Y:S01]  /*9220*/  ISETP.GE.AND P5, PT, R9, RZ, PT ;  /* 0x000000ff0900720c */ /* 0x000fe20003fa6270 */
[--C-:B------:R-:W-:Y:S02]  /*9230*/  @!P4 IMAD.IADD R179, R179, 0x1, -R5.reuse ;  /* 0x00000001b3b3c824 */ /* 0x100fe400078e0a05 */
[----:B------:R-:W-:Y:S01]  /*9240*/  @!P2 IMAD.IADD R177, R177, 0x1, -R5 ;  /* 0x00000001b1b1a824 */ /* 0x000fe200078e0a05 */
[C---:B------:R-:W-:Y:S01]  /*9250*/  ISETP.GT.U32.AND P6, PT, R5.reuse, R178, PT ;  /* 0x000000b20500720c */ /* 0x040fe20003fc4070 */
[----:B------:R-:W-:Y:S01]  /*9260*/  IMAD.MOV R10, RZ, RZ, -R6 ;  /* 0x000000ffff0a7224 */ /* 0x000fe200078e0a06 */
[C---:B------:R-:W-:Y:S01]  /*9270*/  ISETP.GT.U32.AND P4, PT, R5.reuse, R179, PT ;  /* 0x000000b30500720c */ /* 0x040fe20003f84070 */
[----:B------:R-:W-:Y:S01]  /*9280*/  IMAD.HI.U32 R9, R0, R182, RZ ;  /* 0x000000b600097227 */ /* 0x000fe200078e00ff */
[----:B------:R-:W-:-:S03]  /*9290*/  ISETP.GT.U32.AND P2, PT, R5, R177, PT ;  /* 0x000000b10500720c */ /* 0x000fc60003f44070 */
[----:B------:R-:W-:Y:S02]  /*92a0*/  IMAD R180, R5, R10, R180 ;  /* 0x0000000a05b47224 */ /* 0x000fe400078e02b4 */
[----:B------:R-:W-:-:S04]  /*92b0*/  IMAD.HI.U32 R6, R0, R181, RZ ;  /* 0x000000b500067227 */ /* 0x000fc800078e00ff */
[----:B------:R-:W-:Y:S02]  /*92c0*/  IMAD.MOV R9, RZ, RZ, -R9 ;  /* 0x000000ffff097224 */ /* 0x000fe400078e0a09 */
[--C-:B------:R-:W-:Y:S01]  /*92d0*/  @!P6 IMAD.IADD R178, R178, 0x1, -R5.reuse ;  /* 0x00000001b2b2e824 */ /* 0x100fe200078e0a05 */
[C---:B------:R-:W-:Y:S01]  /*92e0*/  ISETP.GT.U32.AND P6, PT, R5.reuse, R180, PT ;  /* 0x000000b40500720c */ /* 0x040fe20003fc4070 */
[----:B------:R-:W-:Y:S02]  /*92f0*/  IMAD.MOV R6, RZ, RZ, -R6 ;  /* 0x000000ffff067224 */ /* 0x000fe400078e0a06 */
[----:B------:R-:W-:Y:S02]  /*9300*/  IMAD R182, R5, R9, R182 ;  /* 0x0000000905b67224 */ /* 0x000fe400078e02b6 */
[----:B------:R-:W-:Y:S02]  /*9310*/  @!P4 IMAD.IADD R179, R179, 0x1, -R5 ;  /* 0x00000001b3b3c824 */ /* 0x000fe400078e0a05 */
[C---:B------:R-:W-:Y:S01]  /*9320*/  IMAD R181, R5.reuse, R6, R181 ;  /* 0x0000000605b57224 */ /* 0x040fe200078e02b5 */
[----:B------:R-:W-:Y:S01]  /*9330*/  LOP3.LUT R6, R2, 0x92, RZ, 0xfc, !PT ;  /* 0x0000009202067812 */ /* 0x000fe200078efcff */
[----:B------:R-:W-:Y:S01]  /*9340*/  @!P1 IMAD.MOV R179, RZ, RZ, -R179 ;  /* 0x000000ffffb39224 */ /* 0x000fe200078e0ab3 */
[----:B------:R-:W-:Y:S01]  /*9350*/  ISETP.GT.U32.AND P1, PT, R5, R182, PT ;  /* 0x000000b60500720c */ /* 0x000fe20003f24070 */
[--C-:B------:R-:W-:Y:S01]  /*9360*/  @!P2 IMAD.IADD R177, R177, 0x1, -R5.reuse ;  /* 0x00000001b1b1a824 */ /* 0x100fe200078e0a05 */
[----:B------:R-:W-:Y:S01]  /*9370*/  ISETP.GE.AND P2, PT, R11, RZ, PT ;  /* 0x000000ff0b00720c */ /* 0x000fe20003f46270 */
[----:B------:R-:W-:Y:S01]  /*9380*/  @!P0 IMAD.MOV R178, RZ, RZ, -R178 ;  /* 0x000000ffffb28224 */ /* 0x000fe200078e0ab2 */
[----:B------:R-:W-:Y:S01]  /*9390*/  ISETP.GT.U32.AND P0, PT, R5, R181, PT ;  /* 0x000000b50500720c */ /* 0x000fe20003f04070 */
[----:B------:R-:W-:Y:S01]  /*93a0*/  @!P6 IMAD.IADD R180, R180, 0x1, -R5 ;  /* 0x00000001b4b4e824 */ /* 0x000fe200078e0a05 */
[----:B------:R-:W-:Y:S01]  /*93b0*/  LOP3.LUT R11, R2, 0x90, RZ, 0xfc, !PT ;  /* 0x00000090020b7812 */ /* 0x000fe200078efcff */
[----:B------:R-:W-:Y:S01]  /*93c0*/  @!P3 IMAD.MOV R177, RZ, RZ, -R177 ;  /* 0x000000ffffb1b224 */ /* 0x000fe200078e0ab1 */
[----:B------:R-:W-:-:S02]  /*93d0*/  ISETP.GE.AND P3, PT, R183, RZ, PT ;  /* 0x000000ffb700720c */ /* 0x000fc40003f66270 */
[----:B------:R-:W-:Y:S02]  /*93e0*/  IABS R184, R11 ;  /* 0x0000000b00b87213 */ /* 0x000fe40000000000 */
[C---:B------:R-:W-:Y:S01]  /*93f0*/  ISETP.GT.U32.AND P6, PT, R5.reuse, R180, PT ;  /* 0x000000b40500720c */ /* 0x040fe20003fc4070 */
[--C-:B------:R-:W-:Y:S01]  /*9400*/  @!P1 IMAD.IADD R182, R182, 0x1, -R5.reuse ;  /* 0x00000001b6b69824 */ /* 0x100fe200078e0a05 */
[----:B------:R-:W-:Y:S01]  /*9410*/  IABS R183, R6 ;  /* 0x0000000600b77213 */ /* 0x000fe20000000000 */
[----:B------:R-:W-:Y:S01]  /*9420*/  IMAD.HI.U32 R9, R0, R184, RZ ;  /* 0x000000b800097227 */ /* 0x000fe200078e00ff */
[----:B------:R-:W-:Y:S02]  /*9430*/  ISETP.GE.AND P4, PT, R6, RZ, PT ;  /* 0x000000ff0600720c */ /* 0x000fe40003f86270 */
[----:B------:R-:W-:Y:S01]  /*9440*/  ISETP.GT.U32.AND P1, PT, R5, R182, PT ;  /* 0x000000b60500720c */ /* 0x000fe20003f24070 */
[----:B------:R-:W-:Y:S02]  /*9450*/  @!P0 IMAD.IADD R181, R181, 0x1, -R5 ;  /* 0x00000001b5b58824 */ /* 0x000fe400078e0a05 */
[----:B------:R-:W-:-:S02]  /*9460*/  IMAD.MOV R9, RZ, RZ, -R9 ;  /* 0x000000ffff097224 */ /* 0x000fc400078e0a09 */
[----:B------:R-:W-:Y:S01]  /*9470*/  IMAD.HI.U32 R6, R0, R183, RZ ;  /* 0x000000b700067227 */ /* 0x000fe200078e00ff */
[----:B------:R-:W-:-:S03]  /*9480*/  ISETP.GT.U32.AND P0, PT, R5, R181, PT ;  /* 0x000000b50500720c */ /* 0x000fc60003f04070 */
[----:B------:R-:W-:Y:S02]  /*9490*/  IMAD R184, R5, R9, R184 ;  /* 0x0000000905b87224 */ /* 0x000fe400078e02b8 */
[----:B------:R-:W-:-:S04]  /*94a0*/  IMAD.HI.U32 R9, R0, R186, RZ ;  /* 0x000000ba00097227 */ /* 0x000fc800078e00ff */
        /* <DEDUP_REMOVED lines=8> */
[----:B------:R-:W-:Y:S02]  /*9530*/  @!P1 IMAD.IADD R182, R182, 0x1, -R5 ;  /* 0x00000001b6b69824 */ /* 0x000fe400078e0a05 */
[----:B------:R-:W-:-:S02]  /*9540*/  IMAD.MOV R10, RZ, RZ, -R6 ;  /* 0x000000ffff0a7224 */ /* 0x000fc400078e0a06 */
[----:B------:R-:W-:Y:S02]  /*9550*/  @!P0 IMAD.IADD R181, R181, 0x1, -R5 ;  /* 0x00000001b5b58824 */ /* 0x000fe400078e0a05 */
[----:B------:R-:W-:Y:S01]  /*9560*/  @!P3 IMAD.MOV R182, RZ, RZ, -R182 ;  /* 0x000000ffffb6b224 */ /* 0x000fe200078e0ab6 */
[C---:B------:R-:W-:Y:S01]  /*9570*/  ISETP.GT.U32.AND P3, PT, R5.reuse, R186, PT ;  /* 0x000000ba0500720c */ /* 0x040fe20003f64070 */
[----:B------:R-:W-:Y:S01]  /*9580*/  IMAD R183, R5, R10, R183 ;  /* 0x0000000a05b77224 */ /* 0x000fe200078e02b7 */
[----:B------:R-:W-:Y:S01]  /*9590*/  LOP3.LUT R10, R2, 0x8a, RZ, 0xfc, !PT ;  /* 0x0000008a020a7812 */ /* 0x000fe200078efcff */
[----:B------:R-:W-:-:S03]  /*95a0*/  IMAD.HI.U32 R6, R0, R185, RZ ;  /* 0x000000b900067227 */ /* 0x000fc600078e00ff */
[----:B------:R-:W-:Y:S01]  /*95b0*/  ISETP.GT.U32.AND P0, PT, R5, R183, PT ;  /* 0x000000b70500720c */ /* 0x000fe20003f04070 */
[----:B------:R-:W-:Y:S01]  /*95c0*/  @!P2 IMAD.MOV R181, RZ, RZ, -R181 ;  /* 0x000000ffffb5a224 */ /* 0x000fe200078e0ab5 */
[----:B------:R-:W-:Y:S01]  /*95d0*/  ISETP.GE.AND P2, PT, R187, RZ, PT ;  /* 0x000000ffbb00720c */ /* 0x000fe20003f46270 */
[----:B------:R-:W-:Y:S01]  /*95e0*/  IMAD.MOV R6, RZ, RZ, -R6 ;  /* 0x000000ffff067224 */ /* 0x000fe200078e0a06 */
[----:B------:R-:W-:Y:S01]  /*95f0*/  IABS R187, R10 ;  /* 0x0000000a00bb7213 */ /* 0x000fe20000000000 */
[----:B------:R-:W-:Y:S02]  /*9600*/  @!P5 IMAD.IADD R184, R184, 0x1, -R5 ;  /* 0x00000001b8b8d824 */ /* 0x000fe400078e0a05 */
[C---:B------:R-:W-:Y:S02]  /*9610*/  IMAD R185, R5.reuse, R6, R185 ;  /* 0x0000000605b97224 */ /* 0x040fe400078e02b9 */
[----:B------:R-:W-:Y:S01]  /*9620*/  IMAD.HI.U32 R6, R0, R187, RZ ;  /* 0x000000bb00067227 */ /* 0x000fe200078e00ff */
[----:B------:R-:W-:-:S02]  /*9630*/  ISETP.GT.U32.AND P5, PT, R5, R184, PT ;  /* 0x000000b80500720c */ /* 0x000fc40003fa4070 */
[----:B------:R-:W-:Y:S01]  /*9640*/  ISETP.GT.U32.AND P1, PT, R5, R185, PT ;  /* 0x000000b90500720c */ /* 0x000fe20003f24070 */
        /* <DEDUP_REMOVED lines=8> */
[--C-:B------:R-:W-:Y:S01]  /*96d0*/  @!P5 IMAD.IADD R184, R184, 0x1, -R5.reuse ;  /* 0x00000001b8b8d824 */ /* 0x100fe200078e0a05 */
[----:B------:R-:W-:Y:S01]  /*96e0*/  ISETP.GT.U32.AND P5, PT, R5, R187, PT ;  /* 0x000000bb0500720c */ /* 0x000fe20003fa4070 */
[--C-:B------:R-:W-:Y:S02]  /*96f0*/  @!P1 IMAD.IADD R185, R185, 0x1, -R5.reuse ;  /* 0x00000001b9b99824 */ /* 0x100fe400078e0a05 */
[C---:B------:R-:W-:Y:S01]  /*9700*/  IMAD R188, R5.reuse, R6, R188 ;  /* 0x0000000605bc7224 */ /* 0x040fe200078e02bc */
[----:B------:R-:W-:Y:S01]  /*9710*/  LOP3.LUT R6, R2, 0x84, RZ, 0xfc, !PT ;  /* 0x0000008402067812 */ /* 0x000fe200078efcff */
[--C-:B------:R-:W-:Y:S01]  /*9720*/  @!P3 IMAD.IADD R186, R186, 0x1, -R5.reuse ;  /* 0x00000001babab824 */ /* 0x100fe200078e0a05 */
[----:B------:R-:W-:Y:S01]  /*9730*/  ISETP.GT.U32.AND P1, PT, R5, R185, PT ;  /* 0x000000b90500720c */ /* 0x000fe20003f24070 */
[----:B------:R-:W-:Y:S01]  /*9740*/  @!P0 IMAD.IADD R183, R183, 0x1, -R5 ;  /* 0x00000001b7b78824 */ /* 0x000fe200078e0a05 */
[----:B------:R-:W-:Y:S01]  /*9750*/  ISETP.GT.U32.AND P3, PT, R5, R188, PT ;  /* 0x000000bc0500720c */ /* 0x000fe20003f64070 */
[----:B------:R-:W-:Y:S01]  /*9760*/  IMAD.HI.U32 R9, R0, R189, RZ ;  /* 0x000000bd00097227 */ /* 0x000fe200078e00ff */
[----:B------:R-:W-:-:S02]  /*9770*/  ISETP.GE.AND P0, PT, R190, RZ, PT ;  /* 0x000000ffbe00720c */ /* 0x000fc40003f06270 */
[----:B------:R-:W-:Y:S01]  /*9780*/  IABS R190, R6 ;  /* 0x0000000600be7213 */ /* 0x000fe20000000000 */
[----:B------:R-:W-:Y:S02]  /*9790*/  @!P5 IMAD.IADD R187, R187, 0x1, -R5 ;  /* 0x00000001bbbbd824 */ /* 0x000fe400078e0a05 */
[----:B------:R-:W-:Y:S01]  /*97a0*/  @!P4 IMAD.MOV R183, RZ, RZ, -R183 ;  /* 0x000000ffffb7c224 */ /* 0x000fe200078e0ab7 */
[----:B------:R-:W-:Y:S01]  /*97b0*/  ISETP.GE.AND P4, PT, R10, RZ, PT ;  /* 0x000000ff0a00720c */ /* 0x000fe20003f86270 */
[----:B------:R-:W-:Y:S01]  /*97c0*/  IMAD.MOV R10, RZ, RZ, -R9 ;  /* 0x000000ffff0a7224 */ /* 0x000fe200078e0a09 */
[----:B------:R-:W-:Y:S01]  /*97d0*/  ISETP.GT.U32.AND P5, PT, R5, R187, PT ;  /* 0x000000bb0500720c */ /* 0x000fe20003fa4070 */
[--C-:B------:R-:W-:Y:S01]  /*97e0*/  @!P1 IMAD.IADD R185, R185, 0x1, -R5.reuse ;  /* 0x00000001b9b99824 */ /* 0x100fe200078e0a05 */
[----:B------:R-:W-:Y:S01]  /*97f0*/  LOP3.LUT R9, R2, 0x82, RZ, 0xfc, !PT ;  /* 0x0000008202097812 */ /* 0x000fe200078efcff */
[----:B------:R-:W-:Y:S01]  /*9800*/  @!P3 IMAD.IADD R188, R188, 0x1, -R5 ;  /* 0x00000001bcbcb824 */ /* 0x000fe200078e0a05 */
[----:B------:R-:W-:Y:S01]  /*9810*/  ISETP.GE.AND P1, PT, R191, RZ, PT ;  /* 0x000000ffbf00720c */ /* 0x000fe20003f26270 */
[----:B------:R-:W-:Y:S01]  /*9820*/  @!P2 IMAD.MOV R185, RZ, RZ, -R185 ;  /* 0x000000ffffb9a224 */ /* 0x000fe200078e0ab9 */
[----:B------:R-:W-:Y:S01]  /*9830*/  ISETP.GE.AND P2, PT, R6, RZ, PT ;  /* 0x000000ff0600720c */ /* 0x000fe20003f46270 */
[----:B------:R-:W-:Y:S01]  /*9840*/  IMAD.HI.U32 R6, R0, R190, RZ ;  /* 0x000000be00067227 */ /* 0x000fe200078e00ff */
[----:B------:R-:W-:-:S02]  /*9850*/  IABS R191, R9 ;  /* 0x0000000900bf7213 */ /* 0x000fc40000000000 */
[C---:B------:R-:W-:Y:S01]  /*9860*/  ISETP.GT.U32.AND P3, PT, R5.reuse, R188, PT ;  /* 0x000000bc0500720c */ /* 0x040fe20003f64070 */
[----:B------:R-:W-:Y:S02]  /*9870*/  IMAD R189, R5, R10, R189 ;  /* 0x0000000a05bd7224 */ /* 0x000fe400078e02bd */
[----:B------:R-:W-:Y:S01]  /*9880*/  @!P0 IMAD.MOV R186, RZ, RZ, -R186 ;  /* 0x000000ffffba8224 */ /* 0x000fe200078e0aba */
[----:B------:R-:W-:Y:S01]  /*9890*/  ISETP.GE.AND P0, PT, R9, RZ, PT ;  /* 0x000000ff0900720c */ /* 0x000fe20003f06270 */
[----:B------:R-:W-:-:S04]  /*98a0*/  IMAD.HI.U32 R9, R0, R191, RZ ;  /* 0x000000bf00097227 */ /* 0x000fc800078e00ff */
[----:B------:R-:W-:Y:S02]  /*98b0*/  IMAD.MOV R6, RZ, RZ, -R6 ;  /* 0x000000ffff067224 */ /* 0x000fe400078e0a06 */
[----:B------:R-:W-:Y:S01]  /*98c0*/  @!P5 IMAD.IADD R187, R187, 0x1, -R5 ;  /* 0x00000001bbbbd824 */ /* 0x000fe200078e0a05 */
[C---:B------:R-:W-:Y:S01]  /*98d0*/  ISETP.GT.U32.AND P5, PT, R5.reuse, R189, PT ;  /* 0x000000bd0500720c */ /* 0x040fe20003fa4070 */
[----:B------:R-:W-:Y:S02]  /*98e0*/  IMAD.MOV R10, RZ, RZ, -R9 ;  /* 0x000000ffff0a7224 */ /* 0x000fe400078e0a09 */
[C---:B------:R-:W-:Y:S02]  /*98f0*/  IMAD R190, R5.reuse, R6, R190 ;  /* 0x0000000605be7224 */ /* 0x040fe400078e02be */
[C---:B------:R-:W-:Y:S02]  /*9900*/  IMAD R191, R5.reuse, R10, R191 ;  /* 0x0000000a05bf7224 */ /* 0x040fe400078e02bf */
[----:B------:R-:W-:Y:S01]  /*9910*/  @!P3 IMAD.IADD R188, R188, 0x1, -R5 ;  /* 0x00000001bcbcb824 */ /* 0x000fe200078e0a05 */
[C---:B------:R-:W-:Y:S01]  /*9920*/  ISETP.GT.U32.AND P3, PT, R5.reuse, R190, PT ;  /* 0x000000be0500720c */ /* 0x040fe20003f64070 */
[----:B------:R-:W-:Y:S01]  /*9930*/  @!P4 IMAD.MOV R187, RZ, RZ, -R187 ;  /* 0x000000ffffbbc224 */ /* 0x000fe200078e0abb */
[----:B------:R-:W-:Y:S01]  /*9940*/  ISETP.GT.U32.AND P4, PT, R5, R191, PT ;  /* 0x000000bf0500720c */ /* 0x000fe20003f84070 */
[----:B------:R-:W-:Y:S01]  /*9950*/  @!P6 IMAD.MOV R184, RZ, RZ, -R184 ;  /* 0x000000ffffb8e224 */ /* 0x000fe200078e0ab8 */
[----:B------:R-:W-:Y:S01]  /*9960*/  ISETP.GE.AND P6, PT, R11, RZ, PT ;  /* 0x000000ff0b00720c */ /* 0x000fe20003fc6270 */
[----:B------:R-:W-:Y:S01]  /*9970*/  @!P5 IMAD.IADD R189, R189, 0x1, -R5 ;  /* 0x00000001bdbdd824 */ /* 0x000fe200078e0a05 */
[----:B------:R-:W-:Y:S01]  /*9980*/  LOP3.LUT R11, R2, 0x80, RZ, 0xfc, !PT ;  /* 0x00000080020b7812 */ /* 0x000fe200078efcff */
[----:B------:R-:W-:-:S03]  /*9990*/  IMAD.HI.U32 R9, R0, R193, RZ ;  /* 0x000000c100097227 */ /* 0x000fc600078e00ff */
[----:B------:R-:W-:Y:S01]  /*99a0*/  ISETP.GT.U32.AND P5, PT, R5, R189, PT ;  /* 0x000000bd0500720c */ /* 0x000fe20003fa4070 */
[----:B------:R-:W-:Y:S01]  /*99b0*/  IMAD.MOV R10, RZ, RZ, -R9 ;  /* 0x000000ffff0a7224 */ /* 0x000fe200078e0a09 */
[----:B------:R-:W-:Y:S01]  /*99c0*/  IABS R192, R11 ;  /* 0x0000000b00c07213 */ /* 0x000fe20000000000 */
[--C-:B------:R-:W-:Y:S02]  /*99d0*/  @!P3 IMAD.IADD R190, R190, 0x1, -R5.reuse ;  /* 0x00000001bebeb824 */ /* 0x100fe400078e0a05 */
[----:B------:R-:W-:Y:S02]  /*99e0*/  @!P4 IMAD.IADD R191, R191, 0x1, -R5 ;  /* 0x00000001bfbfc824 */ /* 0x000fe400078e0a05 */
[----:B------:R-:W-:Y:S01]  /*99f0*/  IMAD.HI.U32 R6, R0, R192, RZ ;  /* 0x000000c000067227 */ /* 0x000fe200078e00ff */
[C---:B------:R-:W-:Y:S02]  /*9a00*/  ISETP.GT.U32.AND P3, PT, R5.reuse, R190, PT ;  /* 0x000000be0500720c */ /* 0x040fe40003f64070 */
[----:B------:R-:W-:Y:S01]  /*9a10*/  ISETP.GT.U32.AND P4, PT, R5, R191, PT ;  /* 0x000000bf0500720c */ /* 0x000fe20003f84070 */
[----:B------:R-:W-:-:S02]  /*9a20*/  IMAD.MOV R6, RZ, RZ, -R6 ;  /* 0x000000ffff067224 */ /* 0x000fc400078e0a06 */
[----:B------:R-:W-:Y:S01]  /*9a30*/  @!P5 IMAD.IADD R189, R189, 0x1, -R5 ;  /* 0x00000001bdbdd824 */ /* 0x000fe200078e0a05 */
[----:B------:R-:W-:Y:S01]  /*9a40*/  ISETP.GE.AND P5, PT, R194, RZ, PT ;  /* 0x000000ffc200720c */ /* 0x000fe20003fa6270 */
[C---:B------:R-:W-:Y:S01]  /*9a50*/  IMAD R192, R5.reuse, R6, R192 ;  /* 0x0000000605c07224 */ /* 0x040fe200078e02c0 */
[----:B------:R-:W-:Y:S01]  /*9a60*/  IABS R194, R202 ;  /* 0x000000ca00c27213 */ /* 0x000fe20000000000 */
[----:B------:R-:W-:Y:S02]  /*9a70*/  IMAD R193, R5, R10, R193 ;  /* 0x0000000a05c17224 */ /* 0x000fe400078e02c1 */
[----:B------:R-:W-:Y:S01]  /*9a80*/  @!P6 IMAD.MOV R188, RZ, RZ, -R188 ;  /* 0x000000ffffbce224 */ /* 0x000fe200078e0abc */
[----:B------:R-:W-:Y:S01]  /*9a90*/  ISETP.GE.AND P6, PT, R11, RZ, PT ;  /* 0x000000ff0b00720c */ /* 0x000fe20003fc6270 */
[----:B------:R-:W-:Y:S01]  /*9aa0*/  @!P3 IMAD.IADD R190, R190, 0x1, -R5 ;  /* 0x00000001bebeb824 */ /* 0x000fe200078e0a05 */
[----:B------:R-:W-:Y:S01]  /*9ab0*/  ISETP.GT.U32.AND P3, PT, R5, R192, PT ;  /* 0x000000c00500720c */ /* 0x000fe20003f64070 */
[----:B------:R-:W-:Y:S01]  /*9ac0*/  IMAD.HI.U32 R6, R0, R194, RZ ;  /* 0x000000c200067227 */ /* 0x000fe200078e00ff */
[----:B------:R-:W-:-:S03]  /*9ad0*/  IABS R11, R204 ;  /* 0x000000cc000b7213 */ /* 0x000fc60000000000 */
[----:B------:R-:W-:Y:S01]  /*9ae0*/  @!P4 IMAD.IADD R191, R191, 0x1, -R5 ;  /* 0x00000001bfbfc824 */ /* 0x000fe200078e0a05 */
[----:B------:R-:W-:Y:S01]  /*9af0*/  ISETP.GT.U32.AND P4, PT, R5, R193, PT ;  /* 0x000000c10500720c */ /* 0x000fe20003f84070 */
[----:B------:R-:W-:Y:S02]  /*9b00*/  IMAD.MOV R10, RZ, RZ, -R6 ;  /* 0x000000ffff0a7224 */ /* 0x000fe400078e0a06 */
[----:B------:R-:W-:-:S04]  /*9b10*/  IMAD.HI.U32 R6, R0, R195, RZ ;  /* 0x000000c300067227 */ /* 0x000fc800078e00ff */
[C---:B------:R-:W-:Y:S02]  /*9b20*/  IMAD R194, R5.reuse, R10, R194 ;  /* 0x0000000a05c27224 */ /* 0x040fe400078e02c2 */
[----:B------:R-:W-:Y:S02]  /*9b30*/  IMAD.MOV R196, RZ, RZ, -R6 ;  /* 0x000000ffffc47224 */ /* 0x000fe400078e0a06 */
[----:B------:R-:W-:Y:S01]  /*9b40*/  @!P3 IMAD.IADD R192, R192, 0x1, -R5 ;  /* 0x00000001c0c0b824 */ /* 0x000fe200078e0a05 */
[C---:B------:R-:W-:Y:S01]  /*9b50*/  ISETP.GT.U32.AND P3, PT, R5.reuse, R194, PT ;  /* 0x000000c20500720c */ /* 0x040fe20003f64070 */
[----:B------:R-:W-:Y:S02]  /*9b60*/  IMAD R195, R5, R196, R195 ;  /* 0x000000c405c37224 */ /* 0x000fe400078e02c3 */
[----:B------:R-:W-:Y:S02]  /*9b70*/  @!P4 IMAD.IADD R193, R193, 0x1, -R5 ;  /* 0x00000001c1c1c824 */ /* 0x000fe400078e0a05 */
[----:B------:R-:W-:Y:S01]  /*9b80*/  IMAD.HI.U32 R9, R0, R11, RZ ;  /* 0x0000000b00097227 */ /* 0x000fe200078e00ff */
[----:B------:R-:W-:-:S03]  /*9b90*/  ISETP.GT.U32.AND P4, PT, R5, R195, PT ;  /* 0x000000c30500720c */ /* 0x000fc60003f84070 */
[----:B------:R-:W-:-:S04]  /*9ba0*/  IMAD.HI.U32 R6, R0, R199, RZ ;  /* 0x000000c700067227 */ /* 0x000fc800078e00ff */
[----:B------:R-:W-:Y:S01]  /*9bb0*/  @!P3 IMAD.IADD R194, R194, 0x1, -R5 ;  /* 0x00000001c2c2b824 */ /* 0x000fe200078e0a05 */
[----:B------:R-:W-:Y:S01]  /*9bc0*/  ISETP.GT.U32.AND P3, PT, R5, R192, PT ;  /* 0x000000c00500720c */ /* 0x000fe20003f64070 */
[----:B------:R-:W-:Y:S02]  /*9bd0*/  IMAD.MOV R198, RZ, RZ, -R9 ;  /* 0x000000ffffc67224 */ /* 0x000fe400078e0a09 */
[----:B------:R-:W-:-:S04]  /*9be0*/  IMAD.HI.U32 R10, R0, R197, RZ ;  /* 0x000000c5000a7227 */ /* 0x000fc800078e00ff */
[----:B------:R-:W-:Y:S01]  /*9bf0*/  @!P4 IMAD.IADD R195, R195, 0x1, -R5 ;  /* 0x00000001c3c3c824 */ /* 0x000fe200078e0a05 */
[C---:B------:R-:W-:Y:S01]  /*9c00*/  ISETP.GT.U32.AND P4, PT, R5.reuse, R194, PT ;  /* 0x000000c20500720c */ /* 0x040fe20003f84070 */
[----:B------:R-:W-:Y:S02]  /*9c10*/  @!P2 IMAD.MOV R190, RZ, RZ, -R190 ;  /* 0x000000ffffbea224 */ /* 0x000fe400078e0abe */
[----:B------:R-:W-:Y:S01]  /*9c20*/  @!P1 IMAD.MOV R189, RZ, RZ, -R189 ;  /* 0x000000ffffbd9224 */ /* 0x000fe200078e0abd */
[C---:B------:R-:W-:Y:S01]  /*9c30*/  ISETP.GT.U32.AND P2, PT, R5.reuse, R195, PT ;  /* 0x000000c30500720c */ /* 0x040fe20003f44070 */
[C---:B------:R-:W-:Y:S01]  /*9c40*/  IMAD R196, R5.reuse, R198, R11 ;  /* 0x000000c605c47224 */ /* 0x040fe200078e020b */
[----:B------:R-:W-:Y:S01]  /*9c50*/  ISETP.GT.U32.AND P1, PT, R5, R193, PT ;  /* 0x000000c10500720c */ /* 0x000fe20003f24070 */
[----:B------:R-:W-:Y:S01]  /*9c60*/  IMAD.MOV R6, RZ, RZ, -R6 ;  /* 0x000000ffff067224 */ /* 0x000fe200078e0a06 */
[----:B------:R-:W-:Y:S01]  /*9c70*/  LOP3.LUT R11, R2, 0x70, RZ, 0xfc, !PT ;  /* 0x00000070020b7812 */ /* 0x000fe200078efcff */
[----:B------:R-:W-:-:S02]  /*9c80*/  IMAD.MOV R10, RZ, RZ, -R10 ;  /* 0x000000ffff0a7224 */ /* 0x000fc400078e0a0a */
[C---:B------:R-:W-:Y:S01]  /*9c90*/  IMAD R198, R5.reuse, R6, R199 ;  /* 0x0000000605c67224 */ /* 0x040fe200078e02c7 */
[----:B------:R-:W-:Y:S01]  /*9ca0*/  IABS R200, R11 ;  /* 0x0000000b00c87213 */ /* 0x000fe20000000000 */
[----:B------:R-:W-:Y:S01]  /*9cb0*/  @!P0 IMAD.MOV R191, RZ, RZ, -R191 ;  /* 0x000000ffffbf8224 */ /* 0x000fe200078e0abf */
[C---:B------:R-:W-:Y:S01]  /*9cc0*/  ISETP.GT.U32.AND P0, PT, R5.reuse, R196, PT ;  /* 0x000000c40500720c */ /* 0x040fe20003f04070 */
[C---:B------:R-:W-:Y:S01]  /*9cd0*/  IMAD R197, R5.reuse, R10, R197 ;  /* 0x0000000a05c57224 */ /* 0x040fe200078e02c5 */
[----:B------:R-:W-:Y:S01]  /*9ce0*/  LOP3.LUT R10, R2, 0x72, RZ, 0xfc, !PT ;  /* 0x00000072020a7812 */ /* 0x000fe200078efcff */
[--C-:B------:R-:W-:Y:S01]  /*9cf0*/  @!P4 IMAD.IADD R194, R194, 0x1, -R5.reuse ;  /* 0x00000001c2c2c824 */ /* 0x100fe200078e0a05 */
[----:B------:R-:W-:Y:S01]  /*9d00*/  ISETP.GT.U32.AND P4, PT, R5, R198, PT ;  /* 0x000000c60500720c */ /* 0x000fe20003f84070 */
[--C-:B------:R-:W-:Y:S01]  /*9d10*/  @!P2 IMAD.IADD R195, R195, 0x1, -R5.reuse ;  /* 0x00000001c3c3a824 */ /* 0x100fe200078e0a05 */
[----:B------:R-:W-:Y:S01]  /*9d20*/  IABS R199, R10 ;  /* 0x0000000a00c77213 */ /* 0x000fe20000000000 */
[----:B------:R-:W-:Y:S01]  /*9d30*/  @!P1 IMAD.IADD R193, R193, 0x1, -R5 ;  /* 0x00000001c1c19824 */ /* 0x000fe200078e0a05 */
[----:B------:R-:W-:Y:S01]  /*9d40*/  ISETP.GE.AND P2, PT, R203, RZ, PT ;  /* 0x000000ffcb00720c */ /* 0x000fe20003f46270 */
[----:B------:R-:W-:Y:S01]  /*9d50*/  IMAD.HI.U32 R9, R0, R200, RZ ;  /* 0x000000c800097227 */ /* 0x000fe200078e00ff */
[----:B------:R-:W-:-:S02]  /*9d60*/  ISETP.GE.AND P1, PT, R202, RZ, PT ;  /* 0x000000ffca00720c */ /* 0x000fc40003f26270 */
[----:B------:R-:W-:Y:S01]  /*9d70*/  LOP3.LUT R203, R2, 0x6c, RZ, 0xfc, !PT ;  /* 0x0000006c02cb7812 */ /* 0x000fe200078efcff */
[----:B------:R-:W-:-:S03]  /*9d80*/  IMAD.HI.U32 R6, R0, R199, RZ ;  /* 0x000000c700067227 */ /* 0x000fc600078e00ff */
[----:B------:R-:W-:Y:S01]  /*9d90*/  IABS R202, R203 ;  /* 0x000000cb00ca7213 */ /* 0x000fe20000000000 */
[--C-:B------:R-:W-:Y:S01]  /*9da0*/  @!P3 IMAD.IADD R192, R192, 0x1, -R5.reuse ;  /* 0x00000001c0c0b824 */ /* 0x100fe200078e0a05 */
[C---:B------:R-:W-:Y:S01]  /*9db0*/  ISETP.GT.U32.AND P3, PT, R5.reuse, R197, PT ;  /* 0x000000c50500720c */ /* 0x040fe20003f64070 */
[----:B------:R-:W-:Y:S01]  /*9dc0*/  @!P0 IMAD.IADD R196, R196, 0x1, -R5 ;  /* 0x00000001c4c48824 */ /* 0x000fe200078e0a05 */
[----:B------:R-:W-:Y:S01]  /*9dd0*/  ISETP.GE.AND P0, PT, R204, RZ, PT ;  /* 0x000000ffcc00720c */ /* 0x000fe20003f06270 */
[----:B------:R-:W-:Y:S02]  /*9de0*/  IMAD.MOV R6, RZ, RZ, -R6 ;  /* 0x000000ffff067224 */ /* 0x000fe400078e0a06 */
[----:B------:R-:W-:Y:S02]  /*9df0*/  IMAD.MOV R9, RZ, RZ, -R9 ;  /* 0x000000ffff097224 */ /* 0x000fe400078e0a09 */
[----:B------:R-:W-:Y:S01]  /*9e00*/  @!P4 IMAD.IADD R198, R198, 0x1, -R5 ;  /* 0x00000001c6c6c824 */ /* 0x000fe200078e0a05 */
[C---:B------:R-:W-:Y:S01]  /*9e10*/  ISETP.GT.U32.AND P4, PT, R5.reuse, R196, PT ;  /* 0x000000c40500720c */ /* 0x040fe20003f84070 */
[----:B------:R-:W-:-:S02]  /*9e20*/  IMAD R199, R5, R6, R199 ;  /* 0x0000000605c77224 */ /* 0x000fc400078e02c7 */
[----:B------:R-:W-:Y:S01]  /*9e30*/  IMAD R200, R5, R9, R200 ;  /* 0x0000000905c87224 */ /* 0x000fe200078e02c8 */
[----:B------:R-:W-:Y:S01]  /*9e40*/  LOP3.LUT R9, R2, 0x6e, RZ, 0xfc, !PT ;  /* 0x0000006e02097812 */ /* 0x000fe200078efcff */
[----:B------:R-:W-:Y:S01]  /*9e50*/  @!P2 IMAD.MOV R195, RZ, RZ, -R195 ;  /* 0x000000ffffc3a224 */ /* 0x000fe200078e0ac3 */
[----:B------:R-:W-:Y:S01]  /*9e60*/  ISETP.GE.AND P2, PT, R201, RZ, PT ;  /* 0x000000ffc900720c */ /* 0x000fe20003f46270 */
[----:B------:R-:W-:Y:S01]  /*9e70*/  @!P6 IMAD.MOV R192, RZ, RZ, -R192 ;  /* 0x000000ffffc0e224 */ /* 0x000fe200078e0ac0 */
[C---:B------:R-:W-:Y:S01]  /*9e80*/  ISETP.GT.U32.AND P6, PT, R5.reuse, R198, PT ;  /* 0x000000c60500720c */ /* 0x040fe20003fc4070 */
[----:B------:R-:W-:Y:S01]  /*9e90*/  @!P1 IMAD.MOV R194, RZ, RZ, -R194 ;  /* 0x000000ffffc29224 */ /* 0x000fe200078e0ac2 */
[----:B------:R-:W-:Y:S01]  /*9ea0*/  ISETP.GT.U32.AND P1, PT, R5, R199, PT ;  /* 0x000000c70500720c */ /* 0x000fe20003f24070 */
[----:B------:R-:W-:Y:S01]  /*9eb0*/  @!P3 IMAD.IADD R197, R197, 0x1, -R5 ;  /* 0x00000001c5c5b824 */ /* 0x000fe200078e0a05 */
[----:B------:R-:W-:Y:S01]  /*9ec0*/  IABS R201, R9 ;  /* 0x0000000900c97213 */ /* 0x000fe20000000000 */
[----:B------:R-:W-:Y:S01]  /*9ed0*/  @!P5 IMAD.MOV R193, RZ, RZ, -R193 ;  /* 0x000000ffffc1d224 */ /* 0x000fe200078e0ac1 */
[----:B------:R-:W-:Y:S01]  /*9ee0*/  ISETP.GE.AND P3, PT, R205, RZ, PT ;  /* 0x000000ffcd00720c */ /* 0x000fe20003f66270 */
[----:B------:R-:W-:Y:S01]  /*9ef0*/  @!P4 IMAD.IADD R196, R196, 0x1, -R5 ;  /* 0x00000001c4c4c824 */ /* 0x000fe200078e0a05 */
[C---:B------:R-:W-:Y:S01]  /*9f00*/  ISETP.GT.U32.AND P5, PT, R5.reuse, R197, PT ;  /* 0x000000c50500720c */ /* 0x040fe20003fa4070 */
        /* <DEDUP_REMOVED lines=10> */
[C---:B------:R-:W-:Y:S01]  /*9fb0*/  ISETP.GT.U32.AND P0, PT, R5.reuse, R199, PT ;  /* 0x000000c70500720c */ /* 0x040fe20003f04070 */
[----:B------:R-:W-:Y:S01]  /*9fc0*/  @!P2 IMAD.MOV R198, RZ, RZ, -R198 ;  /* 0x000000ffffc6a224 */ /* 0x000fe200078e0ac6 */
[----:B------:R-:W-:Y:S01]  /*9fd0*/  ISETP.GT.U32.AND P2, PT, R5, R201, PT ;  /* 0x000000c90500720c */ /* 0x000fe20003f44070 */
[--C-:B------:R-:W-:Y:S01]  /*9fe0*/  @!P5 IMAD.IADD R197, R197, 0x1, -R5.reuse ;  /* 0x00000001c5c5d824 */ /* 0x100fe200078e0a05 */
[----:B------:R-:W-:Y:S01]  /*9ff0*/  ISETP.GE.AND P5, PT, R10, RZ, PT ;  /* 0x000000ff0a00720c */ /* 0x000fe20003fa6270 */
[----:B------:R-:W-:Y:S01]  /*a000*/  @!P4 IMAD.IADD R200, R200, 0x1, -R5 ;  /* 0x00000001c8c8c824 */ /* 0x000fe200078e0a05 */
[----:B------:R-:W-:Y:S01]  /*a010*/  LOP3.LUT R11, R2, 0x66, RZ, 0xfc, !PT ;  /* 0x00000066020b7812 */ /* 0x000fe200078efcff */
[----:B------:R-:W-:-:S03]  /*a020*/  IMAD.HI.U32 R9, R0, R202, RZ ;  /* 0x000000ca00097227 */ /* 0x000fc600078e00ff */
[----:B------:R-:W-:Y:S01]  /*a030*/  ISETP.GT.U32.AND P4, PT, R5, R200, PT ;  /* 0x000000c80500720c */ /* 0x000fe20003f84070 */
[----:B------:R-:W-:Y:S01]  /*a040*/  @!P3 IMAD.MOV R197, RZ, RZ, -R197 ;  /* 0x000000ffffc5b224 */ /* 0x000fe200078e0ac5 */
[----:B------:R-:W-:Y:S01]  /*a050*/  ISETP.GE.AND P3, PT, R203, RZ, PT ;  /* 0x000000ffcb00720c */ /* 0x000fe20003f66270 */
[--C-:B------:R-:W-:Y:S01]  /*a060*/  @!P0 IMAD.IADD R199, R199, 0x1, -R5.reuse ;  /* 0x00000001c7c78824 */ /* 0x100fe200078e0a05 */
[----:B------:R-:W-:Y:S01]  /*a070*/  IABS R203, R6 ;  /* 0x0000000600cb7213 */ /* 0x000fe20000000000 */
[----:B------:R-:W-:Y:S01]  /*a080*/  @!P2 IMAD.IADD R201, R201, 0x1, -R5 ;  /* 0x00000001c9c9a824 */ /* 0x000fe200078e0a05 */
[----:B------:R-:W-:Y:S01]  /*a090*/  ISETP.GE.AND P0, PT, R6, RZ, PT ;  /* 0x000000ff0600720c */ /* 0x000fe20003f06270 */
[----:B------:R-:W-:Y:S01]  /*a0a0*/  IMAD.MOV R9, RZ, RZ, -R9 ;  /* 0x000000ffff097224 */ /* 0x000fe200078e0a09 */
[----:B------:R-:W-:Y:S01]  /*a0b0*/  IABS R205, R11 ;  /* 0x0000000b00cd7213 */ /* 0x000fe20000000000 */
[----:B------:R-:W-:Y:S01]  /*a0c0*/  @!P5 IMAD.MOV R199, RZ, RZ, -R199 ;  /* 0x000000ffffc7d224 */ /* 0x000fe200078e0ac7 */
[C---:B------:R-:W-:Y:S01]  /*a0d0*/  ISETP.GT.U32.AND P5, PT, R5.reuse, R201, PT ;  /* 0x000000c90500720c */ /* 0x040fe20003fa4070 */
[----:B------:R-:W-:Y:S01]  /*a0e0*/  IMAD R202, R5, R9, R202 ;  /* 0x0000000905ca7224 */ /* 0x000fe200078e02ca */
[----:B------:R-:W-:Y:S01]  /*a0f0*/  LOP3.LUT R9, R2, 0x68, RZ, 0xfc, !PT ;  /* 0x0000006802097812 */ /* 0x000fe200078efcff */
[----:B------:R-:W-:-:S03]  /*a100*/  IMAD.HI.U32 R6, R0, R203, RZ ;  /* 0x000000cb00067227 */ /* 0x000fc600078e00ff */
[----:B------:R-:W-:Y:S01]  /*a110*/  IABS R204, R9 ;  /* 0x0000000900cc7213 */ /* 0x000fe20000000000 */
[----:B------:R-:W-:Y:S01]  /*a120*/  @!P4 IMAD.IADD R200, R200, 0x1, -R5 ;  /* 0x00000001c8c8c824 */ /* 0x000fe200078e0a05 */
[----:B------:R-:W-:Y:S01]  /*a130*/  ISETP.GT.U32.AND P4, PT, R5, R202, PT ;  /* 0x000000ca0500720c */ /* 0x000fe20003f84070 */
[----:B------:R-:W-:Y:S01]  /*a140*/  IMAD.MOV R6, RZ, RZ, -R6 ;  /* 0x000000ffff067224 */ /* 0x000fe200078e0a06 */
[----:B------:R-:W-:Y:S01]  /*a150*/  ISETP.GE.AND P2, PT, R9, RZ, PT ;  /* 0x000000ff0900720c */ /* 0x000fe20003f46270 */
[----:B------:R-:W-:-:S04]  /*a160*/  IMAD.HI.U32 R10, R0, R205, RZ ;  /* 0x000000cd000a7227 */ /* 0x000fc800078e00ff */
[----:B------:R-:W-:Y:S02]  /*a170*/  IMAD R203, R5, R6, R203 ;  /* 0x0000000605cb7224 */ /* 0x000fe400078e02cb */
[--C-:B------:R-:W-:Y:S02]  /*a180*/  @!P5 IMAD.IADD R201, R201, 0x1, -R5.reuse ;  /* 0x00000001c9c9d824 */ /* 0x100fe400078e0a05 */
[----:B------:R-:W-:Y:S01]  /*a190*/  IMAD.MOV R10, RZ, RZ, -R10 ;  /* 0x000000ffff0a7224 */ /* 0x000fe200078e0a0a */
[C---:B------:R-:W-:Y:S01]  /*a1a0*/  ISETP.GT.U32.AND P5, PT, R5.reuse, R203, PT ;  /* 0x000000cb0500720c */ /* 0x040fe20003fa4070 */
[----:B------:R-:W-:Y:S02]  /*a1b0*/  @!P4 IMAD.IADD R202, R202, 0x1, -R5 ;  /* 0x00000001cacac824 */ /* 0x000fe400078e0a05 */
[C---:B------:R-:W-:Y:S02]  /*a1c0*/  IMAD R205, R5.reuse, R10, R205 ;  /* 0x0000000a05cd7224 */ /* 0x040fe400078e02cd */
[----:B------:R-:W-:Y:S01]  /*a1d0*/  IMAD.HI.U32 R9, R0, R204, RZ ;  /* 0x000000cc00097227 */ /* 0x000fe200078e00ff */
[----:B------:R-:W-:-:S03]  /*a1e0*/  ISETP.GT.U32.AND P4, PT, R5, R202, PT ;  /* 0x000000ca0500720c */ /* 0x000fc60003f84070 */
[----:B------:R-:W-:Y:S02]  /*a1f0*/  IMAD.MOV R9, RZ, RZ, -R9 ;  /* 0x000000ffff097224 */ /* 0x000fe400078e0a09 */
[----:B------:R-:W-:Y:S01]  /*a200*/  @!P6 IMAD.MOV R200, RZ, RZ, -R200 ;  /* 0x000000ffffc8e224 */ /* 0x000fe200078e0ac8 */
[----:B------:R-:W-:Y:S01]  /*a210*/  ISETP.GE.AND P6, PT, R11, RZ, PT ;  /* 0x000000ff0b00720c */ /* 0x000fe20003fc6270 */
[----:B------:R-:W-:Y:S01]  /*a220*/  @!P5 IMAD.IADD R203, R203, 0x1, -R5 ;  /* 0x00000001cbcbd824 */ /* 0x000fe200078e0a05 */
[C---:B------:R-:W-:Y:S01]  /*a230*/  ISETP.GT.U32.AND P5, PT, R5.reuse, R205, PT ;  /* 0x000000cd0500720c */ /* 0x040fe20003fa4070 */
[C---:B------:R-:W-:Y:S01]  /*a240*/  IMAD R204, R5.reuse, R9, R204 ;  /* 0x0000000905cc7224 */ /* 0x040fe200078e02cc */
[C---:B------:R-:W-:Y:S01]  /*a250*/  LOP3.LUT R9, R2.reuse, 0x64, RZ, 0xfc, !PT ;  /* 0x0000006402097812 */ /* 0x040fe200078efcff */
[----:B------:R-:W-:Y:S01]  /*a260*/  @!P1 IMAD.MOV R201, RZ, RZ, -R201 ;  /* 0x000000ffffc99224 */ /* 0x000fe200078e0ac9 */
[----:B------:R-:W-:Y:S01]  /*a270*/  LOP3.LUT R11, R2, 0x62, RZ, 0xfc, !PT ;  /* 0x00000062020b7812 */ /* 0x000fe200078efcff */
[----:B------:R-:W-:Y:S01]  /*a280*/  @!P4 IMAD.IADD R202, R202, 0x1, -R5 ;  /* 0x00000001cacac824 */ /* 0x000fe200078e0a05 */
[----:B------:R-:W-:Y:S01]  /*a290*/  IABS R206, R9 ;  /* 0x0000000900ce7213 */ /* 0x000fe20000000000 */
[----:B------:R-:W-:Y:S01]  /*a2a0*/  IMAD.HI.U32 R10, R0, R209, RZ ;  /* 0x000000d1000a7227 */ /* 0x000fe200078e00ff */
[----:B------:R-:W-:-:S02]  /*a2b0*/  ISETP.GT.U32.AND P4, PT, R5, R204, PT ;  /* 0x000000cc0500720c */ /* 0x000fc40003f84070 */
[----:B------:R-:W-:Y:S01]  /*a2c0*/  IABS R207, R11 ;  /* 0x0000000b00cf7213 */ /* 0x000fe20000000000 */
[----:B------:R-:W-:Y:S01]  /*a2d0*/  IMAD.HI.U32 R6, R0, R206, RZ ;  /* 0x000000ce00067227 */ /* 0x000fe200078e00ff */
[----:B------:R-:W-:-:S03]  /*a2e0*/  ISETP.GT.U32.AND P1, PT, R5, R203, PT ;  /* 0x000000cb0500720c */ /* 0x000fc60003f24070 */
[----:B------:R-:W-:Y:S02]  /*a2f0*/  @!P5 IMAD.IADD R205, R205, 0x1, -R5 ;  /* 0x00000001cdcdd824 */ /* 0x000fe400078e0a05 */
[----:B------:R-:W-:Y:S01]  /*a300*/  @!P3 IMAD.MOV R202, RZ, RZ, -R202 ;  /* 0x000000ffffcab224 */ /* 0x000fe200078e0aca */
[----:B------:R-:W-:Y:S01]  /*a310*/  ISETP.GE.AND P3, PT, R9, RZ, PT ;  /* 0x000000ff0900720c */ /* 0x000fe20003f66270 */
[----:B------:R-:W-:Y:S01]  /*a320*/  IMAD.MOV R6, RZ, RZ, -R6 ;  /* 0x000000ffff067224 */ /* 0x000fe200078e0a06 */
[----:B------:R-:W-:Y:S01]  /*a330*/  ISETP.GT.U32.AND P5, PT, R5, R205, PT ;  /* 0x000000cd0500720c */ /* 0x000fe20003fa4070 */
[----:B------:R-:W-:-:S04]  /*a340*/  IMAD.HI.U32 R9, R0, R208, RZ ;  /* 0x000000d000097227 */ /* 0x000fc800078e00ff */
[----:B------:R-:W-:Y:S02]  /*a350*/  @!P4 IMAD.IADD R204, R204, 0x1, -R5 ;  /* 0x00000001ccccc824 */ /* 0x000fe400078e0a05 */
[C---:B------:R-:W-:Y:S02]  /*a360*/  IMAD R206, R5.reuse, R6, R206 ;  /* 0x0000000605ce7224 */ /* 0x040fe400078e02ce */
[----:B------:R-:W-:Y:S01]  /*a370*/  IMAD.HI.U32 R6, R0, R207, RZ ;  /* 0x000000cf00067227 */ /* 0x000fe200078e00ff */
[----:B------:R-:W-:-:S03]  /*a380*/  ISETP.GT.U32.AND P4, PT, R5, R204, PT ;  /* 0x000000cc0500720c */ /* 0x000fc60003f84070 */
[----:B------:R-:W-:Y:S02]  /*a390*/  IMAD.MOV R9, RZ, RZ, -R9 ;  /* 0x000000ffff097224 */ /* 0x000fe400078e0a09 */
[----:B------:R-:W-:Y:S02]  /*a3a0*/  IMAD.MOV R6, RZ, RZ, -R6 ;  /* 0x000000ffff067224 */ /* 0x000fe400078e0a06 */
[----:B------:R-:W-:Y:S02]  /*a3b0*/  IMAD.MOV R10, RZ, RZ, -R10 ;  /* 0x000000ffff0a7224 */ /* 0x000fe400078e0a0a */
[----:B------:R-:W-:Y:S01]  /*a3c0*/  IMAD R208, R5, R9, R208 ;  /* 0x0000000905d07224 */ /* 0x000fe200078e02d0 */
[C---:B------:R-:W-:Y:S01]  /*a3d0*/  LOP3.LUT R9, R2.reuse, 0x5c, RZ, 0xfc, !PT ;  /* 0x0000005c02097812 */ /* 0x040fe200078efcff */
[----:B------:R-:W-:Y:S01]  /*a3e0*/  @!P1 IMAD.IADD R203, R203, 0x1, -R5 ;  /* 0x00000001cbcb9824 */ /* 0x000fe200078e0a05 */
[C---:B------:R-:W-:Y:S01]  /*a3f0*/  ISETP.GT.U32.AND P1, PT, R5.reuse, R206, PT ;  /* 0x000000ce0500720c */ /* 0x040fe20003f24070 */
[C---:B------:R-:W-:Y:S01]  /*a400*/  IMAD R207, R5.reuse, R6, R207 ;  /* 0x0000000605cf7224 */ /* 0x040fe200078e02cf */
[----:B------:R-:W-:Y:S01]  /*a410*/  IABS R210, R9 ;  /* 0x0000000900d27213 */ /* 0x000fe20000000000 */
[----:B------:R-:W-:Y:S01]  /*a420*/  IMAD R209, R5, R10, R209 ;  /* 0x0000000a05d17224 */ /* 0x000fe200078e02d1 */
[----:B------:R-:W-:Y:S01]  /*a430*/  LOP3.LUT R10, R2, 0x5a, RZ, 0xfc, !PT ;  /* 0x0000005a020a7812 */ /* 0x000fe200078efcff */
[----:B------:R-:W-:Y:S01]  /*a440*/  @!P5 IMAD.IADD R205, R205, 0x1, -R5 ;  /* 0x00000001cdcdd824 */ /* 0x000fe200078e0a05 */
[C---:B------:R-:W-:Y:S01]  /*a450*/  ISETP.GT.U32.AND P5, PT, R5.reuse, R208, PT ;  /* 0x000000d00500720c */ /* 0x040fe20003fa4070 */
[----:B------:R-:W-:Y:S01]  /*a460*/  @!P0 IMAD.MOV R203, RZ, RZ, -R203 ;  /* 0x000000ffffcb8224 */ /* 0x000fe200078e0acb */
[C---:B------:R-:W-:Y:S01]  /*a470*/  ISETP.GT.U32.AND P0, PT, R5.reuse, R207, PT ;  /* 0x000000cf0500720c */ /* 0x040fe20003f04070 */
[----:B------:R-:W-:Y:S01]  /*a480*/  @!P6 IMAD.MOV R205, RZ, RZ, -R205 ;  /* 0x000000ffffcde224 */ /* 0x000fe200078e0acd */
[----:B------:R-:W-:Y:S01]  /*a490*/  ISETP.GT.U32.AND P6, PT, R5, R209, PT ;  /* 0x000000d10500720c */ /* 0x000fe20003fc4070 */
[----:B------:R-:W-:Y:S01]  /*a4a0*/  @!P4 IMAD.IADD R204, R204, 0x1, -R5 ;  /* 0x00000001ccccc824 */ /* 0x000fe200078e0a05 */
[----:B------:R-:W-:Y:S01]  /*a4b0*/  ISETP.GE.AND P4, PT, R11, RZ, PT ;  /* 0x000000ff0b00720c */ /* 0x000fe20003f86270 */
[----:B------:R-:W-:Y:S01]  /*a4c0*/  IMAD.HI.U32 R6, R0, R210, RZ ;  /* 0x000000d200067227 */ /* 0x000fe200078e00ff */
[----:B------:R-:W-:-:S03]  /*a4d0*/  IABS R11, R217 ;  /* 0x000000d9000b7213 */ /* 0x000fc60000000000 */
[----:B------:R-:W-:Y:S01]  /*a4e0*/  @!P2 IMAD.MOV R204, RZ, RZ, -R204 ;  /* 0x000000ffffcca224 */ /* 0x000fe200078e0acc */
[----:B------:R-:W-:Y:S01]  /*a4f0*/  ISETP.GE.AND P2, PT, R211, RZ, PT ;  /* 0x000000ffd300720c */ /* 0x000fe20003f46270 */
[--C-:B------:R-:W-:Y:S01]  /*a500*/  @!P1 IMAD.IADD R206, R206, 0x1, -R5.reuse ;  /* 0x00000001cece9824 */ /* 0x100fe200078e0a05 */
[----:B------:R-:W-:Y:S01]  /*a510*/  IABS R211, R10 ;  /* 0x0000000a00d37213 */ /* 0x000fe20000000000 */
[--C-:B------:R-:W-:Y:S02]  /*a520*/  @!P5 IMAD.IADD R208, R208, 0x1, -R5.reuse ;  /* 0x00000001d0d0d824 */ /* 0x100fe400078e0a05 */
[----:B------:R-:W-:Y:S01]  /*a530*/  IMAD.MOV R6, RZ, RZ, -R6 ;  /* 0x000000ffff067224 */ /* 0x000fe200078e0a06 */
[----:B------:R-:W-:Y:S01]  /*a540*/  ISETP.GT.U32.AND P1, PT, R5, R206, PT ;  /* 0x000000ce0500720c */ /* 0x000fe20003f24070 */
        /* <DEDUP_REMOVED lines=8> */
[----:B------:R-:W-:Y:S01]  /*a5d0*/  @!P1 IMAD.IADD R206, R206, 0x1, -R5 ;  /* 0x00000001cece9824 */ /* 0x000fe200078e0a05 */
[----:B------:R-:W-:Y:S01]  /*a5e0*/  ISETP.GE.AND P1, PT, R212, RZ, PT ;  /* 0x000000ffd400720c */ /* 0x000fe20003f26270 */
[C---:B------:R-:W-:Y:S01]  /*a5f0*/  IMAD R211, R5.reuse, R6, R211 ;  /* 0x0000000605d37224 */ /* 0x040fe200078e02d3 */
[----:B------:R-:W-:Y:S01]  /*a600*/  IABS R212, R214 ;  /* 0x000000d600d47213 */ /* 0x000fe20000000000 */
[--C-:B------:R-:W-:Y:S02]  /*a610*/  @!P6 IMAD.IADD R208, R208, 0x1, -R5.reuse ;  /* 0x00000001d0d0e824 */ /* 0x100fe400078e0a05 */
[----:B------:R-:W-:Y:S01]  /*a620*/  @!P3 IMAD.MOV R206, RZ, RZ, -R206 ;  /* 0x000000ffffceb224 */ /* 0x000fe200078e0ace */
[----:B------:R-:W-:Y:S01]  /*a630*/  ISETP.GT.U32.AND P6, PT, R5, R211, PT ;  /* 0x000000d30500720c */ /* 0x000fe20003fc4070 */
[----:B------:R-:W-:Y:S01]  /*a640*/  @!P5 IMAD.IADD R207, R207, 0x1, -R5 ;  /* 0x00000001cfcfd824 */ /* 0x000fe200078e0a05 */
[C---:B------:R-:W-:Y:S01]  /*a650*/  ISETP.GT.U32.AND P3, PT, R5.reuse, R209, PT ;  /* 0x000000d10500720c */ /* 0x040fe20003f64070 */
[----:B------:R-:W-:Y:S01]  /*a660*/  IMAD.HI.U32 R9, R0, R213, RZ ;  /* 0x000000d500097227 */ /* 0x000fe200078e00ff */
[----:B------:R-:W-:-:S03]  /*a670*/  ISETP.GT.U32.AND P5, PT, R5, R210, PT ;  /* 0x000000d20500720c */ /* 0x000fc60003fa4070 */
[----:B------:R-:W-:Y:S02]  /*a680*/  @!P4 IMAD.MOV R207, RZ, RZ, -R207 ;  /* 0x000000ffffcfc224 */ /* 0x000fe400078e0acf */
[----:B------:R-:W-:-:S04]  /*a690*/  IMAD.HI.U32 R6, R0, R212, RZ ;  /* 0x000000d400067227 */ /* 0x000fc800078e00ff */
[--C-:B------:R-:W-:Y:S02]  /*a6a0*/  @!P6 IMAD.IADD R211, R211, 0x1, -R5.reuse ;  /* 0x00000001d3d3e824 */ /* 0x100fe400078e0a05 */
[--C-:B------:R-:W-:Y:S01]  /*a6b0*/  @!P3 IMAD.IADD R209, R209, 0x1, -R5.reuse ;  /* 0x00000001d1d1b824 */ /* 0x100fe200078e0a05 */
[----:B------:R-:W-:Y:S01]  /*a6c0*/  ISETP.GE.AND P3, PT, R10, RZ, PT ;  /* 0x000000ff0a00720c */ /* 0x000fe20003f66270 */
[----:B------:R-:W-:Y:S01]  /*a6d0*/  @!P5 IMAD.IADD R210, R210, 0x1, -R5 ;  /* 0x00000001d2d2d824 */ /* 0x000fe200078e0a05 */
[----:B------:R-:W-:Y:S01]  /*a6e0*/  ISETP.GE.AND P5, PT, R214, RZ, PT ;  /* 0x000000ffd600720c */ /* 0x000fe20003fa6270 */
[----:B------:R-:W-:Y:S01]  /*a6f0*/  IMAD.HI.U32 R10, R0, R11, RZ ;  /* 0x0000000b000a7227 */ /* 0x000fe200078e00ff */
[C---:B------:R-:W-:Y:S02]  /*a700*/  ISETP.GT.U32.AND P6, PT, R5.reuse, R211, PT ;  /* 0x000000d30500720c */ /* 0x040fe40003fc4070 */
[----:B------:R-:W-:Y:S01]  /*a710*/  ISETP.GT.U32.AND P4, PT, R5, R210, PT ;  /* 0x000000d20500720c */ /* 0x000fe20003f84070 */
[----:B------:R-:W-:Y:S01]  /*a720*/  IMAD.MOV R214, RZ, RZ, -R9 ;  /* 0x000000ffffd67224 */ /* 0x000fe200078e0a09 */
[----:B------:R-:W-:Y:S01]  /*a730*/  LOP3.LUT R9, R2, 0x52, RZ, 0xfc, !PT ;  /* 0x0000005202097812 */ /* 0x000fe200078efcff */
[----:B------:R-:W-:-:S02]  /*a740*/  IMAD.MOV R10, RZ, RZ, -R10 ;  /* 0x000000ffff0a7224 */ /* 0x000fc400078e0a0a */
[C---:B------:R-:W-:Y:S02]  /*a750*/  IMAD R213, R5.reuse, R214, R213 ;  /* 0x000000d605d57224 */ /* 0x040fe400078e02d5 */
[C---:B------:R-:W-:Y:S01]  /*a760*/  IMAD R214, R5.reuse, R10, R11 ;  /* 0x0000000a05d67224 */ /* 0x040fe200078e020b */
[----:B------:R-:W-:Y:S01]  /*a770*/  LOP3.LUT R11, R2, 0x4e, RZ, 0xfc, !PT ;  /* 0x0000004e020b7812 */ /* 0x000fe200078efcff */
[----:B------:R-:W-:Y:S01]  /*a780*/  @!P1 IMAD.MOV R209, RZ, RZ, -R209 ;  /* 0x000000ffffd19224 */ /* 0x000fe200078e0ad1 */
[----:B------:R-:W-:Y:S01]  /*a790*/  ISETP.GT.U32.AND P1, PT, R5, R213, PT ;  /* 0x000000d50500720c */ /* 0x000fe20003f24070 */
[----:B------:R-:W-:Y:S02]  /*a7a0*/  IMAD.MOV R6, RZ, RZ, -R6 ;  /* 0x000000ffff067224 */ /* 0x000fe400078e0a06 */
[----:B------:R-:W-:Y:S01]  /*a7b0*/  @!P6 IMAD.IADD R211, R211, 0x1, -R5 ;  /* 0x00000001d3d3e824 */ /* 0x000fe200078e0a05 */
[C---:B------:R-:W-:Y:S01]  /*a7c0*/  ISETP.GT.U32.AND P6, PT, R5.reuse, R214, PT ;  /* 0x000000d60500720c */ /* 0x040fe20003fc4070 */
[----:B------:R-:W-:-:S02]  /*a7d0*/  IMAD R212, R5, R6, R212 ;  /* 0x0000000605d47224 */ /* 0x000fc400078e02d4 */
[--C-:B------:R-:W-:Y:S01]  /*a7e0*/  @!P4 IMAD.IADD R210, R210, 0x1, -R5.reuse ;  /* 0x00000001d2d2c824 */ /* 0x100fe200078e0a05 */
[----:B------:R-:W-:Y:S01]  /*a7f0*/  ISETP.GE.AND P4, PT, R215, RZ, PT ;  /* 0x000000ffd700720c */ /* 0x000fe20003f86270 */
[----:B------:R-:W-:Y:S01]  /*a800*/  @!P2 IMAD.MOV R208, RZ, RZ, -R208 ;  /* 0x000000ffffd0a224 */ /* 0x000fe200078e0ad0 */
[----:B------:R-:W-:Y:S01]  /*a810*/  IABS R215, R9 ;  /* 0x0000000900d77213 */ /* 0x000fe20000000000 */
[----:B------:R-:W-:Y:S01]  /*a820*/  @!P0 IMAD.MOV R210, RZ, RZ, -R210 ;  /* 0x000000ffffd28224 */ /* 0x000fe200078e0ad2 */
[----:B------:R-:W-:Y:S01]  /*a830*/  ISETP.GT.U32.AND P2, PT, R5, R212, PT ;  /* 0x000000d40500720c */ /* 0x000fe20003f44070 */
[----:B------:R-:W-:Y:S02]  /*a840*/  @!P1 IMAD.IADD R213, R213, 0x1, -R5 ;  /* 0x00000001d5d59824 */ /* 0x000fe400078e0a05 */
[----:B------:R-:W-:-:S04]  /*a850*/  IMAD.HI.U32 R6, R0, R215, RZ ;  /* 0x000000d700067227 */ /* 0x000fc800078e00ff */
[----:B------:R-:W-:Y:S01]  /*a860*/  @!P6 IMAD.IADD R214, R214, 0x1, -R5 ;  /* 0x00000001d6d6e824 */ /* 0x000fe200078e0a05 */
[C---:B------:R-:W-:Y:S01]  /*a870*/  ISETP.GT.U32.AND P6, PT, R5.reuse, R213, PT ;  /* 0x000000d50500720c */ /* 0x040fe20003fc4070 */
[----:B------:R-:W-:Y:S02]  /*a880*/  IMAD.MOV R10, RZ, RZ, -R6 ;  /* 0x000000ffff0a7224 */ /* 0x000fe400078e0a06 */
[----:B------:R-:W-:Y:S01]  /*a890*/  IMAD.HI.U32 R6, R0, R216, RZ ;  /* 0x000000d800067227 */ /* 0x000fe200078e00ff */
[----:B------:R-:W-:-:S03]  /*a8a0*/  ISETP.GT.U32.AND P0, PT, R5, R214, PT ;  /* 0x000000d60500720c */ /* 0x000fc60003f04070 */
[----:B------:R-:W-:Y:S01]  /*a8b0*/  @!P2 IMAD.IADD R212, R212, 0x1, -R5 ;  /* 0x00000001d4d4a824 */ /* 0x000fe200078e0a05 */
[----:B------:R-:W-:Y:S01]  /*a8c0*/  ISETP.GE.AND P2, PT, R217, RZ, PT ;  /* 0x000000ffd900720c */ /* 0x000fe20003f46270 */
[----:B------:R-:W-:Y:S01]  /*a8d0*/  IMAD.MOV R6, RZ, RZ, -R6 ;  /* 0x000000ffff067224 */ /* 0x000fe200078e0a06 */
[----:B------:R-:W-:Y:S01]  /*a8e0*/  IABS R217, R11 ;  /* 0x0000000b00d97213 */ /* 0x000fe20000000000 */
[C---:B------:R-:W-:Y:S01]  /*a8f0*/  IMAD R215, R5.reuse, R10, R215 ;  /* 0x0000000a05d77224 */ /* 0x040fe200078e02d7 */
[C---:B------:R-:W-:Y:S01]  /*a900*/  ISETP.GT.U32.AND P1, PT, R5.reuse, R212, PT ;  /* 0x000000d40500720c */ /* 0x040fe20003f24070 */
[----:B------:R-:W-:Y:S02]  /*a910*/  IMAD R216, R5, R6, R216 ;  /* 0x0000000605d87224 */ /* 0x000fe400078e02d8 */
[----:B------:R-:W-:Y:S02]  /*a920*/  @!P6 IMAD.IADD R213, R213, 0x1, -R5 ;  /* 0x00000001d5d5e824 */ /* 0x000fe400078e0a05 */
[----:B------:R-:W-:Y:S01]  /*a930*/  IMAD.HI.U32 R6, R0, R217, RZ ;  /* 0x000000d900067227 */ /* 0x000fe200078e00ff */
[----:B------:R-:W-:-:S03]  /*a940*/  ISETP.GT.U32.AND P6, PT, R5, R216, PT ;  /* 0x000000d80500720c */ /* 0x000fc60003fc4070 */
[----:B------:R-:W-:Y:S02]  /*a950*/  IMAD.MOV R10, RZ, RZ, -R6 ;  /* 0x000000ffff0a7224 */ /* 0x000fe400078e0a06 */
[----:B------:R-:W-:-:S04]  /*a960*/  IMAD.HI.U32 R6, R0, R218, RZ ;  /* 0x000000da00067227 */ /* 0x000fc800078e00ff */
[--C-:B------:R-:W-:Y:S01]  /*a970*/  @!P1 IMAD.IADD R212, R212, 0x1, -R5.reuse ;  /* 0x00000001d4d49824 */ /* 0x100fe200078e0a05 */
[----:B------:R-:W-:Y:S01]  /*a980*/  ISETP.GT.U32.AND P1, PT, R5, R215, PT ;  /* 0x000000d70500720c */ /* 0x000fe20003f24070 */
[--C-:B------:R-:W-:Y:S01]  /*a990*/  @!P0 IMAD.IADD R214, R214, 0x1, -R5.reuse ;  /* 0x00000001d6d68824 */ /* 0x100fe200078e0a05 */
[----:B------:R-:W-:Y:S01]  /*a9a0*/  ISETP.GE.AND P0, PT, R9, RZ, PT ;  /* 0x000000ff0900720c */ /* 0x000fe20003f06270 */
[----:B------:R-:W-:Y:S02]  /*a9b0*/  @!P6 IMAD.IADD R216, R216, 0x1, -R5 ;  /* 0x00000001d8d8e824 */ /* 0x000fe400078e0a05 */
[C---:B------:R-:W-:Y:S01]  /*a9c0*/  IMAD R217, R5.reuse, R10, R217 ;  /* 0x0000000a05d97224 */ /* 0x040fe200078e02d9 */
[----:B------:R-:W-:Y:S01]  /*a9d0*/  LOP3.LUT R10, R2, 0x44, RZ, 0xfc, !PT ;  /* 0x00000044020a7812 */ /* 0x000fe200078efcff */
[----:B------:R-:W-:Y:S01]  /*a9e0*/  IMAD.MOV R9, RZ, RZ, -R6 ;  /* 0x000000ffff097224 */ /* 0x000fe200078e0a06 */
[----:B------:R-:W-:Y:S01]  /*a9f0*/  ISETP.GT.U32.AND P6, PT, R5, R216, PT ;  /* 0x000000d80500720c */ /* 0x000fe20003fc4070 */
[----:B------:R-:W-:-:S04]  /*aa00*/  IMAD.HI.U32 R6, R0, R219, RZ ;  /* 0x000000db00067227 */ /* 0x000fc800078e00ff */
[--C-:B------:R-:W-:Y:S01]  /*aa10*/  @!P1 IMAD.IADD R215, R215, 0x1, -R5.reuse ;  /* 0x00000001d7d79824 */ /* 0x100fe200078e0a05 */
[----:B------:R-:W-:Y:S01]  /*aa20*/  ISETP.GE.AND P1, PT, R220, RZ, PT ;  /* 0x000000ffdc00720c */ /* 0x000fe20003f26270 */
[----:B------:R-:W-:Y:S01]  /*aa30*/  @!P5 IMAD.MOV R212, RZ, RZ, -R212 ;  /* 0x000000ffffd4d224 */ /* 0x000fe200078e0ad4 */
[C---:B------:R-:W-:Y:S01]  /*aa40*/  ISETP.GT.U32.AND P5, PT, R5.reuse, R217, PT ;  /* 0x000000d90500720c */ /* 0x040fe20003fa4070 */
[C---:B------:R-:W-:Y:S01]  /*aa50*/  IMAD R218, R5.reuse, R9, R218 ;  /* 0x0000000905da7224 */ /* 0x040fe200078e02da */
[----:B------:R-:W-:Y:S01]  /*aa60*/  LOP3.LUT R9, R2, 0x48, RZ, 0xfc, !PT ;  /* 0x0000004802097812 */ /* 0x000fe200078efcff */
[----:B------:R-:W-:Y:S02]  /*aa70*/  IMAD.MOV R6, RZ, RZ, -R6 ;  /* 0x000000ffff067224 */ /* 0x000fe400078e0a06 */
[----:B------:R-:W-:Y:S01]  /*aa80*/  @!P6 IMAD.IADD R216, R216, 0x1, -R5 ;  /* 0x00000001d8d8e824 */ /* 0x000fe200078e0a05 */
[C---:B------:R-:W-:Y:S01]  /*aa90*/  ISETP.GT.U32.AND P6, PT, R5.reuse, R218, PT ;  /* 0x000000da0500720c */ /* 0x040fe20003fc4070 */
[----:B------:R-:W-:Y:S01]  /*aaa0*/  @!P3 IMAD.MOV R211, RZ, RZ, -R211 ;  /* 0x000000ffffd3b224 */ /* 0x000fe200078e0ad3 */
[C---:B------:R-:W-:Y:S01]  /*aab0*/  ISETP.GT.U32.AND P3, PT, R5.reuse, R215, PT ;  /* 0x000000d70500720c */ /* 0x040fe20003f64070 */
[----:B------:R-:W-:Y:S01]  /*aac0*/  IMAD R219, R5, R6, R219 ;  /* 0x0000000605db7224 */ /* 0x000fe200078e02db */
[----:B------:R-:W-:Y:S01]  /*aad0*/  IABS R220, R9 ;  /* 0x0000000900dc7213 */ /* 0x000fe20000000000 */
[----:B------:R-:W-:-:S02]  /*aae0*/  @!P1 IMAD.MOV R216, RZ, RZ, -R216 ;  /* 0x000000ffffd89224 */ /* 0x000fc400078e0ad8 */
[----:B------:R-:W-:Y:S01]  /*aaf0*/  @!P5 IMAD.IADD R217, R217, 0x1, -R5 ;  /* 0x00000001d9d9d824 */ /* 0x000fe200078e0a05 */
[----:B------:R-:W-:Y:S01]  /*ab00*/  ISETP.GT.U32.AND P1, PT, R5, R219, PT ;  /* 0x000000db0500720c */ /* 0x000fe20003f24070 */
[----:B------:R-:W-:-:S03]  /*ab10*/  IMAD.HI.U32 R6, R0, R220, RZ ;  /* 0x000000dc00067227 */ /* 0x000fc600078e00ff */
[----:B------:R-:W-:Y:S01]  /*ab20*/  ISETP.GT.U32.AND P5, PT, R5, R217, PT ;  /* 0x000000d90500720c */ /* 0x000fe20003fa4070 */
[--C-:B------:R-:W-:Y:S02]  /*ab30*/  @!P6 IMAD.IADD R218, R218, 0x1, -R5.reuse ;  /* 0x00000001dadae824 */ /* 0x100fe400078e0a05 */
[----:B------:R-:W-:Y:S01]  /*ab40*/  @!P3 IMAD.IADD R215, R215, 0x1, -R5 ;  /* 0x00000001d7d7b824 */ /* 0x000fe200078e0a05 */
[----:B------:R-:W-:Y:S01]  /*ab50*/  ISETP.GE.AND P3, PT, R222, RZ, PT ;  /* 0x000000ffde00720c */ /* 0x000fe20003f66270 */
[----:B------:R-:W-:Y:S01]  /*ab60*/  @!P2 IMAD.MOV R214, RZ, RZ, -R214 ;  /* 0x000000ffffd6a224 */ /* 0x000fe200078e0ad6 */
[----:B------:R-:W-:Y:S01]  /*ab70*/  ISETP.GT.U32.AND P6, PT, R5, R218, PT ;  /* 0x000000da0500720c */ /* 0x000fe20003fc4070 */
[----:B------:R-:W-:Y:S01]  /*ab80*/  @!P0 IMAD.MOV R215, RZ, RZ, -R215 ;  /* 0x000000ffffd78224 */ /* 0x000fe200078e0ad7 */
[----:B------:R-:W-:Y:S01]  /*ab90*/  ISETP.GE.AND P0, PT, R9, RZ, PT ;  /* 0x000000ff0900720c */ /* 0x000fe20003f06270 */
[--C-:B------:R-:W-:Y:S01]  /*aba0*/  @!P1 IMAD.IADD R219, R219, 0x1, -R5.reuse ;  /* 0x00000001dbdb9824 */ /* 0x100fe200078e0a05 */
[----:B------:R-:W-:Y:S01]  /*abb0*/  LOP3.LUT R9, R2, 0x46, RZ, 0xfc, !PT ;  /* 0x0000004602097812 */ /* 0x000fe200078efcff */
[----:B------:R-:W-:Y:S01]  /*abc0*/  IMAD.MOV R6, RZ, RZ, -R6 ;  /* 0x000000ffff067224 */ /* 0x000fe200078e0a06 */
[----:B------:R-:W-:Y:S01]  /*abd0*/  ISETP.GE.AND P2, PT, R221, RZ, PT ;  /* 0x000000ffdd00720c */ /* 0x000fe20003f46270 */
[----:B------:R-:W-:Y:S01]  /*abe0*/  @!P5 IMAD.IADD R217, R217, 0x1, -R5 ;  /* 0x00000001d9d9d824 */ /* 0x000fe200078e0a05 */
[----:B------:R-:W-:Y:S01]  /*abf0*/  IABS R221, R9 ;  /* 0x0000000900dd7213 */ /* 0x000fe20000000000 */
[C---:B------:R-:W-:Y:S01]  /*ac00*/  IMAD R220, R5.reuse, R6, R220 ;  /* 0x0000000605dc7224 */ /* 0x040fe200078e02dc */
[----:B------:R-:W-:Y:S01]  /*ac10*/  IABS R222, R10 ;  /* 0x0000000a00de7213 */ /* 0x000fe20000000000 */
[----:B------:R-:W-:Y:S01]  /*ac20*/  @!P4 IMAD.MOV R213, RZ, RZ, -R213 ;  /* 0x000000ffffd5c224 */ /* 0x000fe200078e0ad5 */
[----:B------:R-:W-:Y:S01]  /*ac30*/  ISETP.GT.U32.AND P1, PT, R5, R219, PT ;  /* 0x000000db0500720c */ /* 0x000fe20003f24070 */
[----:B------:R-:W-:Y:S01]  /*ac40*/  IMAD.HI.U32 R6, R0, R221, RZ ;  /* 0x000000dd00067227 */ /* 0x000fe200078e00ff */
[----:B------:R-:W-:-:S02]  /*ac50*/  ISETP.GE.AND P5, PT, R9, RZ, PT ;  /* 0x000000ff0900720c */ /* 0x000fc40003fa6270 */
[----:B------:R-:W-:Y:S01]  /*ac60*/  ISETP.GE.AND P4, PT, R11, RZ, PT ;  /* 0x000000ff0b00720c */ /* 0x000fe20003f86270 */
[----:B------:R-:W-:Y:S01]  /*ac70*/  IMAD.HI.U32 R9, R0, R222, RZ ;  /* 0x000000de00097227 */ /* 0x000fe200078e00ff */
[----:B------:R-:W-:-:S03]  /*ac80*/  LOP3.LUT R11, R2, 0x42, RZ, 0xfc, !PT ;  /* 0x00000042020b7812 */ /* 0x000fc600078efcff */
[----:B------:R-:W-:Y:S01]  /*ac90*/  @!P6 IMAD.IADD R218, R218, 0x1, -R5 ;  /* 0x00000001dadae824 */ /* 0x000fe200078e0a05 */
[C---:B------:R-:W-:Y:S01]  /*aca0*/  ISETP.GT.U32.AND P6, PT, R5.reuse, R220, PT ;  /* 0x000000dc0500720c */ /* 0x040fe20003fc4070 */
[----:B------:R-:W-:Y:S01]  /*acb0*/  IMAD.MOV R6, RZ, RZ, -R6 ;  /* 0x000000ffff067224 */ /* 0x000fe200078e0a06 */
[----:B------:R-:W-:Y:S01]  /*acc0*/  IABS R223, R11 ;  /* 0x0000000b00df7213 */ /* 0x000fe20000000000 */
[----:B------:R-:W-:Y:S02]  /*acd0*/  IMAD.MOV R9, RZ, RZ, -R9 ;  /* 0x000000ffff097224 */ /* 0x000fe400078e0a09 */
[C---:B------:R-:W-:Y:S02]  /*ace0*/  IMAD R221, R5.reuse, R6, R221 ;  /* 0x0000000605dd7224 */ /* 0x040fe400078e02dd */
[----:B------:R-:W-:Y:S02]  /*acf0*/  IMAD R222, R5, R9, R222 ;  /* 0x0000000905de7224 */ /* 0x000fe400078e02de */
[----:B------:R-:W-:Y:S01]  /*ad00*/  @!P1 IMAD.IADD R219, R219, 0x1, -R5 ;  /* 0x00000001dbdb9824 */ /* 0x000fe200078e0a05 */
[C---:B------:R-:W-:Y:S01]  /*ad10*/  ISETP.GT.U32.AND P1, PT, R5.reuse, R221, PT ;  /* 0x000000dd0500720c */ /* 0x040fe20003f24070 */
[----:B------:R-:W-:Y:S01]  /*ad20*/  @!P4 IMAD.MOV R217, RZ, RZ, -R217 ;  /* 0x000000ffffd9c224 */ /* 0x000fe200078e0ad9 */
[----:B------:R-:W-:Y:S01]  /*ad30*/  ISETP.GE.AND P4, PT, R10, RZ, PT ;  /* 0x000000ff0a00720c */ /* 0x000fe20003f86270 */
[----:B------:R-:W-:Y:S01]  /*ad40*/  @!P3 IMAD.MOV R219, RZ, RZ, -R219 ;  /* 0x000000ffffdbb224 */ /* 0x000fe200078e0adb */
[----:B------:R-:W-:Y:S01]  /*ad50*/  ISETP.GT.U32.AND P3, PT, R5, R222, PT ;  /* 0x000000de0500720c */ /* 0x000fe20003f64070 */
[----:B------:R-:W-:Y:S01]  /*ad60*/  @!P6 IMAD.IADD R220, R220, 0x1, -R5 ;  /* 0x00000001dcdce824 */ /* 0x000fe200078e0a05 */
[----:B------:R-:W-:Y:S01]  /*ad70*/  LOP3.LUT R10, R2, 0x40, RZ, 0xfc, !PT ;  /* 0x00000040020a7812 */ /* 0x000fe200078efcff */
[----:B------:R-:W-:-:S03]  /*ad80*/  IMAD.HI.U32 R6, R0, R223, RZ ;  /* 0x000000df00067227 */ /* 0x000fc600078e00ff */
[----:B------:R-:W-:Y:S01]  /*ad90*/  ISETP.GT.U32.AND P6, PT, R5, R220, PT ;  /* 0x000000dc0500720c */ /* 0x000fe20003fc4070 */
[----:B------:R-:W-:Y:S01]  /*ada0*/  IMAD.MOV R6, RZ, RZ, -R6 ;  /* 0x000000ffff067224 */ /* 0x000fe200078e0a06 */
[----:B------:R-:W-:Y:S01]  /*adb0*/  IABS R224, R10 ;  /* 0x0000000a00e07213 */ /* 0x000fe20000000000 */
[----:B------:R-:W-:Y:S02]  /*adc0*/  @!P1 IMAD.IADD R221, R221, 0x1, -R5 ;  /* 0x00000001dddd9824 */ /* 0x000fe400078e0a05 */
[C---:B------:R-:W-:Y:S02]  /*add0*/  IMAD R223, R5.reuse, R6, R223 ;  /* 0x0000000605df7224 */ /* 0x040fe400078e02df */
[----:B------:R-:W-:Y:S01]  /*ade0*/  @!P3 IMAD.IADD R222, R222, 0x1, -R5 ;  /* 0x00000001dedeb824 */ /* 0x000fe200078e0a05 */
[----:B------:R-:W-:Y:S01]  /*adf0*/  ISETP.GT.U32.AND P1, PT, R5, R221, PT ;  /* 0x000000dd0500720c */ /* 0x000fe20003f24070 */
[----:B------:R-:W-:-:S03]  /*ae00*/  IMAD.HI.U32 R6, R0, R224, RZ ;  /* 0x000000e000067227 */ /* 0x000fc600078e00ff */
[C---:B------:R-:W-:Y:S01]  /*ae10*/  ISETP.GT.U32.AND P3, PT, R5.reuse, R222, PT ;  /* 0x000000de0500720c */ /* 0x040fe20003f64070 */
[----:B------:R-:W-:Y:S01]  /*ae20*/  @!P6 IMAD.IADD R220, R220, 0x1, -R5 ;  /* 0x00000001dcdce824 */ /* 0x000fe200078e0a05 */
[----:B------:R-:W-:Y:S01]  /*ae30*/  ISETP.GT.U32.AND P6, PT, R5, R223, PT ;  /* 0x000000df0500720c */ /* 0x000fe20003fc4070 */
[----:B------:R-:W-:-:S04]  /*ae40*/  IMAD.HI.U32 R9, R0, R225, RZ ;  /* 0x000000e100097227 */ /* 0x000fc800078e00ff */
[----:B------:R-:W-:Y:S02]  /*ae50*/  IMAD.MOV R6, RZ, RZ, -R6 ;  /* 0x000000ffff067224 */ /* 0x000fe400078e0a06 */
[----:B------:R-:W-:Y:S01]  /*ae60*/  IMAD.MOV R226, RZ, RZ, -R9 ;  /* 0x000000ffffe27224 */ /* 0x000fe200078e0a09 */
[C---:B------:R-:W-:Y:S01]  /*ae70*/  LOP3.LUT R9, R2.reuse, 0x32, RZ, 0xfc, !PT ;  /* 0x0000003202097812 */ /* 0x040fe200078efcff */
[----:B------:R-:W-:Y:S01]  /*ae80*/  IMAD R224, R5, R6, R224 ;  /* 0x0000000605e07224 */ /* 0x000fe200078e02e0 */
[----:B------:R-:W-:Y:S01]  /*ae90*/  LOP3.LUT R6, R2, 0x3a, RZ, 0xfc, !PT ;  /* 0x0000003a02067812 */ /* 0x000fe200078efcff */
[----:B------:R-:W-:Y:S01]  /*aea0*/  @!P1 IMAD.IADD R221, R221, 0x1, -R5 ;  /* 0x00000001dddd9824 */ /* 0x000fe200078e0a05 */
[----:B------:R-:W-:Y:S01]  /*aeb0*/  ISETP.GE.AND P1, PT, R228, RZ, PT ;  /* 0x000000ffe400720c */ /* 0x000fe20003f26270 */
[C---:B------:R-:W-:Y:S01]  /*aec0*/  IMAD R225, R5.reuse, R226, R225 ;  /* 0x000000e205e17224 */ /* 0x040fe200078e02e1 */
[----:B------:R-:W-:Y:S01]  /*aed0*/  IABS R228, R229 ;  /* 0x000000e500e47213 */ /* 0x000fe20000000000 */
[--C-:B------:R-:W-:Y:S01]  /*aee0*/  @!P3 IMAD.IADD R222, R222, 0x1, -R5.reuse ;  /* 0x00000001dedeb824 */ /* 0x100fe200078e0a05 */
        /* <DEDUP_REMOVED lines=8> */
[----:B------:R-:W-:Y:S01]  /*af70*/  ISETP.GE.AND P0, PT, R10, RZ, PT ;  /* 0x000000ff0a00720c */ /* 0x000fe20003f06270 */
        /* <DEDUP_REMOVED lines=8> */
[----:B------:R-:W-:Y:S01]  /*b000*/  ISETP.GE.AND P3, PT, R6, RZ, PT ;  /* 0x000000ff0600720c */ /* 0x000fe20003f66270 */
[----:B------:R-:W-:Y:S01]  /*b010*/  IMAD R226, R5, R10, R11 ;  /* 0x0000000a05e27224 */ /* 0x000fe200078e020b */
[----:B------:R-:W-:Y:S01]  /*b020*/  LOP3.LUT R11, R2, 0x36, RZ, 0xfc, !PT ;  /* 0x00000036020b7812 */ /* 0x000fe200078efcff */
        /* <DEDUP_REMOVED lines=8> */
[C---:B------:R-:W-:Y:S01]  /*b0b0*/  IMAD R227, R5.reuse, R10, R227 ;  /* 0x0000000a05e37224 */ /* 0x040fe200078e02e3 */
[----:B------:R-:W-:Y:S01]  /*b0c0*/  LOP3.LUT R10, R2, 0x34, RZ, 0xfc, !PT ;  /* 0x00000034020a7812 */ /* 0x000fe200078efcff */
[----:B------:R-:W-:Y:S02]  /*b0d0*/  @!P5 IMAD.IADD R224, R224, 0x1, -R5 ;  /* 0x00000001e0e0d824 */ /* 0x000fe400078e0a05 */
[----:B------:R-:W-:Y:S01]  /*b0e0*/  @!P2 IMAD.MOV R223, RZ, RZ, -R223 ;  /* 0x000000ffffdfa224 */ /* 0x000fe200078e0adf */
[C---:B------:R-:W-:Y:S01]  /*b0f0*/  ISETP.GT.U32.AND P5, PT, R5.reuse, R227, PT ;  /* 0x000000e30500720c */ /* 0x040fe20003fa4070 */
[----:B------:R-:W-:Y:S01]  /*b100*/  @!P6 IMAD.IADD R226, R226, 0x1, -R5 ;  /* 0x00000001e2e2e824 */ /* 0x000fe200078e0a05 */
[C---:B------:R-:W-:Y:S01]  /*b110*/  ISETP.GT.U32.AND P6, PT, R5.reuse, R225, PT ;  /* 0x000000e10500720c */ /* 0x040fe20003fc4070 */
[----:B------:R-:W-:Y:S01]  /*b120*/  IMAD.MOV R6, RZ, RZ, -R6 ;  /* 0x000000ffff067224 */ /* 0x000fe200078e0a06 */
[----:B------:R-:W-:Y:S01]  /*b130*/  IABS R230, R10 ;  /* 0x0000000a00e67213 */ /* 0x000fe20000000000 */
[----:B------:R-:W-:Y:S01]  /*b140*/  @!P0 IMAD.MOV R224, RZ, RZ, -R224 ;  /* 0x000000ffffe08224 */ /* 0x000fe200078e0ae0 */
[C---:B------:R-:W-:Y:S01]  /*b150*/  ISETP.GT.U32.AND P2, PT, R5.reuse, R226, PT ;  /* 0x000000e20500720c */ /* 0x040fe20003f44070 */
[----:B------:R-:W-:-:S02]  /*b160*/  IMAD R228, R5, R6, R228 ;  /* 0x0000000605e47224 */ /* 0x000fc400078e02e4 */
[----:B------:R-:W-:-:S04]  /*b170*/  IMAD.HI.U32 R6, R0, R231, RZ ;  /* 0x000000e700067227 */ /* 0x000fc800078e00ff */
[----:B------:R-:W-:Y:S01]  /*b180*/  @!P5 IMAD.IADD R227, R227, 0x1, -R5 ;  /* 0x00000001e3e3d824 */ /* 0x000fe200078e0a05 */
[----:B------:R-:W-:Y:S01]  /*b190*/  ISETP.GE.AND P5, PT, R11, RZ, PT ;  /* 0x000000ff0b00720c */ /* 0x000fe20003fa6270 */
[----:B------:R-:W-:Y:S02]  /*b1a0*/  IMAD.MOV R232, RZ, RZ, -R6 ;  /* 0x000000ffffe87224 */ /* 0x000fe400078e0a06 */
[----:B------:R-:W-:Y:S01]  /*b1b0*/  IMAD.HI.U32 R6, R0, R230, RZ ;  /* 0x000000e600067227 */ /* 0x000fe200078e00ff */
[----:B------:R-:W-:-:S03]  /*b1c0*/  ISETP.GT.U32.AND P0, PT, R5, R227, PT ;  /* 0x000000e30500720c */ /* 0x000fc60003f04070 */
[--C-:B------:R-:W-:Y:S01]  /*b1d0*/  @!P2 IMAD.IADD R226, R226, 0x1, -R5.reuse ;  /* 0x00000001e2e2a824 */ /* 0x100fe200078e0a05 */
[----:B------:R-:W-:Y:S01]  /*b1e0*/  ISETP.GE.AND P2, PT, R229, RZ, PT ;  /* 0x000000ffe500720c */ /* 0x000fe20003f46270 */
[----:B------:R-:W-:Y:S01]  /*b1f0*/  @!P6 IMAD.IADD R225, R225, 0x1, -R5 ;  /* 0x00000001e1e1e824 */ /* 0x000fe200078e0a05 */
[C---:B------:R-:W-:Y:S01]  /*b200*/  ISETP.GT.U32.AND P6, PT, R5.reuse, R228, PT ;  /* 0x000000e40500720c */ /* 0x040fe20003fc4070 */
[C---:B------:R-:W-:Y:S02]  /*b210*/  IMAD R229, R5.reuse, R232, R231 ;  /* 0x000000e805e57224 */ /* 0x040fe400078e02e7 */
[----:B------:R-:W-:Y:S02]  /*b220*/  IMAD.MOV R11, RZ, RZ, -R6 ;  /* 0x000000ffff0b7224 */ /* 0x000fe400078e0a06 */
[----:B------:R-:W-:Y:S01]  /*b230*/  @!P1 IMAD.MOV R225, RZ, RZ, -R225 ;  /* 0x000000ffffe19224 */ /* 0x000fe200078e0ae1 */
[C---:B------:R-:W-:Y:S01]  /*b240*/  ISETP.GT.U32.AND P1, PT, R5.reuse, R229, PT ;  /* 0x000000e50500720c */ /* 0x040fe20003f24070 */
[----:B------:R-:W-:Y:S01]  /*b250*/  IMAD R230, R5, R11, R230 ;  /* 0x0000000b05e67224 */ /* 0x000fe200078e02e6 */
[----:B------:R-:W-:Y:S01]  /*b260*/  LOP3.LUT R11, R2, 0x30, RZ, 0xfc, !PT ;  /* 0x00000030020b7812 */ /* 0x000fe200078efcff */
[----:B------:R-:W-:-:S02]  /*b270*/  @!P0 IMAD.IADD R227, R227, 0x1, -R5 ;  /* 0x00000001e3e38824 */ /* 0x000fc400078e0a05 */
[----:B------:R-:W-:Y:S01]  /*b280*/  @!P4 IMAD.MOV R226, RZ, RZ, -R226 ;  /* 0x000000ffffe2c224 */ /* 0x000fe200078e0ae2 */
[----:B------:R-:W-:Y:S01]  /*b290*/  ISETP.GT.U32.AND P0, PT, R5, R230, PT ;  /* 0x000000e60500720c */ /* 0x000fe20003f04070 */
[----:B------:R-:W-:Y:S01]  /*b2a0*/  IMAD.MOV.U32 R231, RZ, RZ, R233 ;  /* 0x000000ffffe77224 */ /* 0x000fe200078e00e9 */
[----:B------:R-:W-:Y:S01]  /*b2b0*/  IABS R232, R11 ;  /* 0x0000000b00e87213 */ /* 0x000fe20000000000 */
[----:B------:R-:W-:Y:S01]  /*b2c0*/  @!P3 IMAD.MOV R227, RZ, RZ, -R227 ;  /* 0x000000ffffe3b224 */ /* 0x000fe200078e0ae3 */
[----:B------:R-:W-:Y:S01]  /*b2d0*/  ISETP.GE.AND P4, PT, R10, RZ, PT ;  /* 0x000000ff0a00720c */ /* 0x000fe20003f86270 */
[----:B------:R-:W-:Y:S01]  /*b2e0*/  IMAD.HI.U32 R6, R0, R231, RZ ;  /* 0x000000e700067227 */ /* 0x000fe200078e00ff */
[----:B------:R-:W-:-:S03]  /*b2f0*/  LOP3.LUT R10, R2, 0x2e, RZ, 0xfc, !PT ;  /* 0x0000002e020a7812 */ /* 0x000fc600078efcff */
[----:B------:R-:W-:Y:S01]  /*b300*/  @!P1 IMAD.IADD R229, R229, 0x1, -R5 ;  /* 0x00000001e5e59824 */ /* 0x000fe200078e0a05 */
[----:B------:R-:W-:Y:S01]  /*b310*/  ISETP.GE.AND P1, PT, R9, RZ, PT ;  /* 0x000000ff0900720c */ /* 0x000fe20003f26270 */
[----:B------:R-:W-:Y:S01]  /*b320*/  IMAD.HI.U32 R9, R0, R232, RZ ;  /* 0x000000e800097227 */ /* 0x000fe200078e00ff */
[----:B------:R-:W-:-:S03]  /*b330*/  IABS R233, R10 ;  /* 0x0000000a00e97213 */ /* 0x000fc60000000000 */
[----:B------:R-:W-:Y:S01]  /*b340*/  @!P0 IMAD.IADD R230, R230, 0x1, -R5 ;  /* 0x00000001e6e68824 */ /* 0x000fe200078e0a05 */
[C---:B------:R-:W-:Y:S01]  /*b350*/  ISETP.GT.U32.AND P0, PT, R5.reuse, R229, PT ;  /* 0x000000e50500720c */ /* 0x040fe20003f04070 */
[----:B------:R-:W-:Y:S02]  /*b360*/  IMAD.MOV R9, RZ, RZ, -R9 ;  /* 0x000000ffff097224 */ /* 0x000fe400078e0a09 */
[----:B------:R-:W-:Y:S01]  /*b370*/  IMAD.MOV R6, RZ, RZ, -R6 ;  /* 0x000000ffff067224 */ /* 0x000fe200078e0a06 */
[C---:B------:R-:W-:Y:S01]  /*b380*/  ISETP.GT.U32.AND P3, PT, R5.reuse, R230, PT ;  /* 0x000000e60500720c */ /* 0x040fe20003f64070 */
[----:B------:R-:W-:Y:S02]  /*b390*/  IMAD R232, R5, R9, R232 ;  /* 0x0000000905e87224 */ /* 0x000fe400078e02e8 */
[----:B------:R-:W-:-:S04]  /*b3a0*/  IMAD.HI.U32 R9, R0, R233, RZ ;  /* 0x000000e900097227 */ /* 0x000fc800078e00ff */
[----:B------:R-:W-:Y:S01]  /*b3b0*/  IMAD.MOV R236, RZ, RZ, -R9 ;  /* 0x000000ffffec7224 */ /* 0x000fe200078e0a09 */
[C---:B------:R-:W-:Y:S01]  /*b3c0*/  LOP3.LUT R9, R2.reuse, 0x28, RZ, 0xfc, !PT ;  /* 0x0000002802097812 */ /* 0x040fe200078efcff */
[----:B------:R-:W-:Y:S01]  /*b3d0*/  @!P0 IMAD.IADD R229, R229, 0x1, -R5 ;  /* 0x00000001e5e58824 */ /* 0x000fe200078e0a05 */
[C---:B------:R-:W-:Y:S01]  /*b3e0*/  ISETP.GT.U32.AND P0, PT, R5.reuse, R232, PT ;  /* 0x000000e80500720c */ /* 0x040fe20003f04070 */
[C---:B------:R-:W-:Y:S01]  /*b3f0*/  IMAD R231, R5.reuse, R6, R231 ;  /* 0x0000000605e77224 */ /* 0x040fe200078e02e7 */
[----:B------:R-:W-:Y:S01]  /*b400*/  LOP3.LUT R6, R2, 0x2c, RZ, 0xfc, !PT ;  /* 0x0000002c02067812 */ /* 0x000fe200078efcff */
[C---:B------:R-:W-:Y:S01]  /*b410*/  IMAD R233, R5.reuse, R236, R233 ;  /* 0x000000ec05e97224 */ /* 0x040fe200078e02e9 */
[----:B------:R-:W-:Y:S01]  /*b420*/  IABS R236, R9 ;  /* 0x0000000900ec7213 */ /* 0x000fe20000000000 */
[--C-:B------:R-:W-:Y:S01]  /*b430*/  @!P6 IMAD.IADD R228, R228, 0x1, -R5.reuse ;  /* 0x00000001e4e4e824 */ /* 0x100fe200078e0a05 */
[----:B------:R-:W-:Y:S01]  /*b440*/  IABS R234, R6 ;  /* 0x0000000600ea7213 */ /* 0x000fe20000000000 */
[----:B------:R-:W-:Y:S01]  /*b450*/  @!P3 IMAD.IADD R230, R230, 0x1, -R5 ;  /* 0x00000001e6e6b824 */ /* 0x000fe200078e0a05 */
[----:B------:R-:W-:Y:S01]  /*b460*/  ISETP.GE.AND P3, PT, R10, RZ, PT ;  /* 0x000000ff0a00720c */ /* 0x000fe20003f66270 */
[----:B------:R-:W-:Y:S01]  /*b470*/  @!P5 IMAD.MOV R229, RZ, RZ, -R229 ;  /* 0x000000ffffe5d224 */ /* 0x000fe200078e0ae5 */
[----:B------:R-:W-:Y:S01]  /*b480*/  ISETP.GT.U32.AND P6, PT, R5, R228, PT ;  /* 0x000000e40500720c */ /* 0x000fe20003fc4070 */
[----:B------:R-:W-:Y:S01]  /*b490*/  IMAD.HI.U32 R235, R0, R234, RZ ;  /* 0x000000ea00eb7227 */ /* 0x000fe200078e00ff */
[----:B------:R-:W-:-:S03]  /*b4a0*/  LOP3.LUT R10, R2, 0x2a, RZ, 0xfc, !PT ;  /* 0x0000002a020a7812 */ /* 0x000fc600078efcff */
[----:B------:R-:W-:Y:S01]  /*b4b0*/  @!P0 IMAD.IADD R232, R232, 0x1, -R5 ;  /* 0x00000001e8e88824 */ /* 0x000fe200078e0a05 */
[C---:B------:R-:W-:Y:S01]  /*b4c0*/  ISETP.GT.U32.AND P0, PT, R5.reuse, R233, PT ;  /* 0x000000e90500720c */ /* 0x040fe20003f04070 */
[----:B------:R-:W-:Y:S02]  /*b4d0*/  IMAD.MOV R235, RZ, RZ, -R235 ;  /* 0x000000ffffeb7224 */ /* 0x000fe400078e0aeb */
[----:B------:R-:W-:Y:S01]  /*b4e0*/  @!P4 IMAD.MOV R230, RZ, RZ, -R230 ;  /* 0x000000ffffe6c224 */ /* 0x000fe200078e0ae6 */
[C---:B------:R-:W-:Y:S01]  /*b4f0*/  ISETP.GT.U32.AND P5, PT, R5.reuse, R232, PT ;  /* 0x000000e80500720c */ /* 0x040fe20003fa4070 */
[C---:B------:R-:W-:Y:S01]  /*b500*/  IMAD R234, R5.reuse, R235, R234 ;  /* 0x000000eb05ea7224 */ /* 0x040fe200078e02ea */
[----:B------:R-:W-:Y:S01]  /*b510*/  IABS R235, R10 ;  /* 0x0000000a00eb7213 */ /* 0x000fe20000000000 */
[----:B------:R-:W-:Y:S01]  /*b520*/  @!P6 IMAD.IADD R228, R228, 0x1, -R5 ;  /* 0x00000001e4e4e824 */ /* 0x000fe200078e0a05 */
[----:B------:R-:W-:Y:S02]  /*b530*/  ISETP.GT.U32.AND P6, PT, R5, R231, PT ;  /* 0x000000e70500720c */ /* 0x000fe40003fc4070 */
[----:B------:R-:W-:Y:S01]  /*b540*/  ISETP.GE.AND P4, PT, R10, RZ, PT ;  /* 0x000000ff0a00720c */ /* 0x000fe20003f86270 */
[----:B------:R-:W-:-:S04]  /*b550*/  IMAD.HI.U32 R238, R0, R235, RZ ;  /* 0x000000eb00ee7227 */ /* 0x000fc800078e00ff */
[--C-:B------:R-:W-:Y:S02]  /*b560*/  @!P0 IMAD.IADD R233, R233, 0x1, -R5.reuse ;  /* 0x00000001e9e98824 */ /* 0x100fe400078e0a05 */
[----:B------:R-:W-:Y:S02]  /*b570*/  IMAD.MOV R238, RZ, RZ, -R238 ;  /* 0x000000ffffee7224 */ /* 0x000fe400078e0aee */
[----:B------:R-:W-:Y:S01]  /*b580*/  @!P5 IMAD.IADD R232, R232, 0x1, -R5 ;  /* 0x00000001e8e8d824 */ /* 0x000fe200078e0a05 */
[C---:B------:R-:W-:Y:S01]  /*b590*/  ISETP.GT.U32.AND P0, PT, R5.reuse, R233, PT ;  /* 0x000000e90500720c */ /* 0x040fe20003f04070 */
[C---:B------:R-:W-:Y:S01]  /*b5a0*/  IMAD R235, R5.reuse, R238, R235 ;  /* 0x000000ee05eb7224 */ /* 0x040fe200078e02eb */
[----:B------:R-:W-:Y:S01]  /*b5b0*/  ISETP.GT.U32.AND P5, PT, R5, R234, PT ;  /* 0x000000ea0500720c */ /* 0x000fe20003fa4070 */
[----:B------:R-:W-:Y:S01]  /*b5c0*/  @!P6 IMAD.IADD R231, R231, 0x1, -R5 ;  /* 0x00000001e7e7e824 */ /* 0x000fe200078e0a05 */
[----:B------:R-:W-:Y:S01]  /*b5d0*/  IABS R238, R2 ;  /* 0x0000000200ee7213 */ /* 0x000fe20000000000 */
[----:B------:R-:W-:Y:S01]  /*b5e0*/  @!P2 IMAD.MOV R228, RZ, RZ, -R228 ;  /* 0x000000ffffe4a224 */ /* 0x000fe200078e0ae4 */
[----:B------:R-:W-:Y:S01]  /*b5f0*/  ISETP.GE.AND P2, PT, R11, RZ, PT ;  /* 0x000000ff0b00720c */ /* 0x000fe20003f46270 */
[----:B------:R-:W-:Y:S01]  /*b600*/  IMAD.HI.U32 R10, R0, R236, RZ ;  /* 0x000000ec000a7227 */ /* 0x000fe200078e00ff */
[----:B------:R-:W-:-:S02]  /*b610*/  ISETP.GT.U32.AND P6, PT, R5, R231, PT ;  /* 0x000000e70500720c */ /* 0x000fc40003fc4070 */
[----:B------:R-:W-:Y:S01]  /*b620*/  IABS R11, R252 ;  /* 0x000000fc000b7213 */ /* 0x000fe20000000000 */
[----:B------:R-:W-:Y:S02]  /*b630*/  IMAD.MOV R10, RZ, RZ, -R10 ;  /* 0x000000ffff0a7224 */ /* 0x000fe400078e0a0a */
[--C-:B------:R-:W-:Y:S01]  /*b640*/  @!P0 IMAD.IADD R233, R233, 0x1, -R5.reuse ;  /* 0x00000001e9e98824 */ /* 0x100fe200078e0a05 */
[C---:B------:R-:W-:Y:S01]  /*b650*/  ISETP.GT.U32.AND P0, PT, R5.reuse, R235, PT ;  /* 0x000000eb0500720c */ /* 0x040fe20003f04070 */
[----:B------:R-:W-:Y:S02]  /*b660*/  @!P5 IMAD.IADD R234, R234, 0x1, -R5 ;  /* 0x00000001eaead824 */ /* 0x000fe400078e0a05 */
[----:B------:R-:W-:Y:S02]  /*b670*/  @!P3 IMAD.MOV R233, RZ, RZ, -R233 ;  /* 0x000000ffffe9b224 */ /* 0x000fe400078e0ae9 */
[----:B------:R-:W-:Y:S01]  /*b680*/  @!P2 IMAD.MOV R232, RZ, RZ, -R232 ;  /* 0x000000ffffe8a224 */ /* 0x000fe200078e0ae8 */
[----:B------:R-:W-:Y:S01]  /*b690*/  ISETP.GT.U32.AND P5, PT, R5, R234, PT ;  /* 0x000000ea0500720c */ /* 0x000fe20003fa4070 */
[----:B------:R-:W-:Y:S01]  /*b6a0*/  @!P6 IMAD.IADD R231, R231, 0x1, -R5 ;  /* 0x00000001e7e7e824 */ /* 0x000fe200078e0a05 */
[----:B------:R-:W-:Y:S01]  /*b6b0*/  ISETP.GE.AND P6, PT, R6, RZ, PT ;  /* 0x000000ff0600720c */ /* 0x000fe20003fc6270 */
[----:B------:R-:W-:Y:S01]  /*b6c0*/  IMAD R236, R5, R10, R236 ;  /* 0x0000000a05ec7224 */ /* 0x000fe200078e02ec */
[----:B------:R-:W-:Y:S01]  /*b6d0*/  LOP3.LUT R6, R2, 0x26, RZ, 0xfc, !PT ;  /* 0x0000002602067812 */ /* 0x000fe200078efcff */
[----:B------:R-:W-:Y:S01]  /*b6e0*/  @!P1 IMAD.MOV R231, RZ, RZ, -R231 ;  /* 0x000000ffffe79224 */ /* 0x000fe200078e0ae7 */
[----:B------:R-:W-:Y:S01]  /*b6f0*/  ISETP.GE.AND P1, PT, R9, RZ, PT ;  /* 0x000000ff0900720c */ /* 0x000fe20003f26270 */
[----:B------:R-:W-:Y:S01]  /*b700*/  @!P0 IMAD.IADD R235, R235, 0x1, -R5 ;  /* 0x00000001ebeb8824 */ /* 0x000fe200078e0a05 */
[----:B------:R-:W-:-:S02]  /*b710*/  IABS R237, R6 ;  /* 0x0000000600ed7213 */ /* 0x000fc40000000000 */
[----:B------:R-:W-:Y:S01]  /*b720*/  ISETP.GE.AND P2, PT, R6, RZ, PT ;  /* 0x000000ff0600720c */ /* 0x000fe20003f46270 */
[----:B------:R-:W-:Y:S01]  /*b730*/  IMAD.HI.U32 R6, R0, R11, RZ ;  /* 0x0000000b00067227 */ /* 0x000fe200078e00ff */
[----:B------:R-:W-:Y:S02]  /*b740*/  ISETP.GT.U32.AND P3, PT, R5, R235, PT ;  /* 0x000000eb0500720c */ /* 0x000fe40003f64070 */
[----:B------:R-:W-:Y:S01]  /*b750*/  ISETP.GE.AND P0, PT, R240, RZ, PT ;  /* 0x000000fff000720c */ /* 0x000fe20003f06270 */
[----:B------:R-:W-:Y:S01]  /*b760*/  IMAD.HI.U32 R9, R0, R237, RZ ;  /* 0x000000ed00097227 */ /* 0x000fe200078e00ff */
[----:B------:R-:W-:-:S03]  /*b770*/  IABS R240, R240 ;  /* 0x000000f000f07213 */ /* 0x000fc60000000000 */
[----:B------:R-:W-:Y:S02]  /*b780*/  IMAD.MOV R6, RZ, RZ, -R6 ;  /* 0x000000ffff067224 */ /* 0x000fe400078e0a06 */
[----:B------:R-:W-:Y:S02]  /*b790*/  IMAD.MOV R9, RZ, RZ, -R9 ;  /* 0x000000ffff097224 */ /* 0x000fe400078e0a09 */
[----:B------:R-:W-:Y:S01]  /*b7a0*/  IMAD R11, R5, R6, R11 ;  /* 0x00000006050b7224 */ /* 0x000fe200078e020b */
[----:B------:R-:W-:Y:S01]  /*b7b0*/  LOP3.LUT R6, R2, 0x22, RZ, 0xfc, !PT ;  /* 0x0000002202067812 */ /* 0x000fe200078efcff */
[--C-:B------:R-:W-:Y:S02]  /*b7c0*/  @!P3 IMAD.IADD R235, R235, 0x1, -R5.reuse ;  /* 0x00000001ebebb824 */ /* 0x100fe400078e0a05 */
[----:B------:R-:W-:Y:S01]  /*b7d0*/  @!P5 IMAD.IADD R234, R234, 0x1, -R5 ;  /* 0x00000001eaead824 */ /* 0x000fe200078e0a05 */
[----:B------:R-:W-:Y:S01]  /*b7e0*/  ISETP.GE.AND P5, PT, R6, RZ, PT ;  /* 0x000000ff0600720c */ /* 0x000fe20003fa6270 */
[C---:B------:R-:W-:Y:S01]  /*b7f0*/  IMAD R237, R5.reuse, R9, R237 ;  /* 0x0000000905ed7224 */ /* 0x040fe200078e02ed */
[----:B------:R-:W-:Y:S01]  /*b800*/  IABS R6, R6 ;  /* 0x0000000600067213 */ /* 0x000fe20000000000 */
[----:B------:R-:W-:Y:S01]  /*b810*/  @!P4 IMAD.MOV R235, RZ, RZ, -R235 ;  /* 0x000000ffffebc224 */ /* 0x000fe200078e0aeb */
[C---:B------:R-:W-:Y:S01]  /*b820*/  ISETP.GT.U32.AND P4, PT, R5.reuse, R11, PT ;  /* 0x0000000b0500720c */ /* 0x040fe20003f84070 */
[----:B------:R-:W-:Y:S01]  /*b830*/  @!P6 IMAD.MOV R234, RZ, RZ, -R234 ;  /* 0x000000ffffeae224 */ /* 0x000fe200078e0aea */
[C---:B------:R-:W-:Y:S01]  /*b840*/  ISETP.GT.U32.AND P6, PT, R5.reuse, R236, PT ;  /* 0x000000ec0500720c */ /* 0x040fe20003fc4070 */
[----:B------:R-:W-:Y:S01]  /*b850*/  IMAD.HI.U32 R9, R0, R238, RZ ;  /* 0x000000ee00097227 */ /* 0x000fe200078e00ff */
[----:B------:R-:W-:-:S03]  /*b860*/  ISETP.GT.U32.AND P3, PT, R5, R237, PT ;  /* 0x000000ed0500720c */ /* 0x000fc60003f64070 */
[----:B------:R-:W-:Y:S02]  /*b870*/  IMAD.MOV R9, RZ, RZ, -R9 ;  /* 0x000000ffff097224 */ /* 0x000fe400078e0a09 */
[----:B------:R-:W-:-:S04]  /*b880*/  IMAD.HI.U32 R10, R0, R240, RZ ;  /* 0x000000f0000a7227 */ /* 0x000fc800078e00ff */
[--C-:B------:R-:W-:Y:S02]  /*b890*/  @!P4 IMAD.IADD R11, R11, 0x1, -R5.reuse ;  /* 0x000000010b0bc824 */ /* 0x100fe400078e0a05 */
[--C-:B------:R-:W-:Y:S02]  /*b8a0*/  @!P6 IMAD.IADD R236, R236, 0x1, -R5.reuse ;  /* 0x00000001ecece824 */ /* 0x100fe400078e0a05 */
[----:B------:R-:W-:Y:S01]  /*b8b0*/  @!P3 IMAD.IADD R237, R237, 0x1, -R5 ;  /* 0x00000001ededb824 */ /* 0x000fe200078e0a05 */
[C---:B------:R-:W-:Y:S01]  /*b8c0*/  ISETP.GT.U32.AND P4, PT, R5.reuse, R11, PT ;  /* 0x0000000b0500720c */ /* 0x040fe20003f84070 */
[C---:B------:R-:W-:Y:S01]  /*b8d0*/  IMAD R238, R5.reuse, R9, R238 ;  /* 0x0000000905ee7224 */ /* 0x040fe200078e02ee */
[C---:B------:R-:W-:Y:S01]  /*b8e0*/  ISETP.GT.U32.AND P6, PT, R5.reuse, R236, PT ;  /* 0x000000ec0500720c */ /* 0x040fe20003fc4070 */
[----:B------:R-:W-:Y:S01]  /*b8f0*/  IMAD.HI.U32 R239, R0, R6, RZ ;  /* 0x0000000600ef7227 */ /* 0x000fe200078e00ff */
[----:B------:R-:W-:-:S03]  /*b900*/  ISETP.GT.U32.AND P3, PT, R5, R237, PT ;  /* 0x000000ed0500720c */ /* 0x000fc60003f64070 */
[----:B------:R-:W-:Y:S02]  /*b910*/  IMAD.MOV R9, RZ, RZ, -R10 ;  /* 0x000000ffff097224 */ /* 0x000fe400078e0a0a */
[----:B------:R-:W-:Y:S02]  /*b920*/  IMAD.MOV R239, RZ, RZ, -R239 ;  /* 0x000000ffffef7224 */ /* 0x000fe400078e0aef */
[C---:B------:R-:W-:Y:S02]  /*b930*/  IMAD R240, R5.reuse, R9, R240 ;  /* 0x0000000905f07224 */ /* 0x040fe400078e02f0 */
[----:B------:R-:W-:Y:S02]  /*b940*/  IMAD R239, R5, R239, R6 ;  /* 0x000000ef05ef7224 */ /* 0x000fe400078e0206 */
[--C-:B------:R-:W-:Y:S01]  /*b950*/  @!P4 IMAD.IADD R11, R11, 0x1, -R5.reuse ;  /* 0x000000010b0bc824 */ /* 0x100fe200078e0a05 */
[C---:B------:R-:W-:Y:S01]  /*b960*/  ISETP.GT.U32.AND P4, PT, R5.reuse, R240, PT ;  /* 0x000000f00500720c */ /* 0x040fe20003f84070 */
[--C-:B------:R-:W-:Y:S01]  /*b970*/  @!P6 IMAD.IADD R236, R236, 0x1, -R5.reuse ;  /* 0x00000001ecece824 */ /* 0x100fe200078e0a05 */
[----:B------:R-:W-:Y:S01]  /*b980*/  ISETP.GT.U32.AND P6, PT, R5, R238, PT ;  /* 0x000000ee0500720c */ /* 0x000fe20003fc4070 */
[----:B------:R-:W-:Y:S01]  /*b990*/  @!P3 IMAD.IADD R237, R237, 0x1, -R5 ;  /* 0x00000001ededb824 */ /* 0x000fe200078e0a05 */
[----:B------:R-:W-:Y:S01]  /*b9a0*/  ISETP.GT.U32.AND P3, PT, R5, R239, PT ;  /* 0x000000ef0500720c */ /* 0x000fe20003f64070 */
[----:B------:R-:W-:Y:S01]  /*b9b0*/  IMAD.MOV R6, RZ, RZ, -R243 ;  /* 0x000000ffff067224 */ /* 0x000fe200078e0af3 */
[----:B------:R-:W-:Y:S01]  /*b9c0*/  IABS R243, R8 ;  /* 0x0000000800f37213 */ /* 0x000fe20000000000 */
[----:B------:R-:W-:-:S02]  /*b9d0*/  @!P1 IMAD.MOV R236, RZ, RZ, -R236 ;  /* 0x000000ffffec9224 */ /* 0x000fc400078e0aec */
[----:B------:R-:W-:Y:S02]  /*b9e0*/  IMAD R242, R5, R6, R242 ;  /* 0x0000000605f27224 */ /* 0x000fe400078e02f2 */
[----:B------:R-:W-:-:S04]  /*b9f0*/  IMAD.HI.U32 R6, R0, R243, RZ ;  /* 0x000000f300067227 */ /* 0x000fc800078e00ff */
[--C-:B------:R-:W-:Y:S02]  /*ba00*/  @!P4 IMAD.IADD R240, R240, 0x1, -R5.reuse ;  /* 0x00000001f0f0c824 */ /* 0x100fe400078e0a05 */
[----:B------:R-:W-:Y:S02]  /*ba10*/  IMAD.MOV R6, RZ, RZ, -R6 ;  /* 0x000000ffff067224 */ /* 0x000fe400078e0a06 */
[--C-:B------:R-:W-:Y:S01]  /*ba20*/  @!P6 IMAD.IADD R238, R238, 0x1, -R5.reuse ;  /* 0x00000001eeeee824 */ /* 0x100fe200078e0a05 */
[----:B------:R-:W-:Y:S01]  /*ba30*/  ISETP.GT.U32.AND P1, PT, R5, R240, PT ;  /* 0x000000f00500720c */ /* 0x000fe20003f24070 */
[----:B------:R-:W-:Y:S02]  /*ba40*/  @!P3 IMAD.IADD R239, R239, 0x1, -R5 ;  /* 0x00000001efefb824 */ /* 0x000fe400078e0a05 */
[C---:B------:R-:W-:Y:S01]  /*ba50*/  IMAD R243, R5.reuse, R6, R243 ;  /* 0x0000000605f37224 */ /* 0x040fe200078e02f3 */
[C---:B------:R-:W-:Y:S01]  /*ba60*/  ISETP.GT.U32.AND P6, PT, R5.reuse, R238, PT ;  /* 0x000000ee0500720c */ /* 0x040fe20003fc4070 */
[----:B------:R-:W-:Y:S01]  /*ba70*/  IMAD.HI.U32 R9, R0, R245, RZ ;  /* 0x000000f500097227 */ /* 0x000fe200078e00ff */
[----:B------:R-:W-:-:S02]  /*ba80*/  ISETP.GT.U32.AND P3, PT, R5, R239, PT ;  /* 0x000000ef0500720c */ /* 0x000fc40003f64070 */
[----:B------:R-:W-:Y:S01]  /*ba90*/  ISETP.GT.U32.AND P4, PT, R5, R243, PT ;  /* 0x000000f30500720c */ /* 0x000fe20003f84070 */
[----:B------:R-:W-:-:S04]  /*baa0*/  IMAD.HI.U32 R6, R0, R246, RZ ;  /* 0x000000f600067227 */ /* 0x000fc800078e00ff */
[----:B------:R-:W-:Y:S02]  /*bab0*/  IMAD.MOV R9, RZ, RZ, -R9 ;  /* 0x000000ffff097224 */ /* 0x000fe400078e0a09 */
[----:B------:R-:W-:Y:S02]  /*bac0*/  IMAD.MOV R6, RZ, RZ, -R6 ;  /* 0x000000ffff067224 */ /* 0x000fe400078e0a06 */
[----:B------:R-:W-:Y:S01]  /*bad0*/  IMAD.MOV R10, RZ, RZ, -R244 ;  /* 0x000000ffff0a7224 */ /* 0x000fe200078e0af4 */
[----:B------:R-:W-:Y:S01]  /*bae0*/  IABS R244, R251 ;  /* 0x000000fb00f47213 */ /* 0x000fe20000000000 */
[C---:B------:R-:W-:Y:S02]  /*baf0*/  IMAD R245, R5.reuse, R9, R245 ;  /* 0x0000000905f57224 */ /* 0x040fe400078e02f5 */
[----:B------:R-:W-:Y:S02]  /*bb00*/  IMAD R246, R5, R6, R246 ;  /* 0x0000000605f67224 */ /* 0x000fe400078e02f6 */
[----:B------:R-:W-:-:S04]  /*bb10*/  IMAD.HI.U32 R6, R0, R247, RZ ;  /* 0x000000f700067227 */ /* 0x000fc800078e00ff */
[C---:B------:R-:W-:Y:S02]  /*bb20*/  IMAD R241, R5.reuse, R10, R241 ;  /* 0x0000000a05f17224 */ /* 0x040fe400078e02f1 */
[----:B------:R-:W-:Y:S01]  /*bb30*/  @!P1 IMAD.IADD R240, R240, 0x1, -R5 ;  /* 0x00000001f0f09824 */ /* 0x000fe200078e0a05 */
[----:B------:R-:W-:Y:S01]  /*bb40*/  ISETP.GT.U32.AND P1, PT, R5, R245, PT ;  /* 0x000000f50500720c */ /* 0x000fe20003f24070 */
[----:B------:R-:W-:Y:S02]  /*bb50*/  IMAD.MOV R6, RZ, RZ, -R6 ;  /* 0x000000ffff067224 */ /* 0x000fe400078e0a06 */
[----:B------:R-:W-:-:S04]  /*bb60*/  IMAD.HI.U32 R9, R0, R248, RZ ;  /* 0x000000f800097227 */ /* 0x000fc800078e00ff */
[--C-:B------:R-:W-:Y:S01]  /*bb70*/  @!P6 IMAD.IADD R238, R238, 0x1, -R5.reuse ;  /* 0x00000001eeeee824 */ /* 0x100fe200078e0a05 */
[----:B------:R-:W-:Y:S01]  /*bb80*/  ISETP.GT.U32.AND P6, PT, R5, R241, PT ;  /* 0x000000f10500720c */ /* 0x000fe20003fc4070 */
[----:B------:R-:W-:Y:S01]  /*bb90*/  @!P3 IMAD.IADD R239, R239, 0x1, -R5 ;  /* 0x00000001efefb824 */ /* 0x000fe200078e0a05 */
[C---:B------:R-:W-:Y:S01]  /*bba0*/  ISETP.GT.U32.AND P3, PT, R5.reuse, R242, PT ;  /* 0x000000f20500720c */ /* 0x040fe20003f64070 */
[----:B------:R-:W-:Y:S02]  /*bbb0*/  IMAD R247, R5, R6, R247 ;  /* 0x0000000605f77224 */ /* 0x000fe400078e02f7 */
[----:B------:R-:W-:Y:S02]  /*bbc0*/  IMAD.MOV R6, RZ, RZ, -R9 ;  /* 0x000000ffff067224 */ /* 0x000fe400078e0a09 */
[----:B------:R-:W-:-:S04]  /*bbd0*/  IMAD.HI.U32 R10, R0, R244, RZ ;  /* 0x000000f4000a7227 */ /* 0x000fc800078e00ff */
[----:B------:R-:W-:Y:S02]  /*bbe0*/  IMAD R248, R5, R6, R248 ;  /* 0x0000000605f87224 */ /* 0x000fe400078e02f8 */
[----:B------:R-:W-:Y:S02]  /*bbf0*/  IMAD.MOV R10, RZ, RZ, -R10 ;  /* 0x000000ffff0a7224 */ /* 0x000fe400078e0a0a */
[----:B------:R-:W-:Y:S01]  /*bc00*/  @!P1 IMAD.IADD R245, R245, 0x1, -R5 ;  /* 0x00000001f5f59824 */ /* 0x000fe200078e0a05 */
[----:B------:R-:W-:Y:S01]  /*bc10*/  ISETP.GT.U32.AND P1, PT, R5, R248, PT ;  /* 0x000000f80500720c */ /* 0x000fe20003f24070 */
[----:B------:R-:W-:-:S04]  /*bc20*/  IMAD.HI.U32 R9, R0, R249, RZ ;  /* 0x000000f900097227 */ /* 0x000fc800078e00ff */
[--C-:B------:R-:W-:Y:S01]  /*bc30*/  @!P6 IMAD.IADD R241, R241, 0x1, -R5.reuse ;  /* 0x00000001f1f1e824 */ /* 0x100fe200078e0a05 */
[----:B------:R-:W-:Y:S01]  /*bc40*/  ISETP.GE.AND P6, PT, R2, RZ, PT ;  /* 0x000000ff0200720c */ /* 0x000fe20003fc6270 */
[C---:B------:R-:W-:Y:S02]  /*bc50*/  IMAD R244, R5.reuse, R10, R244 ;  /* 0x0000000a05f47224 */ /* 0x040fe400078e02f4 */
[----:B------:R-:W-:Y:S02]  /*bc60*/  @!P3 IMAD.IADD R242, R242, 0x1, -R5 ;  /* 0x00000001f2f2b824 */ /* 0x000fe400078e0a05 */
[----:B------:R-:W-:Y:S01]  /*bc70*/  IMAD.MOV R6, RZ, RZ, -R9 ;  /* 0x000000ffff067224 */ /* 0x000fe200078e0a09 */
[C---:B------:R-:W-:Y:S01]  /*bc80*/  ISETP.GT.U32.AND P3, PT, R5.reuse, R244, PT ;  /* 0x000000f40500720c */ /* 0x040fe20003f64070 */
[----:B------:R-:W-:Y:S01]  /*bc90*/  @!P2 IMAD.MOV R237, RZ, RZ, -R237 ;  /* 0x000000ffffeda224 */ /* 0x000fe200078e0aed */
[----:B------:R-:W-:Y:S01]  /*bca0*/  ISETP.GT.U32.AND P2, PT, R5, R241, PT ;  /* 0x000000f10500720c */ /* 0x000fe20003f44070 */
[----:B------:R-:W-:Y:S01]  /*bcb0*/  @!P4 IMAD.IADD R243, R243, 0x1, -R5 ;  /* 0x00000001f3f3c824 */ /* 0x000fe200078e0a05 */
[C---:B------:R-:W-:Y:S01]  /*bcc0*/  ISETP.GT.U32.AND P4, PT, R5.reuse, R242, PT ;  /* 0x000000f20500720c */ /* 0x040fe20003f84070 */
[----:B------:R-:W-:-:S02]  /*bcd0*/  IMAD R249, R5, R6, R249 ;  /* 0x0000000605f97224 */ /* 0x000fc400078e02f9 */
[----:B------:R-:W-:Y:S02]  /*bce0*/  @!P1 IMAD.IADD R248, R248, 0x1, -R5 ;  /* 0x00000001f8f89824 */ /* 0x000fe400078e0a05 */
[----:B------:R-:W-:Y:S01]  /*bcf0*/  IMAD.HI.U32 R10, R0, R250, RZ ;  /* 0x000000fa000a7227 */ /* 0x000fe200078e00ff */
[----:B------:R-:W-:-:S03]  /*bd00*/  ISETP.GT.U32.AND P1, PT, R5, R249, PT ;  /* 0x000000f90500720c */ /* 0x000fc60003f24070 */
[----:B------:R-:W-:Y:S01]  /*bd10*/  @!P6 IMAD.MOV R238, RZ, RZ, -R238 ;  /* 0x000000ffffeee224 */ /* 0x000fe200078e0aee */
[----:B------:R-:W-:Y:S01]  /*bd20*/  ISETP.GT.U32.AND P6, PT, R5, R243, PT ;  /* 0x000000f30500720c */ /* 0x000fe20003fc4070 */
[----:B------:R-:W-:Y:S01]  /*bd30*/  IMAD.MOV R9, RZ, RZ, -R10 ;  /* 0x000000ffff097224 */ /* 0x000fe200078e0a0a */
[----:B------:R-:W-:Y:S01]  /*bd40*/  IABS R10, R13 ;  /* 0x0000000d000a7213 */ /* 0x000fe20000000000 */
[--C-:B------:R-:W-:Y:S01]  /*bd50*/  @!P2 IMAD.IADD R241, R241, 0x1, -R5.reuse ;  /* 0x00000001f1f1a824 */ /* 0x100fe200078e0a05 */
[C---:B------:R-:W-:Y:S01]  /*bd60*/  ISETP.GT.U32.AND P2, PT, R5.reuse, R246, PT ;  /* 0x000000f60500720c */ /* 0x040fe20003f44070 */
[--C-:B------:R-:W-:Y:S02]  /*bd70*/  @!P3 IMAD.IADD R244, R244, 0x1, -R5.reuse ;  /* 0x00000001f4f4b824 */ /* 0x100fe400078e0a05 */
[--C-:B------:R-:W-:Y:S01]  /*bd80*/  @!P4 IMAD.IADD R242, R242, 0x1, -R5.reuse ;  /* 0x00000001f2f2c824 */ /* 0x100fe200078e0a05 */
[C---:B------:R-:W-:Y:S01]  /*bd90*/  ISETP.GT.U32.AND P4, PT, R5.reuse, R247, PT ;  /* 0x000000f70500720c */ /* 0x040fe20003f84070 */
[C---:B------:R-:W-:Y:S01]  /*bda0*/  IMAD R250, R5.reuse, R9, R250 ;  /* 0x0000000905fa7224 */ /* 0x040fe200078e02fa */
[----:B------:R-:W-:Y:S01]  /*bdb0*/  ISETP.GT.U32.AND P3, PT, R5, R244, PT ;  /* 0x000000f40500720c */ /* 0x000fe20003f64070 */
[----:B------:R-:W-:-:S02]  /*bdc0*/  @!P1 IMAD.IADD R249, R249, 0x1, -R5 ;  /* 0x00000001f9f99824 */ /* 0x000fc400078e0a05 */
[--C-:B------:R-:W-:Y:S01]  /*bdd0*/  @!P6 IMAD.IADD R243, R243, 0x1, -R5.reuse ;  /* 0x00000001f3f3e824 */ /* 0x100fe200078e0a05 */
[----:B------:R-:W-:Y:S01]  /*bde0*/  ISETP.GT.U32.AND P1, PT, R5, R250, PT ;  /* 0x000000fa0500720c */ /* 0x000fe20003f24070 */
[----:B------:R-:W-:Y:S01]  /*bdf0*/  @!P0 IMAD.MOV R240, RZ, RZ, -R240 ;  /* 0x000000fffff08224 */ /* 0x000fe200078e0af0 */
[----:B------:R-:W-:Y:S01]  /*be00*/  ISETP.GE.AND P6, PT, R12, RZ, PT ;  /* 0x000000ff0c00720c */ /* 0x000fe20003fc6270 */
[--C-:B------:R-:W-:Y:S01]  /*be10*/  @!P2 IMAD.IADD R246, R246, 0x1, -R5.reuse ;  /* 0x00000001f6f6a824 */ /* 0x100fe200078e0a05 */
[----:B------:R-:W-:Y:S01]  /*be20*/  ISETP.GE.AND P2, PT, R8, RZ, PT ;  /* 0x000000ff0800720c */ /* 0x000fe20003f46270 */
[----:B---3--:R-:W-:Y:S01]  /*be30*/  IMAD.HI.U32 R21, R0, R10, RZ ;  /* 0x0000000a00157227 */ /* 0x008fe200078e00ff */
[C---:B------:R-:W-:Y:S02]  /*be40*/  LOP3.LUT R12, R2.reuse, 0x6, RZ, 0xfc, !PT ;  /* 0x00000006020c7812 */ /* 0x040fe400078efcff */
[----:B------:R-:W-:Y:S01]  /*be50*/  LOP3.LUT R8, R2, 0x4, RZ, 0xfc, !PT ;  /* 0x0000000402087812 */ /* 0x000fe200078efcff */
[--C-:B------:R-:W-:Y:S01]  /*be60*/  @!P4 IMAD.IADD R247, R247, 0x1, -R5.reuse ;  /* 0x00000001f7f7c824 */ /* 0x100fe200078e0a05 */
[----:B------:R-:W-:Y:S01]  /*be70*/  ISETP.GE.AND P4, PT, R251, RZ, PT ;  /* 0x000000fffb00720c */ /* 0x000fe20003f86270 */
[----:B------:R-:W-:Y:S01]  /*be80*/  @!P3 IMAD.IADD R244, R244, 0x1, -R5 ;  /* 0x00000001f4f4b824 */ /* 0x000fe200078e0a05 */
[----:B------:R-:W-:-:S02]  /*be90*/  IABS R251, R14 ;  /* 0x0000000e00fb7213 */ /* 0x000fc40000000000 */
[----:B------:R-:W-:Y:S01]  /*bea0*/  IABS R9, R12 ;  /* 0x0000000c00097213 */ /* 0x000fe20000000000 */
[----:B------:R-:W-:Y:S01]  /*beb0*/  @!P1 IMAD.IADD R250, R250, 0x1, -R5 ;  /* 0x00000001fafa9824 */ /* 0x000fe200078e0a05 */
[----:B------:R-:W-:Y:S02]  /*bec0*/  ISETP.GE.AND P3, PT, R3, RZ, PT ;  /* 0x000000ff0300720c */ /* 0x000fe40003f66270 */
[----:B------:R-:W-:Y:S01]  /*bed0*/  IABS R6, R8 ;  /* 0x0000000800067213 */ /* 0x000fe20000000000 */
[----:B------:R-:W-:Y:S01]  /*bee0*/  @!P5 IMAD.MOV R239, RZ, RZ, -R239 ;  /* 0x000000ffffefd224 */ /* 0x000fe200078e0aef */
[----:B------:R-:W-:Y:S01]  /*bef0*/  LOP3.LUT R3, R2, 0x2, RZ, 0xfc, !PT ;  /* 0x0000000202037812 */ /* 0x000fe200078efcff */
[C---:B------:R-:W-:Y:S01]  /*bf00*/  IMAD.HI.U32 R2, R0.reuse, R251, RZ ;  /* 0x000000fb00027227 */ /* 0x040fe200078e00ff */
[C---:B------:R-:W-:Y:S02]  /*bf10*/  ISETP.GT.U32.AND P1, PT, R5.reuse, R245, PT ;  /* 0x000000f50500720c */ /* 0x040fe40003f24070 */
[C---:B------:R-:W-:Y:S01]  /*bf20*/  ISETP.GT.U32.AND P0, PT, R5.reuse, R246, PT ;  /* 0x000000f60500720c */ /* 0x040fe20003f04070 */
[----:B------:R-:W-:Y:S01]  /*bf30*/  IMAD.HI.U32 R20, R0, R9, RZ ;  /* 0x0000000900147227 */ /* 0x000fe200078e00ff */
[----:B------:R-:W-:-:S02]  /*bf40*/  ISETP.GT.U32.AND P5, PT, R5, R247, PT ;  /* 0x000000f70500720c */ /* 0x000fc40003fa4070 */
[----:B----4-:R-:W-:Y:S01]  /*bf50*/  IABS R23, R3 ;  /* 0x0000000300177213 */ /* 0x010fe20000000000 */
[----:B------:R-:W-:-:S04]  /*bf60*/  IMAD.HI.U32 R19, R0, R6, RZ ;  /* 0x0000000600137227 */ /* 0x000fc800078e00ff */
[----:B------:R-:W-:Y:S02]  /*bf70*/  IMAD.MOV R22, RZ, RZ, -R2 ;  /* 0x000000ffff167224 */ /* 0x000fe400078e0a02 */
[----:B------:R-:W-:Y:S02]  /*bf80*/  IMAD.MOV R21, RZ, RZ, -R21 ;  /* 0x000000ffff157224 */ /* 0x000fe400078e0a15 */
[----:B------:R-:W-:Y:S02]  /*bf90*/  IMAD.MOV R20, RZ, RZ, -R20 ;  /* 0x000000ffff147224 */ /* 0x000fe400078e0a14 */
[----:B------:R-:W-:Y:S02]  /*bfa0*/  IMAD.MOV R19, RZ, RZ, -R19 ;  /* 0x000000ffff137224 */ /* 0x000fe400078e0a13 */
[C---:B------:R-:W-:Y:S02]  /*bfb0*/  IMAD R251, R5.reuse, R22, R251 ;  /* 0x0000001605fb7224 */ /* 0x040fe400078e02fb */
[----:B------:R-:W-:-:S02]  /*bfc0*/  IMAD R10, R5, R21, R10 ;  /* 0x00000015050a7224 */ /* 0x000fc400078e020a */
[C---:B------:R-:W-:Y:S02]  /*bfd0*/  IMAD R9, R5.reuse, R20, R9 ;  /* 0x0000001405097224 */ /* 0x040fe400078e0209 */
[----:B------:R-:W-:Y:S01]  /*bfe0*/  @!P2 IMAD.MOV R243, RZ, RZ, -R243 ;  /* 0x000000fffff3a224 */ /* 0x000fe200078e0af3 */
[C---:B------:R-:W-:Y:S01]  /*bff0*/  ISETP.GT.U32.AND P2, PT, R5.reuse, R249, PT ;  /* 0x000000f90500720c */ /* 0x040fe20003f44070 */
[C---:B------:R-:W-:Y:S02]  /*c000*/  IMAD R6, R5.reuse, R19, R6 ;  /* 0x0000001305067224 */ /* 0x040fe400078e0206 */
[----:B------:R-:W-:Y:S01]  /*c010*/  @!P6 IMAD.MOV R241, RZ, RZ, -R241 ;  /* 0x000000fffff1e224 */ /* 0x000fe200078e0af1 */
[C---:B------:R-:W-:Y:S01]  /*c020*/  ISETP.GT.U32.AND P6, PT, R5.reuse, R250, PT ;  /* 0x000000fa0500720c */ /* 0x040fe20003fc4070 */
[----:B------:R-:W-:Y:S01]  /*c030*/  @!P4 IMAD.MOV R244, RZ, RZ, -R244 ;  /* 0x000000fffff4c224 */ /* 0x000fe200078e0af4 */
[----:B------:R-:W-:Y:S01]  /*c040*/  ISETP.GT.U32.AND P4, PT, R5, R251, PT ;  /* 0x000000fb0500720c */ /* 0x000fe20003f84070 */
[--C-:B------:R-:W-:Y:S01]  /*c050*/  @!P1 IMAD.IADD R245, R245, 0x1, -R5.reuse ;  /* 0x00000001f5f59824 */ /* 0x100fe200078e0a05 */
[C---:B------:R-:W-:Y:S01]  /*c060*/  ISETP.GT.U32.AND P1, PT, R5.reuse, R10, PT ;  /* 0x0000000a0500720c */ /* 0x040fe20003f24070 */
[--C-:B------:R-:W-:Y:S01]  /*c070*/  @!P0 IMAD.IADD R246, R246, 0x1, -R5.reuse ;  /* 0x00000001f6f68824 */ /* 0x100fe200078e0a05 */
[----:B------:R-:W-:Y:S01]  /*c080*/  ISETP.GT.U32.AND P0, PT, R5, R9, PT ;  /* 0x000000090500720c */ /* 0x000fe20003f04070 */
[----:B------:R-:W-:Y:S01]  /*c090*/  @!P5 IMAD.IADD R247, R247, 0x1, -R5 ;  /* 0x00000001f7f7d824 */ /* 0x000fe200078e0a05 */
[----:B------:R-:W-:Y:S01]  /*c0a0*/  ISETP.GT.U32.AND P5, PT, R5, R6, PT ;  /* 0x000000060500720c */ /* 0x000fe20003fa4070 */
[----:B------:R-:W-:-:S02]  /*c0b0*/  IMAD.MOV.U32 R2, RZ, RZ, R23 ;  /* 0x000000ffff027224 */ /* 0x000fc400078e0017 */
[----:B------:R-:W2:Y:S01]  /*c0c0*/  LDL.LU R23, [R1+0x13d4] ;  /* 0x0013d40001177983 */ /* 0x000ea20000300800 */
[----:B------:R-:W-:-:S03]  /*c0d0*/  @!P2 IMAD.IADD R249, R249, 0x1, -R5 ;  /* 0x00000001f9f9a824 */ /* 0x000fc600078e0a05 */
[----:B------:R-:W3:Y:S01]  /*c0e0*/  LDL.LU R22, [R1+0x13d0] ;  /* 0x0013d00001167983 */ /* 0x000ee20000300800 */
[----:B------:R-:W-:Y:S01]  /*c0f0*/  ISETP.GE.AND P2, PT, R18, RZ, PT ;  /* 0x000000ff1200720c */ /* 0x000fe20003f46270 */
[--C-:B------:R-:W-:Y:S02]  /*c100*/  @!P6 IMAD.IADD R250, R250, 0x1, -R5.reuse ;  /* 0x00000001fafae824 */ /* 0x100fe400078e0a05 */
[----:B------:R-:W4:Y:S01]  /*c110*/  LDL.LU R21, [R1+0x13cc] ;  /* 0x0013cc0001157983 */ /* 0x000f220000300800 */
[----:B------:R-:W-:Y:S01]  /*c120*/  ISETP.GE.AND P6, PT, R17, RZ, PT ;  /* 0x000000ff1100720c */ /* 0x000fe20003fc6270 */
[--C-:B------:R-:W-:Y:S02]  /*c130*/  @!P4 IMAD.IADD R251, R251, 0x1, -R5.reuse ;  /* 0x00000001fbfbc824 */ /* 0x100fe400078e0a05 */
[----:B------:R-:W2:Y:S01]  /*c140*/  LDL.LU R20, [R1+0x13c8] ;  /* 0x0013c80001147983 */ /* 0x000ea20000300800 */
[----:B------:R-:W-:Y:S01]  /*c150*/  ISETP.GE.AND P4, PT, R16, RZ, PT ;  /* 0x000000ff1000720c */ /* 0x000fe20003f86270 */
[----:B------:R-:W-:-:S02]  /*c160*/  @!P1 IMAD.IADD R10, R10, 0x1, -R5 ;  /* 0x000000010a0a9824 */ /* 0x000fc400078e0a05 */
[----:B------:R-:W3:Y:S01]  /*c170*/  LDL.LU R19, [R1+0x13c4] ;  /* 0x0013c40001137983 */ /* 0x000ee20000300800 */
[----:B------:R-:W-:Y:S01]  /*c180*/  ISETP.GE.AND P1, PT, R15, RZ, PT ;  /* 0x000000ff0f00720c */ /* 0x000fe20003f26270 */
[--C-:B------:R-:W-:Y:S02]  /*c190*/  @!P0 IMAD.IADD R9, R9, 0x1, -R5.reuse ;  /* 0x0000000109098824 */ /* 0x100fe400078e0a05 */
[----:B------:R-:W4:Y:S01]  /*c1a0*/  LDL.LU R18, [R1+0x13c0] ;  /* 0x0013c00001127983 */ /* 0x000f220000300800 */
[----:B------:R-:W-:Y:S01]  /*c1b0*/  ISETP.GE.AND P0, PT, R7, RZ, PT ;  /* 0x000000ff0700720c */ /* 0x000fe20003f06270 */
[----:B------:R-:W-:Y:S02]  /*c1c0*/  @!P5 IMAD.IADD R6, R6, 0x1, -R5 ;  /* 0x000000010606d824 */ /* 0x000fe400078e0a05 */
[----:B------:R-:W2:Y:S01]  /*c1d0*/  LDL.LU R17, [R1+0x13bc] ;  /* 0x0013bc0001117983 */ /* 0x000ea20000300800 */
[----:B------:R-:W-:Y:S01]  /*c1e0*/  ISETP.GE.AND P5, PT, R4, RZ, PT ;  /* 0x000000ff0400720c */ /* 0x000fe20003fa6270 */
[----:B------:R-:W-:-:S02]  /*c1f0*/  @!P3 IMAD.MOV R242, RZ, RZ, -R242 ;  /* 0x000000fffff2b224 */ /* 0x000fc400078e0af2 */
[----:B------:R-:W3:Y:S01]  /*c200*/  LDL.LU R16, [R1+0x13b8] ;  /* 0x0013b80001107983 */ /* 0x000ee20000300800 */
[----:B------:R-:W-:-:S03]  /*c210*/  IMAD.HI.U32 R0, R0, R2, RZ ;  /* 0x0000000200007227 */ /* 0x000fc600078e00ff */
[----:B------:R-:W4:Y:S04]  /*c220*/  LDL.LU R15, [R1+0x13b4] ;  /* 0x0013b400010f7983 */ /* 0x000f280000300800 */
[----:B------:R-:W2:Y:S04]  /*c230*/  LDL.LU R7, [R1+0x13b0] ;  /* 0x0013b00001077983 */ /* 0x000ea80000300800 */
[----:B------:R-:W3:Y:S01]  /*c240*/  LDL.LU R4, [R1+0x13ac] ;  /* 0x0013ac0001047983 */ /* 0x000ee20000300800 */
[----:B------:R-:W-:Y:S01]  /*c250*/  ISETP.GT.U32.AND P3, PT, R5, R248, PT ;  /* 0x000000f80500720c */ /* 0x000fe20003f64070 */
[----:B------:R-:W-:-:S04]  /*c260*/  IMAD.MOV R0, RZ, RZ, -R0 ;  /* 0x000000ffff007224 */ /* 0x000fc800078e0a00 */
[----:B------:R-:W-:-:S08]  /*c270*/  IMAD R2, R5, R0, R2 ;  /* 0x0000000005027224 */ /* 0x000fd000078e0202 */
[----:B------:R-:W-:Y:S01]  /*c280*/  @!P3 IMAD.IADD R248, R248, 0x1, -R5 ;  /* 0x00000001f8f8b824 */ /* 0x000fe200078e0a05 */
[C---:B------:R-:W-:Y:S01]  /*c290*/  ISETP.GT.U32.AND P3, PT, R5.reuse, R2, PT ;  /* 0x000000020500720c */ /* 0x040fe20003f64070 */
[----:B------:R-:W-:Y:S01]  /*c2a0*/  @!P2 IMAD.MOV R245, RZ, RZ, -R245 ;  /* 0x000000fffff5a224 */ /* 0x000fe200078e0af5 */
[C---:B------:R-:W-:Y:S01]  /*c2b0*/  ISETP.GT.U32.AND P2, PT, R5.reuse, R251, PT ;  /* 0x000000fb0500720c */ /* 0x040fe20003f44070 */
[----:B------:R-:W-:Y:S01]  /*c2c0*/  @!P1 IMAD.MOV R248, RZ, RZ, -R248 ;  /* 0x000000fffff89224 */ /* 0x000fe200078e0af8 */
[C---:B------:R-:W-:Y:S01]  /*c2d0*/  ISETP.GT.U32.AND P1, PT, R5.reuse, R6, PT ;  /* 0x000000060500720c */ /* 0x040fe20003f24070 */
[----:B------:R-:W-:Y:S01]  /*c2e0*/  @!P4 IMAD.MOV R247, RZ, RZ, -R247 ;  /* 0x000000fffff7c224 */ /* 0x000fe200078e0af7 */
[----:B------:R-:W-:-:S07]  /*c2f0*/  ISETP.GT.U32.AND P4, PT, R5, R9, PT ;  /* 0x000000090500720c */ /* 0x000fce0003f84070 */
[--C-:B------:R-:W-:Y:S01]  /*c300*/  @!P3 IMAD.IADD R2, R2, 0x1, -R5.reuse ;  /* 0x000000010202b824 */ /* 0x100fe200078e0a05 */
[----:B------:R-:W-:Y:S01]  /*c310*/  ISETP.GT.U32.AND P3, PT, R5, R10, PT ;  /* 0x0000000a0500720c */ /* 0x000fe20003f64070 */
[----:B------:R-:W-:Y:S01]  /*c320*/  @!P6 IMAD.MOV R246, RZ, RZ, -R246 ;  /* 0x000000fffff6e224 */ /* 0x000fe200078e0af6 */
[----:B------:R-:W-:Y:S01]  /*c330*/  ISETP.GE.AND P6, PT, R14, RZ, PT ;  /* 0x000000ff0e00720c */ /* 0x000fe20003fc6270 */
[----:B------:R-:W-:Y:S01]  /*c340*/  @!P2 IMAD.IADD R251, R251, 0x1, -R5 ;  /* 0x00000001fbfba824 */ /* 0x000fe200078e0a05 */
[----:B------:R-:W-:Y:S01]  /*c350*/  ISETP.GE.AND P2, PT, R13, RZ, PT ;  /* 0x000000ff0d00720c */ /* 0x000fe20003f46270 */
[----:B------:R-:W4:Y:S01]  /*c360*/  LDL.LU R14, [R1+0x24] ;  /* 0x00002400010e7983 */ /* 0x000f220000300800 */
[----:B------:R-:W-:Y:S01]  /*c370*/  @!P0 IMAD.MOV R249, RZ, RZ, -R249 ;  /* 0x000000fffff98224 */ /* 0x000fe200078e0af9 */
[----:B------:R-:W-:Y:S01]  /*c380*/  ISETP.GE.AND P0, PT, R252, RZ, PT ;  /* 0x000000fffc00720c */ /* 0x000fe20003f06270 */
[--C-:B------:R-:W-:Y:S01]  /*c390*/  @!P1 IMAD.IADD R6, R6, 0x1, -R5.reuse ;  /* 0x0000000106069824 */ /* 0x100fe200078e0a05 */
[----:B------:R-:W4:Y:S01]  /*c3a0*/  LDL.LU R13, [R1+0x20] ;  /* 0x00002000010d7983 */ /* 0x000f220000300800 */
[----:B------:R-:W-:-:S03]  /*c3b0*/  @!P4 IMAD.IADD R9, R9, 0x1, -R5 ;  /* 0x000000010909c824 */ /* 0x000fc600078e0a05 */
[----:B------:R-:W-:Y:S01]  /*c3c0*/  @!P3 IMAD.IADD R10, R10, 0x1, -R5 ;  /* 0x000000010a0ab824 */ /* 0x000fe200078e0a05 */
[----:B------:R-:W-:Y:S02]  /*c3d0*/  ISETP.GE.AND P3, PT, R12, RZ, PT ;  /* 0x000000ff0c00720c */ /* 0x000fe40003f66270 */
[----:B------:R-:W4:Y:S01]  /*c3e0*/  LDL.LU R12, [R1+0x1c] ;  /* 0x00001c00010c7983 */ /* 0x000f220000300800 */
[----:B------:R-:W-:Y:S02]  /*c3f0*/  ISETP.GE.AND P1, PT, R3, RZ, PT ;  /* 0x000000ff0300720c */ /* 0x000fe40003f26270 */
[----:B------:R-:W-:Y:S01]  /*c400*/  ISETP.GE.AND P4, PT, R8, RZ, PT ;  /* 0x000000ff0800720c */ /* 0x000fe20003f86270 */
[----:B------:R-:W4:Y:S04]  /*c410*/  LDL.LU R252, [R1+0x18] ;  /* 0x0000180001fc7983 */ /* 0x000f280000300800 */
[----:B------:R-:W4:Y:S04]  /*c420*/  LDL.LU R3, [R1+0x14] ;  /* 0x0000140001037983 */ /* 0x000f280000300800 */
[----:B------:R-:W4:Y:S01]  /*c430*/  LDL.LU R8, [R1+0x10] ;  /* 0x0000100001087983 */ /* 0x000f220000300800 */
[----:B---3--:R-:W-:-:S05]  /*c440*/  IMAD.SHL.U32 R0, R4, 0x200, RZ ;  /* 0x0000020004007824 */ /* 0x008fca00078e00ff */
[----:B--2---:R-:W-:Y:S02]  /*c450*/  LOP3.LUT R0, R7, 0x8000, R0, 0xf8, !PT ;  /* 0x0000800007007812 */ /* 0x004fe400078ef800 */
[----:B------:R-:W2:Y:S01]  /*c460*/  LDL.LU R7, [R1+0x13a8] ;  /* 0x0013a80001077983 */ /* 0x000ea20000300800 */
[----:B------:R-:W-:Y:S01]  /*c470*/  @!P5 IMAD.MOV R250, RZ, RZ, -R250 ;  /* 0x000000fffffad224 */ /* 0x000fe200078e0afa */
[----:B------:R-:W-:Y:S02]  /*c480*/  ISETP.GT.U32.AND P5, PT, R5, R2, PT ;  /* 0x000000020500720c */ /* 0x000fe40003fa4070 */
[----:B------:R-:W-:Y:S01]  /*c490*/  LOP3.LUT R4, R4, 0x7f, RZ, 0xc0, !PT ;  /* 0x0000007f04047812 */ /* 0x000fe200078ec0ff */
[----:B------:R-:W-:-:S04]  /*c4a0*/  @!P6 IMAD.MOV R251, RZ, RZ, -R251 ;  /* 0x000000fffffbe224 */ /* 0x000fc800078e0afb */
[----:B------:R-:W-:-:S06]  /*c4b0*/  IMAD R4, R4, UR40, RZ ;  /* 0x0000002804047c24 */ /* 0x000fcc000f8e02ff */
[----:B------:R-:W-:Y:S01]  /*c4c0*/  @!P5 IMAD.IADD R2, R2, 0x1, -R5 ;  /* 0x000000010202d824 */ /* 0x000fe200078e0a05 */
[----:B------:R-:W-:Y:S01]  /*c4d0*/  LEA R5, P6, R4, UR8, 0x1 ;  /* 0x0000000804057c11 */ /* 0x000fe2000f8c08ff */
[----:B------:R0:W-:Y:S04]  /*c4e0*/  STL [R1+0x136c], R0 ;  /* 0x00136c0001007387 */ /* 0x0001e80000100800 */
[----:B0-----:R-:W3:Y:S04]  /*c4f0*/  LDL.LU R0, [R1+0x8] ;  /* 0x0000080001007983 */ /* 0x001ee80000300800 */
[----:B------:R0:W-:Y:S04]  /*c500*/  STL [R1+0x1378], R5 ;  /* 0x0013780501007387 */ /* 0x0001e80000100800 */
[----:B0-----:R-:W3:Y:S01]  /*c510*/  LDL.LU R5, [R1+0xc] ;  /* 0x00000c0001057983 */ /* 0x001ee20000300800 */
[----:B--2---:R-:W-:-:S02]  /*c520*/  ISETP.NE.AND P5, PT, R7, RZ, PT ;  /* 0x000000ff0700720c */ /* 0x004fc40003fa5270 */
[----:B------:R-:W-:-:S04]  /*c530*/  LOP3.LUT R7, RZ, R7, RZ, 0x33, !PT ;  /* 0x00000007ff077212 */ /* 0x000fc800078e33ff */
[C---:B----4-:R-:W-:Y:S02]  /*c540*/  SEL R14, R7.reuse, R14, !P5 ;  /* 0x0000000e070e7207 */ /* 0x050fe40006800000 */
[C---:B------:R-:W-:Y:S02]  /*c550*/  SEL R13, R7.reuse, R13, !P5 ;  /* 0x0000000d070d7207 */ /* 0x040fe40006800000 */
[C---:B------:R-:W-:Y:S01]  /*c560*/  SEL R12, R7.reuse, R12, !P5 ;  /* 0x0000000c070c7207 */ /* 0x040fe20006800000 */
[----:B------:R0:W-:Y:S01]  /*c570*/  STL [R1+0xdc], R14 ;  /* 0x0000dc0e01007387 */ /* 0x0001e20000100800 */
[C---:B------:R-:W-:Y:S02]  /*c580*/  SEL R252, R7.reuse, R252, !P5 ;  /* 0x000000fc07fc7207 */ /* 0x040fe40006800000 */
[C---:B------:R-:W-:Y:S02]  /*c590*/  SEL R3, R7.reuse, R3, !P5 ;  /* 0x0000000307037207 */ /* 0x040fe40006800000 */
[C---:B------:R-:W-:Y:S01]  /*c5a0*/  SEL R8, R7.reuse, R8, !P5 ;  /* 0x0000000807087207 */ /* 0x040fe20006800000 */
[----:B0-----:R-:W2:Y:S04]  /*c5b0*/  LDL.LU R14, [R1+0x13a4] ;  /* 0x0013a400010e7983 */ /* 0x001ea80000300800 */
[----:B------:R0:W-:Y:S04]  /*c5c0*/  STL [R1+0xd8], R13 ;  /* 0x0000d80d01007387 */ /* 0x0001e80000100800 */
[----:B0-----:R-:W4:Y:S04]  /*c5d0*/  LDL.LU R13, [R1+0x13a0] ;  /* 0x0013a000010d7983 */ /* 0x001f280000300800 */
[----:B------:R0:W-:Y:S04]  /*c5e0*/  STL [R1+0xd4], R12 ;  /* 0x0000d40c01007387 */ /* 0x0001e80000100800 */
[----:B0-----:R-:W2:Y:S04]  /*c5f0*/  LDL.LU R12, [R1+0x139c] ;  /* 0x00139c00010c7983 */ /* 0x001ea80000300800 */
[----:B------:R0:W-:Y:S04]  /*c600*/  STL [R1+0xd0], R252 ;  /* 0x0000d0fc01007387 */ /* 0x0001e80000100800 */
[----:B0-----:R-:W4:Y:S04]  /*c610*/  LDL.LU R252, [R1+0x1398] ;  /* 0x0013980001fc7983 */ /* 0x001f280000300800 */
[----:B------:R0:W-:Y:S04]  /*c620*/  STL [R1+0xcc], R3 ;  /* 0x0000cc0301007387 */ /* 0x0001e80000100800 */
[----:B0-----:R-:W2:Y:S04]  /*c630*/  LDL.LU R3, [R1+0x1394] ;  /* 0x0013940001037983 */ /* 0x001ea80000300800 */
[----:B------:R0:W-:Y:S04]  /*c640*/  STL [R1+0xc8], R8 ;  /* 0x0000c80801007387 */ /* 0x0001e80000100800 */
[----:B0-----:R-:W4:Y:S01]  /*c650*/  LDL.LU R8, [R1+0x1390] ;  /* 0x0013900001087983 */ /* 0x001f220000300800 */
[----:B---3--:R-:W-:-:S02]  /*c660*/  SEL R5, R7, R5, !P5 ;  /* 0x0000000507057207 */ /* 0x008fc40006800000 */
[----:B------:R-:W-:-:S03]  /*c670*/  SEL R0, R7, R0, !P5 ;  /* 0x0000000007007207 */ /* 0x000fc60006800000 */
[----:B------:R4:W-:Y:S02]  /*c680*/  STL [R1+0xc4], R5 ;  /* 0x0000c40501007387 */ /* 0x0009e40000100800 */
[C---:B----4-:R-:W-:Y:S02]  /*c690*/  SEL R5, R7.reuse, R8, !P5 ;  /* 0x0000000807057207 */ /* 0x050fe40006800000 */
[----:B------:R-:W3:Y:S04]  /*c6a0*/  LDL.LU R8, [R1+0x138c] ;  /* 0x00138c0001087983 */ /* 0x000ee80000300800 */
[----:B------:R2:W-:Y:S04]  /*c6b0*/  STL [R1+0xc0], R0 ;  /* 0x0000c00001007387 */ /* 0x0005e80000100800 */
[----:B------:R0:W-:Y:S01]  /*c6c0*/  STL [R1+0xbc], R5 ;  /* 0x0000bc0501007387 */ /* 0x0001e20000100800 */
[----:B--2---:R-:W-:-:S02]  /*c6d0*/  SEL R0, R7, R3, !P5 ;  /* 0x0000000307007207 */ /* 0x004fc40006800000 */
[C---:B------:R-:W-:Y:S02]  /*c6e0*/  SEL R3, R7.reuse, R12, !P5 ;  /* 0x0000000c07037207 */ /* 0x040fe40006800000 */
[C---:B0-----:R-:W-:Y:S01]  /*c6f0*/  SEL R5, R7.reuse, R252, !P5 ;  /* 0x000000fc07057207 */ /* 0x041fe20006800000 */
[----:B------:R0:W-:Y:S04]  /*c700*/  STL [R1+0xb8], R0 ;  /* 0x0000b80001007387 */ /* 0x0001e80000100800 */
[----:B------:R1:W-:Y:S01]  /*c710*/  STL [R1+0xb4], R5 ;  /* 0x0000b40501007387 */ /* 0x0003e20000100800 */
[----:B0-----:R-:W-:-:S03]  /*c720*/  SEL R0, R7, R13, !P5 ;  /* 0x0000000d07007207 */ /* 0x001fc60006800000 */
[----:B------:R0:W-:Y:S01]  /*c730*/  STL [R1+0xb0], R3 ;  /* 0x0000b00301007387 */ /* 0x0001e20000100800 */
[----:B-1----:R-:W-:-:S03]  /*c740*/  SEL R5, R7, R14, !P5 ;  /* 0x0000000e07057207 */ /* 0x002fc60006800000 */
[----:B------:R1:W-:Y:S01]  /*c750*/  STL [R1+0xac], R0 ;  /* 0x0000ac0001007387 */ /* 0x0003e20000100800 */
[----:B0-----:R-:W-:-:S03]  /*c760*/  SEL R3, R7, R15, !P5 ;  /* 0x0000000f07037207 */ /* 0x001fc60006800000 */
[----:B------:R0:W-:Y:S01]  /*c770*/  STL [R1+0xa8], R5 ;  /* 0x0000a80501007387 */ /* 0x0001e20000100800 */
[----:B-1----:R-:W-:-:S03]  /*c780*/  SEL R0, R7, R16, !P5 ;  /* 0x0000001007007207 */ /* 0x002fc60006800000 */
[----:B------:R1:W-:Y:S04]  /*c790*/  STL [R1+0xa4], R3 ;  /* 0x0000a40301007387 */ /* 0x0003e80000100800 */
[----:B------:R2:W-:Y:S01]  /*c7a0*/  STL [R1+0xa0], R0 ;  /* 0x0000a00001007387 */ /* 0x0005e20000100800 */
[C---:B0-----:R-:W-:Y:S02]  /*c7b0*/  SEL R5, R7.reuse, R17, !P5 ;  /* 0x0000001107057207 */ /* 0x041fe40006800000 */
[----:B-1----:R-:W-:-:S03]  /*c7c0*/  SEL R3, R7, R18, !P5 ;  /* 0x0000001207037207 */ /* 0x002fc60006800000 */
[----:B------:R0:W-:Y:S01]  /*c7d0*/  STL [R1+0x9c], R5 ;  /* 0x00009c0501007387 */ /* 0x0001e20000100800 */
[----:B--2---:R-:W-:-:S03]  /*c7e0*/  SEL R0, R7, R19, !P5 ;  /* 0x0000001307007207 */ /* 0x004fc60006800000 */
        /* <DEDUP_REMOVED lines=45> */
[C---:B-1----:R-:W-:Y:S02]  /*cac0*/  SEL R3, R7.reuse, R72, !P5 ;  /* 0x0000004807037207 */ /* 0x042fe40006800000 */
[----:B--2---:R-:W-:-:S05]  /*cad0*/  SEL R0, R7, R70, !P5 ;  /* 0x0000004607007207 */ /* 0x004fca0006800000 */
        /* <DEDUP_REMOVED lines=18> */
[C---:B------:R-:W-:Y:S02]  /*cc00*/  SEL R32, R7.reuse, R49, !P5 ;  /* 0x0000003107207207 */ /* 0x040fe40006800000 */
[C---:B0-----:R-:W-:Y:S01]  /*cc10*/  SEL R3, R7.reuse, R81, !P5 ;  /* 0x0000005107037207 */ /* 0x041fe20006800000 */
[----:B------:R0:W-:Y:S01]  /*cc20*/  STL [R1+0x20], R5 ;  /* 0x0000200501007387 */ /* 0x0001e20000100800 */
[----:B-1----:R-:W-:-:S03]  /*cc30*/  SEL R0, R7, R82, !P5 ;  /* 0x0000005207007207 */ /* 0x002fc60006800000 */
[----:B------:R-:W2:Y:S01]  /*cc40*/  LDL.LU R49, [R1+0xdc] ;  /* 0x0000dc0001317983 */ /* 0x000ea20000300800 */
[----:B------:R-:W-:-:S03]  /*cc50*/  SEL R33, R7, R48, !P5 ;  /* 0x0000003007217207 */ /* 0x000fc60006800000 */
[----:B------:R-:W-:Y:S01]  /*cc60*/  STL [R1+0x18], R3 ;  /* 0x0000180301007387 */ /* 0x000fe20000100800 */
[----:B------:R-:W-:-:S03]  /*cc70*/  SEL R34, R7, R47, !P5 ;  /* 0x0000002f07227207 */ /* 0x000fc60006800000 */
[----:B------:R-:W4:Y:S01]  /*cc80*/  LDL.LU R48, [R1+0xd8] ;  /* 0x0000d80001307983 */ /* 0x000f220000300800 */
[----:B------:R-:W-:-:S03]  /*cc90*/  SEL R35, R7, R46, !P5 ;  /* 0x0000002e07237207 */ /* 0x000fc60006800000 */
[----:B------:R1:W-:Y:S01]  /*cca0*/  STL [R1+0x14], R0 ;  /* 0x0000140001007387 */ /* 0x0003e20000100800 */
[----:B------:R-:W-:-:S03]  /*ccb0*/  SEL R36, R7, R45, !P5 ;  /* 0x0000002d07247207 */ /* 0x000fc60006800000 */
[----:B------:R-:W4:Y:S01]  /*ccc0*/  LDL.LU R47, [R1+0xd4] ;  /* 0x0000d400012f7983 */ /* 0x000f220000300800 */
[----:B------:R-:W-:-:S03]  /*ccd0*/  SEL R37, R7, R44, !P5 ;  /* 0x0000002c07257207 */ /* 0x000fc60006800000 */
[----:B------:R-:W4:Y:S01]  /*cce0*/  LDL.LU R46, [R1+0xd0] ;  /* 0x0000d000012e7983 */ /* 0x000f220000300800 */
[----:B------:R-:W-:-:S03]  /*ccf0*/  SEL R38, R7, R43, !P5 ;  /* 0x0000002b07267207 */ /* 0x000fc60006800000 */
[----:B------:R-:W4:Y:S01]  /*cd00*/  LDL.LU R45, [R1+0xcc] ;  /* 0x0000cc00012d7983 */ /* 0x000f220000300800 */
[----:B------:R-:W-:-:S03]  /*cd10*/  SEL R39, R7, R42, !P5 ;  /* 0x0000002a07277207 */ /* 0x000fc60006800000 */
[----:B------:R-:W4:Y:S01]  /*cd20*/  LDL.LU R44, [R1+0xc8] ;  /* 0x0000c800012c7983 */ /* 0x000f220000300800 */
[----:B------:R-:W-:-:S03]  /*cd30*/  SEL R40, R7, R41, !P5 ;  /* 0x0000002907287207 */ /* 0x000fc60006800000 */
[----:B------:R-:W4:Y:S04]  /*cd40*/  LDL.LU R43, [R1+0xc4] ;  /* 0x0000c400012b7983 */ /* 0x000f280000300800 */
[----:B------:R-:W4:Y:S04]  /*cd50*/  LDL.LU R42, [R1+0xc0] ;  /* 0x0000c000012a7983 */ /* 0x000f280000300800 */
[----:B------:R-:W4:Y:S01]  /*cd60*/  LDL.LU R41, [R1+0xbc] ;  /* 0x0000bc0001297983 */ /* 0x000f220000300800 */
[----:B------:R-:W-:Y:S01]  /*cd70*/  @!P1 IMAD.MOV R2, RZ, RZ, -R2 ;  /* 0x000000ffff029224 */ /* 0x000fe200078e0a02 */
[----:B0-----:R-:W-:-:S02]  /*cd80*/  SEL R5, R7, R83, !P5 ;  /* 0x0000005307057207 */ /* 0x001fc40006800000 */
[C---:B-1----:R-:W-:Y:S02]  /*cd90*/  SEL R0, R7.reuse, R84, !P5 ;  /* 0x0000005407007207 */ /* 0x042fe40006800000 */
[C---:B------:R-:W-:Y:S02]  /*cda0*/  SEL R3, R7.reuse, R85, !P5 ;  /* 0x0000005507037207 */ /* 0x040fe40006800000 */
[C---:B------:R-:W-:Y:S02]  /*cdb0*/  SEL R252, R7.reuse, R86, !P5 ;  /* 0x0000005607fc7207 */ /* 0x040fe40006800000 */
[C---:B------:R-:W-:Y:S01]  /*cdc0*/  SEL R84, R7.reuse, R2, !P5 ;  /* 0x0000000207547207 */ /* 0x040fe20006800000 */
[----:B------:R-:W-:Y:S01]  /*cdd0*/  STL [R1+0x137c], R5 ;  /* 0x00137c0501007387 */ /* 0x000fe20000100800 */
[----:B------:R-:W-:Y:S02]  /*cde0*/  LEA.HI.X.SX32 R2, R4, UR9, 0x1, P6 ;  /* 0x0000000904027c11 */ /* 0x000fe4000b0f0eff */
[C---:B------:R-:W-:Y:S01]  /*cdf0*/  SEL R12, R7.reuse, R69, !P5 ;  /* 0x00000045070c7207 */ /* 0x040fe20006800000 */
[----:B------:R-:W-:Y:S01]  /*ce00*/  STL [R1+0x1380], R0 ;  /* 0x0013800001007387 */ /* 0x000fe20000100800 */
[C---:B------:R-:W-:Y:S01]  /*ce10*/  SEL R13, R7.reuse, R68, !P5 ;  /* 0x00000044070d7207 */ /* 0x040fe20006800000 */
[----:B---3--:R-:W-:Y:S01]  /*ce20*/  IMAD R4, R8, UR5, RZ ;  /* 0x0000000508047c24 */ /* 0x008fe2000f8e02ff */
[C---:B------:R-:W-:Y:S01]  /*ce30*/  SEL R14, R7.reuse, R67, !P5 ;  /* 0x00000043070e7207 */ /* 0x040fe20006800000 */
[----:B------:R-:W-:Y:S01]  /*ce40*/  STL [R1+0x1384], R3 ;  /* 0x0013840301007387 */ /* 0x000fe20000100800 */
[----:B------:R-:W-:-:S02]  /*ce50*/  SEL R15, R7, R66, !P5 ;  /* 0x00000042070f7207 */ /* 0x000fc40006800000 */
[C---:B------:R-:W-:Y:S01]  /*ce60*/  SEL R16, R7.reuse, R65, !P5 ;  /* 0x0000004107107207 */ /* 0x040fe20006800000 */
[----:B------:R0:W-:Y:S01]  /*ce70*/  STL [R1+0x1388], R252 ;  /* 0x001388fc01007387 */ /* 0x0001e20000100800 */
[C---:B------:R-:W-:Y:S02]  /*ce80*/  SEL R17, R7.reuse, R64, !P5 ;  /* 0x0000004007117207 */ /* 0x040fe40006800000 */
[C---:B------:R-:W-:Y:S01]  /*ce90*/  SEL R18, R7.reuse, R63, !P5 ;  /* 0x0000003f07127207 */ /* 0x040fe20006800000 */
[----:B------:R-:W-:Y:S01]  /*cea0*/  STL [R1+0x1374], R2 ;  /* 0x0013740201007387 */ /* 0x000fe20000100800 */
[C---:B------:R-:W-:Y:S02]  /*ceb0*/  SEL R19, R7.reuse, R62, !P5 ;  /* 0x0000003e07137207 */ /* 0x040fe40006800000 */
[C---:B------:R-:W-:Y:S01]  /*cec0*/  SEL R20, R7.reuse, R61, !P5 ;  /* 0x0000003d07147207 */ /* 0x040fe20006800000 */
[----:B------:R1:W-:Y:S01]  /*ced0*/  STL [R1+0x1370], R4 ;  /* 0x0013700401007387 */ /* 0x0003e20000100800 */
[----:B------:R-:W-:-:S02]  /*cee0*/  SEL R21, R7, R60, !P5 ;  /* 0x0000003c07157207 */ /* 0x000fc40006800000 */
[C---:B------:R-:W-:Y:S01]  /*cef0*/  SEL R22, R7.reuse, R59, !P5 ;  /* 0x0000003b07167207 */ /* 0x040fe20006800000 */
[----:B------:R-:W3:Y:S01]  /*cf00*/  LDL.LU R71, [R1+0xb8] ;  /* 0x0000b80001477983 */ /* 0x000ee20000300800 */
[C---:B------:R-:W-:Y:S02]  /*cf10*/  SEL R23, R7.reuse, R58, !P5 ;  /* 0x0000003a07177207 */ /* 0x040fe40006800000 */
[C---:B------:R-:W-:Y:S01]  /*cf20*/  SEL R24, R7.reuse, R57, !P5 ;  /* 0x0000003907187207 */ /* 0x040fe20006800000 */
[----:B------:R-:W3:Y:S01]  /*cf30*/  LDL.LU R70, [R1+0xb4] ;  /* 0x0000b40001467983 */ /* 0x000ee20000300800 */
[C---:B------:R-:W-:Y:S02]  /*cf40*/  SEL R25, R7.reuse, R56, !P5 ;  /* 0x0000003807197207 */ /* 0x040fe40006800000 */
[C---:B------:R-:W-:Y:S01]  /*cf50*/  SEL R26, R7.reuse, R55, !P5 ;  /* 0x00000037071a7207 */ /* 0x040fe20006800000 */
[----:B------:R-:W3:Y:S01]  /*cf60*/  LDL.LU R69, [R1+0xb0] ;  /* 0x0000b00001457983 */ /* 0x000ee20000300800 */
[----:B------:R-:W-:-:S02]  /*cf70*/  SEL R27, R7, R54, !P5 ;  /* 0x00000036071b7207 */ /* 0x000fc40006800000 */
[C---:B------:R-:W-:Y:S01]  /*cf80*/  SEL R28, R7.reuse, R53, !P5 ;  /* 0x00000035071c7207 */ /* 0x040fe20006800000 */
[----:B------:R-:W3:Y:S01]  /*cf90*/  LDL.LU R68, [R1+0xac] ;  /* 0x0000ac0001447983 */ /* 0x000ee20000300800 */
[C---:B------:R-:W-:Y:S02]  /*cfa0*/  SEL R29, R7.reuse, R52, !P5 ;  /* 0x00000034071d7207 */ /* 0x040fe40006800000 */
[C---:B------:R-:W-:Y:S01]  /*cfb0*/  SEL R30, R7.reuse, R51, !P5 ;  /* 0x00000033071e7207 */ /* 0x040fe20006800000 */
[----:B------:R-:W3:Y:S01]  /*cfc0*/  LDL.LU R67, [R1+0xa8] ;  /* 0x0000a80001437983 */ /* 0x000ee20000300800 */
[----:B------:R-:W-:Y:S01]  /*cfd0*/  SEL R31, R7, R50, !P5 ;  /* 0x00000032071f7207 */ /* 0x000fe20006800000 */
[----:B------:R-:W-:Y:S02]  /*cfe0*/  @!P0 IMAD.MOV R11, RZ, RZ, -R11 ;  /* 0x000000ffff0b8224 */ /* 0x000fe400078e0a0b */
[----:B------:R-:W-:Y:S01]  /*cff0*/  @!P2 IMAD.MOV R10, RZ, RZ, -R10 ;  /* 0x000000ffff0aa224 */ /* 0x000fe200078e0a0a */
[----:B------:R-:W3:Y:S01]  /*d000*/  LDL.LU R66, [R1+0xa4] ;  /* 0x0000a40001427983 */ /* 0x000ee20000300800 */
[----:B------:R-:W-:-:S02]  /*d010*/  @!P3 IMAD.MOV R9, RZ, RZ, -R9 ;  /* 0x000000ffff09b224 */ /* 0x000fc400078e0a09 */
[----:B------:R-:W-:Y:S01]  /*d020*/  @!P4 IMAD.MOV R6, RZ, RZ, -R6 ;  /* 0x000000ffff06c224 */ /* 0x000fe200078e0a06 */
        /* <DEDUP_REMOVED lines=47> */
[C---:B------:R-:W-:Y:S02]  /*d320*/  SEL R117, R7.reuse, R117, !P5 ;  /* 0x0000007507757207 */ /* 0x040fe40006800000 */
[C---:B------:R-:W-:Y:S02]  /*d330*/  SEL R118, R7.reuse, R118, !P5 ;  /* 0x0000007607767207 */ /* 0x040fe40006800000 */
[C---:B------:R-:W-:Y:S02]  /*d340*/  SEL R119, R7.reuse, R119, !P5 ;  /* 0x0000007707777207 */ /* 0x040fe40006800000 */
[----:B------:R-:W-:-:S02]  /*d350*/  SEL R120, R7, R120, !P5 ;  /* 0x0000007807787207 */ /* 0x000fc40006800000 */
[C---:B------:R-:W-:Y:S02]  /*d360*/  SEL R121, R7.reuse, R121, !P5 ;  /* 0x0000007907797207 */ /* 0x040fe40006800000 */
        /* <DEDUP_REMOVED lines=57> */
[----:B------:R-:W-:Y:S01]  /*d700*/  SEL R179, R7, R179, !P5 ;  /* 0x000000b307b37207 */ /* 0x000fe20006800000 */
[----:B--2---:R-:W-:Y:S01]  /*d710*/  IMAD R80, R49, UR10, RZ ;  /* 0x0000000a31507c24 */ /* 0x004fe2000f8e02ff */
[C---:B------:R-:W-:Y:S01]  /*d720*/  SEL R180, R7.reuse, R180, !P5 ;  /* 0x000000b407b47207 */ /* 0x040fe20006800000 */
[----:B------:R-:W2:Y:S01]  /*d730*/  LDL.LU R49, [R1+0x60] ;  /* 0x0000600001317983 */ /* 0x000ea20000300800 */
[----:B----4-:R-:W-:Y:S01]  /*d740*/  IMAD R79, R48, UR10, RZ ;  /* 0x0000000a304f7c24 */ /* 0x010fe2000f8e02ff */
[----:B------:R-:W-:-:S02]  /*d750*/  SEL R181, R7, R181, !P5 ;  /* 0x000000b507b57207 */ /* 0x000fc40006800000 */
[----:B------:R-:W4:Y:S01]  /*d760*/  LDL.LU R48, [R1+0x5c] ;  /* 0x00005c0001307983 */ /* 0x000f220000300800 */
[----:B------:R-:W-:Y:S01]  /*d770*/  IMAD R78, R47, UR10, RZ ;  /* 0x0000000a2f4e7c24 */ /* 0x000fe2000f8e02ff */
[C---:B------:R-:W-:Y:S02]  /*d780*/  SEL R182, R7.reuse, R182, !P5 ;  /* 0x000000b607b67207 */ /* 0x040fe40006800000 */
[----:B------:R-:W4:Y:S01]  /*d790*/  LDL.LU R47, [R1+0x58] ;  /* 0x00005800012f7983 */ /* 0x000f220000300800 */
[----:B------:R-:W-:Y:S01]  /*d7a0*/  IMAD R77, R46, UR10, RZ ;  /* 0x0000000a2e4d7c24 */ /* 0x000fe2000f8e02ff */
[----:B------:R-:W-:Y:S02]  /*d7b0*/  SEL R183, R7, R183, !P5 ;  /* 0x000000b707b77207 */ /* 0x000fe40006800000 */
[----:B------:R-:W4:Y:S01]  /*d7c0*/  LDL.LU R46, [R1+0x54] ;  /* 0x00005400012e7983 */ /* 0x000f220000300800 */
[----:B------:R-:W-:Y:S01]  /*d7d0*/  IMAD R76, R45, UR10, RZ ;  /* 0x0000000a2d4c7c24 */ /* 0x000fe2000f8e02ff */
[----:B------:R-:W-:-:S02]  /*d7e0*/  SEL R184, R7, R184, !P5 ;  /* 0x000000b807b87207 */ /* 0x000fc40006800000 */
[----:B------:R-:W4:Y:S01]  /*d7f0*/  LDL.LU R45, [R1+0x50] ;  /* 0x00005000012d7983 */ /* 0x000f220000300800 */
[----:B------:R-:W-:Y:S01]  /*d800*/  IMAD R75, R44, UR10, RZ ;  /* 0x0000000a2c4b7c24 */ /* 0x000fe2000f8e02ff */
[----:B------:R-:W-:Y:S02]  /*d810*/  SEL R185, R7, R185, !P5 ;  /* 0x000000b907b97207 */ /* 0x000fe40006800000 */
[----:B------:R-:W4:Y:S01]  /*d820*/  LDL.LU R44, [R1+0x4c] ;  /* 0x00004c00012c7983 */ /* 0x000f220000300800 */
[----:B------:R-:W-:Y:S01]  /*d830*/  IMAD R74, R43, UR10, RZ ;  /* 0x0000000a2b4a7c24 */ /* 0x000fe2000f8e02ff */
[C---:B------:R-:W-:Y:S02]  /*d840*/  SEL R186, R7.reuse, R186, !P5 ;  /* 0x000000ba07ba7207 */ /* 0x040fe40006800000 */
[----:B------:R-:W4:Y:S01]  /*d850*/  LDL.LU R43, [R1+0x48] ;  /* 0x00004800012b7983 */ /* 0x000f220000300800 */
[----:B------:R-:W-:Y:S01]  /*d860*/  IMAD R73, R42, UR10, RZ ;  /* 0x0000000a2a497c24 */ /* 0x000fe2000f8e02ff */
[----:B------:R-:W-:-:S02]  /*d870*/  SEL R187, R7, R187, !P5 ;  /* 0x000000bb07bb7207 */ /* 0x000fc40006800000 */
[----:B------:R-:W4:Y:S01]  /*d880*/  LDL.LU R42, [R1+0x44] ;  /* 0x00004400012a7983 */ /* 0x000f220000300800 */
[----:B------:R-:W-:Y:S01]  /*d890*/  IMAD R72, R41, UR10, RZ ;  /* 0x0000000a29487c24 */ /* 0x000fe2000f8e02ff */
[C---:B------:R-:W-:Y:S02]  /*d8a0*/  SEL R81, R7.reuse, R10, !P5 ;  /* 0x0000000a07517207 */ /* 0x040fe40006800000 */
[----:B------:R-:W4:Y:S01]  /*d8b0*/  LDL.LU R41, [R1+0x40] ;  /* 0x0000400001297983 */ /* 0x000f220000300800 */
[C---:B------:R-:W-:Y:S02]  /*d8c0*/  SEL R82, R7.reuse, R9, !P5 ;  /* 0x0000000907527207 */ /* 0x040fe40006800000 */
[C---:B------:R-:W-:Y:S01]  /*d8d0*/  SEL R188, R7.reuse, R188, !P5 ;  /* 0x000000bc07bc7207 */ /* 0x040fe20006800000 */
[----:B------:R-:W4:Y:S01]  /*d8e0*/  LDL.LU R11, [R1+0x3c] ;  /* 0x00003c00010b7983 */ /* 0x000f220000300800 */
[C---:B------:R-:W-:Y:S02]  /*d8f0*/  SEL R189, R7.reuse, R189, !P5 ;  /* 0x000000bd07bd7207 */ /* 0x040fe40006800000 */
[C---:B------:R-:W-:Y:S01]  /*d900*/  SEL R190, R7.reuse, R190, !P5 ;  /* 0x000000be07be7207 */ /* 0x040fe20006800000 */
[----:B------:R-:W4:Y:S01]  /*d910*/  LDL.LU R10, [R1+0x38] ;  /* 0x00003800010a7983 */ /* 0x000f220000300800 */
[----:B------:R-:W-:-:S02]  /*d920*/  SEL R191, R7, R191, !P5 ;  /* 0x000000bf07bf7207 */ /* 0x000fc40006800000 */
[C---:B------:R-:W-:Y:S01]  /*d930*/  SEL R192, R7.reuse, R192, !P5 ;  /* 0x000000c007c07207 */ /* 0x040fe20006800000 */
[----:B------:R-:W4:Y:S01]  /*d940*/  LDL.LU R9, [R1+0x34] ;  /* 0x0000340001097983 */ /* 0x000f220000300800 */
[C---:B------:R-:W-:Y:S02]  /*d950*/  SEL R193, R7.reuse, R193, !P5 ;  /* 0x000000c107c17207 */ /* 0x040fe40006800000 */
[C---:B------:R-:W-:Y:S01]  /*d960*/  SEL R194, R7.reuse, R194, !P5 ;  /* 0x000000c207c27207 */ /* 0x040fe20006800000 */
[----:B------:R-:W4:Y:S01]  /*d970*/  LDL.LU R8, [R1+0x30] ;  /* 0x0000300001087983 */ /* 0x000f220000300800 */
        /* <DEDUP_REMOVED lines=56> */
[C---:B------:R-:W-:Y:S01]  /*dd00*/  SEL R251, R7.reuse, R251, !P5 ;  /* 0x000000fb07fb7207 */ /* 0x040fe20006800000 */
[----:B------:R-:W-:Y:S01]  /*dd10*/  IMAD R40, R40, UR10, RZ ;  /* 0x0000000a28287c24 */ /* 0x000fe2000f8e02ff */
[----:B------:R-:W-:Y:S01]  /*dd20*/  SEL R83, R7, R6, !P5 ;  /* 0x0000000607537207 */ /* 0x000fe20006800000 */
[----:B------:R-:W-:Y:S01]  /*dd30*/  IMAD R39, R39, UR10, RZ ;  /* 0x0000000a27277c24 */ /* 0x000fe2000f8e02ff */
[----:B------:R-:W4:Y:S01]  /*dd40*/  LDL.LU R7, [R1+0x2c] ;  /* 0x00002c0001077983 */ /* 0x000f220000300800 */
[----:B------:R-:W-:Y:S01]  /*dd50*/  IMAD R38, R38, UR10, RZ ;  /* 0x0000000a26267c24 */ /* 0x000fe2000f8e02ff */
[----:B------:R-:W-:-:S02]  /*dd60*/  ULDC.64 UR8, c[0x0][0x210] ;  /* 0x0000840000087ab9 */ /* 0x000fc40000000a00 */
[----:B------:R-:W4:Y:S04]  /*dd70*/  LDL.LU R6, [R1+0x28] ;  /* 0x0000280001067983 */ /* 0x000f280000300800 */
[----:B------:R-:W4:Y:S04]  /*dd80*/  LDL.LU R85, [R1+0x24] ;  /* 0x0000240001557983 */ /* 0x000f280000300800 */
[----:B0-----:R-:W3:Y:S04]  /*dd90*/  LDL.LU R252, [R1+0x4] ;  /* 0x0000040001fc7983 */ /* 0x001ee80000300800 */
[----:B------:R-:W2:Y:S04]  /*dda0*/  LDL.LU R3, [R1+0x10] ;  /* 0x0000100001037983 */ /* 0x000ea80000300800 */
[----:B------:R-:W4:Y:S04]  /*ddb0*/  LDL.LU R0, [R1+0x1c] ;  /* 0x00001c0001007983 */ /* 0x000f280000300800 */
[----:B------:R-:W4:Y:S04]  /*ddc0*/  LDL.LU R5, [R1+0x20] ;  /* 0x0000200001057983 */ /* 0x000f280000300800 */
[----:B-1----:R-:W4:Y:S04]  /*ddd0*/  LDL.LU R4, [R1+0x18] ;  /* 0x0000180001047983 */ /* 0x002f280000300800 */
[----:B------:R-:W4:Y:S01]  /*dde0*/  LDL.LU R2, [R1+0x14] ;  /* 0x0000140001027983 */ /* 0x000f220000300800 */
[----:B---3--:R-:W-:-:S02]  /*ddf0*/  IMAD R252, R252, UR10, RZ ;  /* 0x0000000afcfc7c24 */ /* 0x008fc4000f8e02ff */
[----:B--2---:R-:W-:-:S03]  /*de00*/  IMAD R3, R3, UR10, RZ ;  /* 0x0000000a03037c24 */ /* 0x004fc6000f8e02ff */
[----:B------:R0:W-:Y:S01]  /*de10*/  STL [R1+0x4], R252 ;  /* 0x000004fc01007387 */ /* 0x0001e20000100800 */
[----:B----4-:R-:W-:Y:S02]  /*de20*/  IMAD R0, R0, UR10, RZ ;  /* 0x0000000a00007c24 */ /* 0x010fe4000f8e02ff */
[----:B------:R-:W-:Y:S01]  /*de30*/  IMAD R5, R5, UR10, RZ ;  /* 0x0000000a05057c24 */ /* 0x000fe2000f8e02ff */
[----:B0-----:R-:W2:Y:S04]  /*de40*/  LDL.LU R252, [R1+0x1388] ;  /* 0x0013880001fc7983 */ /* 0x001ea80000300800 */
[----:B------:R0:W-:Y:S04]  /*de50*/  STL [R1+0x10], R3 ;  /* 0x0000100301007387 */ /* 0x0001e80000100800 */
[----:B0-----:R-:W3:Y:S04]  /*de60*/  LDL.LU R3, [R1+0x1384] ;  /* 0x0013840001037983 */ /* 0x001ee80000300800 */
[----:B------:R0:W-:Y:S04]  /*de70*/  STL [R1+0x1c], R0 ;  /* 0x00001c0001007387 */ /* 0x0001e80000100800 */
[----:B0-----:R-:W4:Y:S04]  /*de80*/  LDL.LU R0, [R1+0x1380] ;  /* 0x0013800001007983 */ /* 0x001f280000300800 */
[----:B------:R0:W-:Y:S04]  /*de90*/  STL [R1+0x20], R5 ;  /* 0x0000200501007387 */ /* 0x0001e80000100800 */
[----:B0-----:R-:W2:Y:S01]  /*dea0*/  LDL.LU R5, [R1+0x137c] ;  /* 0x00137c0001057983 */ /* 0x001ea20000300800 */
[----:B------:R-:W-:-:S05]  /*deb0*/  IMAD R4, R4, UR10, RZ ;  /* 0x0000000a04047c24 */ /* 0x000fca000f8e02ff */
[----:B------:R2:W-:Y:S02]  /*dec0*/  STL [R1+0x18], R4 ;  /* 0x0000180401007387 */ /* 0x0005e40000100800 */
[----:B--2---:R-:W-:Y:S02]  /*ded0*/  IMAD R4, R5, UR10, RZ ;  /* 0x0000000a05047c24 */ /* 0x004fe4000f8e02ff */
[----:B------:R-:W2:Y:S01]  /*dee0*/  LDL.LU R5, [R1+0x1378] ;  /* 0x0013780001057983 */ /* 0x000ea20000300800 */
[----:B------:R-:W-:-:S05]  /*def0*/  IMAD R2, R2, UR10, RZ ;  /* 0x0000000a02027c24 */ /* 0x000fca000f8e02ff */
[----:B------:R2:W-:Y:S02]  /*df00*/  STL [R1+0x14], R2 ;  /* 0x0000140201007387 */ /* 0x0005e40000100800 */
[----:B--2---:R-:W-:-:S05]  /*df10*/  LEA R2, P5, R80, R5, 0x1 ;  /* 0x0000000550027211 */ /* 0x004fca00078a08ff */
[----:B------:R0:W-:Y:S02]  /*df20*/  STL [R1+0x740], R2 ;  /* 0x0007400201007387 */ /* 0x0001e40000100800 */
[----:B0-----:R-:W-:-:S05]  /*df30*/  LEA R2, P3, R79, R5, 0x1 ;  /* 0x000000054f027211 */ /* 0x001fca00078608ff */
        /* <DEDUP_REMOVED lines=10> */
[----:B------:R0:W-:Y:S04]  /*dfe0*/  STL [R1+0x770], R2 ;  /* 0x0007700201007387 */ /* 0x0001e80000100800 */
[----:B0-----:R-:W2:Y:S01]  /*dff0*/  LDL.LU R2, [R1+0x1374] ;  /* 0x0013740001027983 */ /* 0x001ea20000300800 */
[----:B------:R-:W-:Y:S02]  /*e000*/  IMAD R71, R71, UR10, RZ ;  /* 0x0000000a47477c24 */ /* 0x000fe4000f8e02ff */
[----:B------:R-:W-:Y:S02]  /*e010*/  IMAD R70, R70, UR10, RZ ;  /* 0x0000000a46467c24 */ /* 0x000fe4000f8e02ff */
[----:B------:R-:W-:Y:S02]  /*e020*/  IMAD R69, R69, UR10, RZ ;  /* 0x0000000a45457c24 */ /* 0x000fe4000f8e02ff */
[----:B------:R-:W-:-:S02]  /*e030*/  IMAD R68, R68, UR10, RZ ;  /* 0x0000000a44447c24 */ /* 0x000fc4000f8e02ff */
[----:B------:R-:W-:Y:S02]  /*e040*/  IMAD R67, R67, UR10, RZ ;  /* 0x0000000a43437c24 */ /* 0x000fe4000f8e02ff */
[----:B------:R-:W-:Y:S02]  /*e050*/  IMAD R66, R66, UR10, RZ ;  /* 0x0000000a42427c24 */ /* 0x000fe4000f8e02ff */
        /* <DEDUP_REMOVED lines=47> */
[----:B------:R-:W-:Y:S01]  /*e350*/  IMAD R15, R15, UR10, RZ ;  /* 0x0000000a0f0f7c24 */ /* 0x000fe2000f8e02ff */
[-C--:B--2---:R-:W-:Y:S02]  /*e360*/  LEA.HI.X.SX32 R80, R80, R2.reuse, 0x1, P5 ;  /* 0x0000000250507211 */ /* 0x084fe400028f0eff */
[----:B------:R-:W-:-:S03]  /*e370*/  LEA.HI.X.SX32 R79, R79, R2, 0x1, P3 ;  /* 0x000000024f4f7211 */ /* 0x000fc600018f0eff */
[----:B------:R0:W-:Y:S01]  /*e380*/  STL [R1+0x73c], R80 ;  /* 0x00073c5001007387 */ /* 0x0001e20000100800 */
[----:B------:R-:W-:Y:S02]  /*e390*/  LEA.HI.X.SX32 R77, R77, R2, 0x1, P1 ;  /* 0x000000024d4d7211 */ /* 0x000fe400008f0eff */
[----:B0-----:R-:W-:-:S05]  /*e3a0*/  LEA R80, P5, R73, R5, 0x1 ;  /* 0x0000000549507211 */ /* 0x001fca00078a08ff */
[----:B------:R0:W-:Y:S04]  /*e3b0*/  STL [R1+0x778], R80 ;  /* 0x0007785001007387 */ /* 0x0001e80000100800 */
[----:B------:R1:W-:Y:S01]  /*e3c0*/  STL [R1+0x744], R79 ;  /* 0x0007444f01007387 */ /* 0x0003e20000100800 */
[-C--:B0-----:R-:W-:Y:S02]  /*e3d0*/  LEA R80, P3, R72, R5.reuse, 0x1 ;  /* 0x0000000548507211 */ /* 0x081fe400078608ff */
[----:B-1----:R-:W-:Y:S02]  /*e3e0*/  LEA.HI.X.SX32 R79, R78, R2, 0x1, P2 ;  /* 0x000000024e4f7211 */ /* 0x002fe400010f0eff */
[-C--:B------:R-:W-:Y:S01]  /*e3f0*/  LEA R78, P2, R71, R5.reuse, 0x1 ;  /* 0x00000005474e7211 */ /* 0x080fe200078408ff */
[----:B------:R-:W-:Y:S04]  /*e400*/  STL [R1+0x780], R80 ;  /* 0x0007805001007387 */ /* 0x000fe80000100800 */
[----:B------:R0:W-:Y:S04]  /*e410*/  STL [R1+0x74c], R79 ;  /* 0x00074c4f01007387 */ /* 0x0001e80000100800 */
[----:B------:R1:W-:Y:S04]  /*e420*/  STL [R1+0x788], R78 ;  /* 0x0007884e01007387 */ /* 0x0003e80000100800 */
[----:B------:R2:W-:Y:S01]  /*e430*/  STL [R1+0x754], R77 ;  /* 0x0007544d01007387 */ /* 0x0005e20000100800 */
[----:B0-----:R-:W-:-:S02]  /*e440*/  LEA R79, P1, R70, R5, 0x1 ;  /* 0x00000005464f7211 */ /* 0x001fc400078208ff */
[-C--:B-1----:R-:W-:Y:S02]  /*e450*/  LEA.HI.X.SX32 R78, R76, R2.reuse, 0x1, P0 ;  /* 0x000000024c4e7211 */ /* 0x082fe400000f0eff */
[-C--:B------:R-:W-:Y:S02]  /*e460*/  LEA.HI.X.SX32 R76, R75, R2.reuse, 0x1, P4 ;  /* 0x000000024b4c7211 */ /* 0x080fe400020f0eff */
[-C--:B--2---:R-:W-:Y:S01]  /*e470*/  LEA R77, P0, R69, R5.reuse, 0x1 ;  /* 0x00000005454d7211 */ /* 0x084fe200078008ff */
[----:B------:R-:W-:Y:S01]  /*e480*/  STL [R1+0x790], R79 ;  /* 0x0007904f01007387 */ /* 0x000fe20000100800 */
[-C--:B------:R-:W-:Y:S02]  /*e490*/  LEA R75, P4, R68, R5.reuse, 0x1 ;  /* 0x00000005444b7211 */ /* 0x080fe400078808ff */
[----:B------:R-:W-:Y:S01]  /*e4a0*/  LEA.HI.X.SX32 R74, R74, R2, 0x1, P6 ;  /* 0x000000024a4a7211 */ /* 0x000fe200030f0eff */
[----:B------:R-:W-:Y:S04]  /*e4b0*/  STL [R1+0x75c], R78 ;  /* 0x00075c4e01007387 */ /* 0x000fe80000100800 */
        /* <DEDUP_REMOVED lines=197> */
[----:B-1----:R-:W-:-:S03]  /*f110*/  LEA.HI.X.SX32 R27, R25, R2, 0x1, P6 ;  /* 0x00000002191b7211 */ /* 0x002fc600030f0eff */
[----:B------:R-:W-:Y:S01]  /*f120*/  STL [R1+0x928], R28 ;  /* 0x0009281c01007387 */ /* 0x000fe20000100800 */
[-C--:B------:R-:W-:Y:S02]  /*f130*/  LEA.HI.X.SX32 R25, R24, R2.reuse, 0x1, P5 ;  /* 0x0000000218197211 */ /* 0x080fe400028f0eff */
[-C--:B--2---:R-:W-:Y:S01]  /*f140*/  LEA R26, P6, R18, R5.reuse, 0x1 ;  /* 0x00000005121a7211 */ /* 0x084fe200078c08ff */
[----:B------:R-:W-:Y:S01]  /*f150*/  STL [R1+0x8f4], R27 ;  /* 0x0008f41b01007387 */ /* 0x000fe20000100800 */
[-C--:B------:R-:W-:Y:S02]  /*f160*/  LEA R24, P5, R17, R5.reuse, 0x1 ;  /* 0x0000000511187211 */ /* 0x080fe400078a08ff */
[----:B------:R-:W-:Y:S01]  /*f170*/  LEA.HI.X.SX32 R23, R23, R2, 0x1, P3 ;  /* 0x0000000217177211 */ /* 0x000fe200018f0eff */
[----:B------:R-:W-:Y:S04]  /*f180*/  STL [R1+0x930], R26 ;  /* 0x0009301a01007387 */ /* 0x000fe80000100800 */
[----:B------:R-:W2:Y:S04]  /*f190*/  LDL.LU R75, [R1+0x4] ;  /* 0x00000400014b7983 */ /* 0x000ea80000300800 */
[----:B------:R-:W-:Y:S04]  /*f1a0*/  STL [R1+0x8fc], R25 ;  /* 0x0008fc1901007387 */ /* 0x000fe80000100800 */
[----:B------:R0:W-:Y:S04]  /*f1b0*/  STL [R1+0x938], R24 ;  /* 0x0009381801007387 */ /* 0x0001e80000100800 */
[----:B------:R-:W2:Y:S04]  /*f1c0*/  LDL.LU R76, [R1+0x10] ;  /* 0x00001000014c7983 */ /* 0x000ea80000300800 */
[----:B------:R1:W-:Y:S01]  /*f1d0*/  STL [R1+0x904], R23 ;  /* 0x0009041701007387 */ /* 0x0003e20000100800 */
[----:B0-----:R-:W-:-:S03]  /*f1e0*/  LEA R24, P3, R16, R5, 0x1 ;  /* 0x0000000510187211 */ /* 0x001fc600078608ff */
[----:B------:R-:W2:Y:S01]  /*f1f0*/  LDL.LU R77, [R1+0x1c] ;  /* 0x00001c00014d7983 */ /* 0x000ea20000300800 */
[----:B-1----:R-:W-:-:S03]  /*f200*/  LEA.HI.X.SX32 R23, R22, R2, 0x1, P2 ;  /* 0x0000000216177211 */ /* 0x002fc600010f0eff */
[----:B------:R-:W-:Y:S01]  /*f210*/  STL [R1+0x940], R24 ;  /* 0x0009401801007387 */ /* 0x000fe20000100800 */
[----:B------:R-:W-:-:S03]  /*f220*/  LEA R22, P2, R15, R5, 0x1 ;  /* 0x000000050f167211 */ /* 0x000fc600078408ff */
[----:B------:R-:W2:Y:S04]  /*f230*/  LDL.LU R78, [R1+0x20] ;  /* 0x00002000014e7983 */ /* 0x000ea80000300800 */
[----:B------:R0:W-:Y:S04]  /*f240*/  STL [R1+0x90c], R23 ;  /* 0x00090c1701007387 */ /* 0x0001e80000100800 */
[----:B------:R-:W2:Y:S04]  /*f250*/  LDL.LU R79, [R1+0x18] ;  /* 0x00001800014f7983 */ /* 0x000ea80000300800 */
[----:B------:R1:W-:Y:S04]  /*f260*/  STL [R1+0x948], R22 ;  /* 0x0009481601007387 */ /* 0x0003e80000100800 */
[----:B------:R-:W2:Y:S01]  /*f270*/  LDL.LU R80, [R1+0x14] ;  /* 0x0000140001507983 */ /* 0x000ea20000300800 */
[----:B------:R-:W-:Y:S01]  /*f280*/  IMAD R14, R14, UR10, RZ ;  /* 0x0000000a0e0e7c24 */ /* 0x000fe2000f8e02ff */
[----:B------:R-:W-:Y:S01]  /*f290*/  LEA.HI.X.SX32 R21, R21, R2, 0x1, P1 ;  /* 0x0000000215157211 */ /* 0x000fe200008f0eff */
[----:B------:R-:W-:-:S02]  /*f2a0*/  IMAD R13, R13, UR10, RZ ;  /* 0x0000000a0d0d7c24 */ /* 0x000fc4000f8e02ff */
[----:B------:R-:W-:Y:S01]  /*f2b0*/  IMAD R12, R12, UR10, RZ ;  /* 0x0000000a0c0c7c24 */ /* 0x000fe2000f8e02ff */
[-C--:B0-----:R-:W-:Y:S01]  /*f2c0*/  LEA R23, P1, R14, R5.reuse, 0x1 ;  /* 0x000000050e177211 */ /* 0x081fe200078208ff */
[----:B------:R0:W-:Y:S01]  /*f2d0*/  STL [R1+0x914], R21 ;  /* 0x0009141501007387 */ /* 0x0001e20000100800 */
[-C--:B-1----:R-:W-:Y:S01]  /*f2e0*/  LEA.HI.X.SX32 R22, R20, R2.reuse, 0x1, P0 ;  /* 0x0000000214167211 */ /* 0x082fe200000f0eff */
[----:B------:R-:W-:Y:S01]  /*f2f0*/  IMAD R11, R11, UR10, RZ ;  /* 0x0000000a0b0b7c24 */ /* 0x000fe2000f8e02ff */
[-C--:B------:R-:W-:Y:S01]  /*f300*/  LEA.HI.X.SX32 R20, R19, R2.reuse, 0x1, P4 ;  /* 0x0000000213147211 */ /* 0x080fe200020f0eff */
[----:B------:R-:W-:Y:S01]  /*f310*/  STL [R1+0x950], R23 ;  /* 0x0009501701007387 */ /* 0x000fe20000100800 */
[-C--:B------:R-:W-:Y:S01]  /*f320*/  LEA R19, P4, R12, R5.reuse, 0x1 ;  /* 0x000000050c137211 */ /* 0x080fe200078808ff */
[----:B------:R-:W-:Y:S01]  /*f330*/  IMAD R10, R10, UR10, RZ ;  /* 0x0000000a0a0a7c24 */ /* 0x000fe2000f8e02ff */
[----:B------:R-:W-:Y:S02]  /*f340*/  LEA.HI.X.SX32 R18, R18, R2, 0x1, P6 ;  /* 0x0000000212127211 */ /* 0x000fe400030f0eff */
[----:B0-----:R-:W-:Y:S01]  /*f350*/  LEA R21, P0, R13, R5, 0x1 ;  /* 0x000000050d157211 */ /* 0x001fe200078008ff */
[----:B------:R-:W-:Y:S01]  /*f360*/  STL [R1+0x91c], R22 ;  /* 0x00091c1601007387 */ /* 0x000fe20000100800 */
[----:B------:R-:W-:-:S03]  /*f370*/  IMAD R9, R9, UR10, RZ ;  /* 0x0000000a09097c24 */ /* 0x000fc6000f8e02ff */
[----:B------:R-:W-:Y:S04]  /*f380*/  STL [R1+0x958], R21 ;  /* 0x0009581501007387 */ /* 0x000fe80000100800 */
[----:B------:R0:W-:Y:S04]  /*f390*/  STL [R1+0x924], R20 ;  /* 0x0009241401007387 */ /* 0x0001e80000100800 */
[----:B------:R1:W-:Y:S01]  /*f3a0*/  STL [R1+0x960], R19 ;  /* 0x0009601301007387 */ /* 0x0003e20000100800 */
[----:B------:R-:W-:-:S03]  /*f3b0*/  IMAD R8, R8, UR10, RZ ;  /* 0x0000000a08087c24 */ /* 0x000fc6000f8e02ff */
[----:B------:R3:W-:Y:S01]  /*f3c0*/  STL [R1+0x92c], R18 ;  /* 0x00092c1201007387 */ /* 0x0007e20000100800 */
[-C--:B0-----:R-:W-:Y:S02]  /*f3d0*/  LEA R20, P6, R11, R5.reuse, 0x1 ;  /* 0x000000050b147211 */ /* 0x081fe400078c08ff */
[-C--:B-1----:R-:W-:Y:S02]  /*f3e0*/  LEA.HI.X.SX32 R19, R17, R2.reuse, 0x1, P5 ;  /* 0x0000000211137211 */ /* 0x082fe400028f0eff */
[-C--:B------:R-:W-:Y:S02]  /*f3f0*/  LEA.HI.X.SX32 R17, R16, R2.reuse, 0x1, P3 ;  /* 0x0000000210117211 */ /* 0x080fe400018f0eff */
[-C--:B---3--:R-:W-:Y:S01]  /*f400*/  LEA R18, P5, R10, R5.reuse, 0x1 ;  /* 0x000000050a127211 */ /* 0x088fe200078a08ff */
[----:B------:R-:W-:Y:S01]  /*f410*/  STL [R1+0x968], R20 ;  /* 0x0009681401007387 */ /* 0x000fe20000100800 */
[----:B------:R-:W-:Y:S01]  /*f420*/  LEA R16, P3, R9, R5, 0x1 ;  /* 0x0000000509107211 */ /* 0x000fe200078608ff */
[----:B------:R-:W-:Y:S01]  /*f430*/  IMAD R7, R7, UR10, RZ ;  /* 0x0000000a07077c24 */ /* 0x000fe2000f8e02ff */
[----:B------:R-:W-:Y:S01]  /*f440*/  LEA.HI.X.SX32 R15, R15, R2, 0x1, P2 ;  /* 0x000000020f0f7211 */ /* 0x000fe200010f0eff */
        /* <DEDUP_REMOVED lines=21> */
[-C--:B------:R-:W-:Y:S01]  /*f5a0*/  LEA.HI.X.SX32 R11, R10, R2.reuse, 0x1, P5 ;  /* 0x000000020a0b7211 */ /* 0x080fe200028f0eff */
[----:B------:R-:W-:Y:S01]  /*f5b0*/  STL [R1+0x998], R14 ;  /* 0x0009980e01007387 */ /* 0x000fe20000100800 */
[----:B------:R-:W-:-:S03]  /*f5c0*/  LEA.HI.X.SX32 R9, R9, R2, 0x1, P3 ;  /* 0x0000000209097211 */ /* 0x000fc600018f0eff */
[----:B------:R-:W-:Y:S01]  /*f5d0*/  STL [R1+0x964], R13 ;  /* 0x0009640d01007387 */ /* 0x000fe20000100800 */
[----:B------:R-:W-:Y:S01]  /*f5e0*/  LEA.HI.X.SX32 R6, R6, R2, 0x1, P0 ;  /* 0x0000000206067211 */ /* 0x000fe200000f0eff */
[----:B----4-:R-:W-:Y:S02]  /*f5f0*/  IMAD R0, R0, UR10, RZ ;  /* 0x0000000a00007c24 */ /* 0x010fe4000f8e02ff */
        /* <DEDUP_REMOVED lines=18> */
[----:B------:R-:W-:Y:S01]  /*f720*/  IMAD R103, R103, UR10, RZ ;  /* 0x0000000a67677c24 */ /* 0x000fe2000f8e02ff */
[----:B--2---:R-:W-:-:S05]  /*f730*/  LEA R12, P6, R75, R5, 0x1 ;  /* 0x000000054b0c7211 */ /* 0x004fca00078c08ff */
[----:B------:R-:W-:Y:S01]  /*f740*/  STL [R1+0x9a0], R12 ;  /* 0x0009a00c01007387 */ /* 0x000fe20000100800 */
[----:B------:R-:W-:-:S03]  /*f750*/  LEA R10, P5, R76, R5, 0x1 ;  /* 0x000000054c0a7211 */ /* 0x000fc600078a08ff */
[----:B------:R0:W-:Y:S04]  /*f760*/  STL [R1+0x96c], R11 ;  /* 0x00096c0b01007387 */ /* 0x0001e80000100800 */
[----:B------:R1:W-:Y:S04]  /*f770*/  STL [R1+0x9a8], R10 ;  /* 0x0009a80a01007387 */ /* 0x0003e80000100800 */
[----:B------:R2:W-:Y:S01]  /*f780*/  STL [R1+0x974], R9 ;  /* 0x0009740901007387 */ /* 0x0005e20000100800 */
[----:B0-----:R-:W-:Y:S02]  /*f790*/  LEA R11, P3, R77, R5, 0x1 ;  /* 0x000000054d0b7211 */ /* 0x001fe400078608ff */
[----:B-1----:R-:W-:-:S02]  /*f7a0*/  LEA.HI.X.SX32 R10, R8, R2, 0x1, P2 ;  /* 0x00000002080a7211 */ /* 0x002fc400010f0eff */
[----:B------:R-:W-:Y:S02]  /*f7b0*/  LEA.HI.X.SX32 R8, R7, R2, 0x1, P1 ;  /* 0x0000000207087211 */ /* 0x000fe400008f0eff */
[-C--:B--2---:R-:W-:Y:S01]  /*f7c0*/  LEA R9, P2, R78, R5.reuse, 0x1 ;  /* 0x000000054e097211 */ /* 0x084fe200078408ff */
[----:B------:R-:W-:Y:S04]  /*f7d0*/  STL [R1+0x9b0], R11 ;  /* 0x0009b00b01007387 */ /* 0x000fe80000100800 */
[----:B------:R-:W-:Y:S01]  /*f7e0*/  STL [R1+0x97c], R10 ;  /* 0x00097c0a01007387 */ /* 0x000fe20000100800 */
[----:B------:R-:W-:-:S03]  /*f7f0*/  LEA R7, P1, R79, R5, 0x1 ;  /* 0x000000054f077211 */ /* 0x000fc600078208ff */
[----:B------:R-:W-:Y:S04]  /*f800*/  STL [R1+0x9b8], R9 ;  /* 0x0009b80901007387 */ /* 0x000fe80000100800 */
[----:B------:R0:W-:Y:S04]  /*f810*/  STL [R1+0x984], R8 ;  /* 0x0009840801007387 */ /* 0x0001e80000100800 */
[----:B------:R1:W-:Y:S04]  /*f820*/  STL [R1+0x9c0], R7 ;  /* 0x0009c00701007387 */ /* 0x0003e80000100800 */
[----:B------:R2:W-:Y:S01]  /*f830*/  STL [R1+0x98c], R6 ;  /* 0x00098c0601007387 */ /* 0x0005e20000100800 */
[----:B0-----:R-:W-:-:S02]  /*f840*/  LEA R8, P0, R80, R5, 0x1 ;  /* 0x0000000550087211 */ /* 0x001fc400078008ff */
[----:B-1----:R-:W-:-:S03]  /*f850*/  LEA.HI.X.SX32 R7, R85, R2, 0x1, P4 ;  /* 0x0000000255077211 */ /* 0x002fc600020f0eff */
[----:B------:R0:W-:Y:S01]  /*f860*/  STL [R1+0x9c8], R8 ;  /* 0x0009c80801007387 */ /* 0x0001e20000100800 */
[----:B--2---:R-:W-:-:S03]  /*f870*/  LEA R6, P4, R4, R5, 0x1 ;  /* 0x0000000504067211 */ /* 0x004fc600078808ff */
[----:B------:R1:W-:Y:S04]  /*f880*/  STL [R1+0x994], R7 ;  /* 0x0009940701007387 */ /* 0x0003e80000100800 */
[----:B------:R2:W-:Y:S01]  /*f890*/  STL [R1+0x9d0], R6 ;  /* 0x0009d00601007387 */ /* 0x0005e20000100800 */
[----:B0-----:R-:W-:Y:S02]  /*f8a0*/  LEA.HI.X.SX32 R8, R75, R2, 0x1, P6 ;  /* 0x000000024b087211 */ /* 0x001fe400030f0eff */
[----:B-1----:R-:W-:-:S03]  /*f8b0*/  LEA R7, P6, R0, R5, 0x1 ;  /* 0x0000000500077211 */ /* 0x002fc600078c08ff */
[----:B------:R0:W-:Y:S01]  /*f8c0*/  STL [R1+0x99c], R8 ;  /* 0x00099c0801007387 */ /* 0x0001e20000100800 */
[----:B--2---:R-:W-:-:S03]  /*f8d0*/  LEA.HI.X.SX32 R6, R76, R2, 0x1, P5 ;  /* 0x000000024c067211 */ /* 0x004fc600028f0eff */
[----:B------:R1:W-:Y:S04]  /*f8e0*/  STL [R1+0x9d8], R7 ;  /* 0x0009d80701007387 */ /* 0x0003e80000100800 */
[----:B------:R2:W-:Y:S01]  /*f8f0*/  STL [R1+0x9a4], R6 ;  /* 0x0009a40601007387 */ /* 0x0005e20000100800 */
[----:B0-----:R-:W-:Y:S02]  /*f900*/  LEA R8, P5, R3, R5, 0x1 ;  /* 0x0000000503087211 */ /* 0x001fe400078a08ff */
        /* <DEDUP_REMOVED lines=15> */
[----:B------:R1:W-:Y:S01]  /*fa00*/  STL [R1+0x9c4], R7 ;  /* 0x0009c40701007387 */ /* 0x0003e20000100800 */
[----:B0-----:R-:W-:-:S03]  /*fa10*/  LEA.HI.X.SX32 R8, R4, R2, 0x1, P4 ;  /* 0x0000000204087211 */ /* 0x001fc600020f0eff */
[----:B------:R-:W2:Y:S04]  /*fa20*/  LDL.LU R4, [R1+0x1370] ;  /* 0x0013700001047983 */ /* 0x000ea80000300800 */
[----:B------:R0:W-:Y:S01]  /*fa30*/  STL [R1+0xa00], R6 ;  /* 0x000a000601007387 */ /* 0x0001e20000100800 */
[----:B-1----:R-:W-:-:S03]  /*fa40*/  LEA.HI.X.SX32 R7, R0, R2, 0x1, P6 ;  /* 0x0000000200077211 */ /* 0x002fc600030f0eff */
[----:B------:R1:W-:Y:S04]  /*fa50*/  STL [R1+0x9cc], R8 ;  /* 0x0009cc0801007387 */ /* 0x0003e80000100800 */
[----:B------:R-:W3:Y:S01]  /*fa60*/  LDL.LU R0, [R1+0x136c] ;  /* 0x00136c0001007983 */ /* 0x000ee20000300800 */
[----:B0-----:R-:W-:-:S05]  /*fa70*/  LEA R6, P4, R90, R5, 0x1 ;  /* 0x000000055a067211 */ /* 0x001fca00078808ff */
[----:B------:R0:W-:Y:S01]  /*fa80*/  STL [R1+0xa08], R6 ;  /* 0x000a080601007387 */ /* 0x0001e20000100800 */
[----:B-1----:R-:W-:-:S03]  /*fa90*/  LEA.HI.X.SX32 R8, R3, R2, 0x1, P5 ;  /* 0x0000000203087211 */ /* 0x002fc600028f0eff */
[----:B------:R1:W-:Y:S04]  /*faa0*/  STL [R1+0x9d4], R7 ;  /* 0x0009d40701007387 */ /* 0x0003e80000100800 */
[----:B------:R-:W4:Y:S01]  /*fab0*/  LDL.LU R3, [R1+0x1368] ;  /* 0x0013680001037983 */ /* 0x000f220000300800 */
[-C--:B0-----:R-:W-:Y:S02]  /*fac0*/  LEA R6, P6, R91, R5.reuse, 0x1 ;  /* 0x000000055b067211 */ /* 0x081fe400078c08ff */
[----:B-1----:R-:W-:-:S03]  /*fad0*/  LEA R7, P5, R92, R5, 0x1 ;  /* 0x000000055c077211 */ /* 0x002fc600078a08ff */
[----:B------:R0:W-:Y:S04]  /*fae0*/  STL [R1+0xa10], R6 ;  /* 0x000a100601007387 */ /* 0x0001e80000100800 */
[----:B------:R1:W-:Y:S01]  /*faf0*/  STL [R1+0x9dc], R8 ;  /* 0x0009dc0801007387 */ /* 0x0003e20000100800 */
[----:B0-----:R-:W-:-:S03]  /*fb00*/  LEA.HI.X.SX32 R6, R252, R2, 0x1, P3 ;  /* 0x00000002fc067211 */ /* 0x001fc600018f0eff */
[----:B------:R0:W-:Y:S01]  /*fb10*/  STL [R1+0xa18], R7 ;  /* 0x000a180701007387 */ /* 0x0001e20000100800 */
[----:B-1----:R-:W-:-:S03]  /*fb20*/  LEA R8, P3, R93, R5, 0x1 ;  /* 0x000000055d087211 */ /* 0x002fc600078608ff */
[----:B------:R1:W-:Y:S01]  /*fb30*/  STL [R1+0x9e4], R6 ;  /* 0x0009e40601007387 */ /* 0x0003e20000100800 */
[----:B0-----:R-:W-:-:S03]  /*fb40*/  LEA.HI.X.SX32 R7, R87, R2, 0x1, P2 ;  /* 0x0000000257077211 */ /* 0x001fc600010f0eff */
[----:B------:R0:W-:Y:S01]  /*fb50*/  STL [R1+0xa20], R8 ;  /* 0x000a200801007387 */ /* 0x0001e20000100800 */
[----:B-1----:R-:W-:-:S03]  /*fb60*/  LEA R6, P2, R94, R5, 0x1 ;  /* 0x000000055e067211 */ /* 0x002fc600078408ff */
[----:B------:R1:W-:Y:S04]  /*fb70*/  STL [R1+0x9ec], R7 ;  /* 0x0009ec0701007387 */ /* 0x0003e80000100800 */
[----:B------:R1:W-:Y:S01]  /*fb80*/  STL [R1+0xa28], R6 ;  /* 0x000a280601007387 */ /* 0x0003e20000100800 */
[----:B0-----:R-:W-:Y:S02]  /*fb90*/  LEA.HI.X.SX32 R8, R88, R2, 0x1, P1 ;  /* 0x0000000258087211 */ /* 0x001fe400008f0eff */
[----:B-1----:R-:W-:-:S03]  /*fba0*/  LEA R7, P1, R95, R5, 0x1 ;  /* 0x000000055f077211 */ /* 0x002fc600078208ff */
[----:B------:R0:W-:Y:S01]  /*fbb0*/  STL [R1+0x9f4], R8 ;  /* 0x0009f40801007387 */ /* 0x0001e20000100800 */
[----:B------:R-:W-:-:S03]  /*fbc0*/  LEA.HI.X.SX32 R6, R89, R2, 0x1, P0 ;  /* 0x0000000259067211 */ /* 0x000fc600000f0eff */
[----:B------:R1:W-:Y:S04]  /*fbd0*/  STL [R1+0xa30], R7 ;  /* 0x000a300701007387 */ /* 0x0003e80000100800 */
[----:B------:R1:W-:Y:S01]  /*fbe0*/  STL [R1+0x9fc], R6 ;  /* 0x0009fc0601007387 */ /* 0x0003e20000100800 */
[----:B0-----:R-:W-:Y:S02]  /*fbf0*/  LEA R8, P0, R96, R5, 0x1 ;  /* 0x0000000560087211 */ /* 0x001fe400078008ff */
[----:B-1----:R-:W-:-:S03]  /*fc00*/  LEA.HI.X.SX32 R7, R90, R2, 0x1, P4 ;  /* 0x000000025a077211 */ /* 0x002fc600020f0eff */
[----:B------:R0:W-:Y:S01]  /*fc10*/  STL [R1+0xa38], R8 ;  /* 0x000a380801007387 */ /* 0x0001e20000100800 */
[----:B------:R-:W-:-:S03]  /*fc20*/  LEA R6, P4, R97, R5, 0x1 ;  /* 0x0000000561067211 */ /* 0x000fc600078808ff */
        /* <DEDUP_REMOVED lines=18> */
[----:B------:R1:W-:Y:S01]  /*fd50*/  STL [R1+0xa60], R7 ;  /* 0x000a600701007387 */ /* 0x0003e20000100800 */
[----:B------:R-:W-:-:S03]  /*fd60*/  IMAD R104, R104, UR10, RZ ;  /* 0x0000000a68687c24 */ /* 0x000fc6000f8e02ff */
[----:B------:R1:W-:Y:S01]  /*fd70*/  STL [R1+0xa2c], R6 ;  /* 0x000a2c0601007387 */ /* 0x0003e20000100800 */
[----:B0-----:R-:W-:Y:S02]  /*fd80*/  LEA R8, P1, R102, R5, 0x1 ;  /* 0x0000000566087211 */ /* 0x001fe400078208ff */
[----:B-1----:R-:W-:-:S03]  /*fd90*/  LEA.HI.X.SX32 R7, R96, R2, 0x1, P0 ;  /* 0x0000000260077211 */ /* 0x002fc600000f0eff */
[----:B------:R0:W-:Y:S01]  /*fda0*/  STL [R1+0xa68], R8 ;  /* 0x000a680801007387 */ /* 0x0001e20000100800 */
[----:B------:R-:W-:-:S03]  /*fdb0*/  LEA R6, P0, R103, R5, 0x1 ;  /* 0x0000000567067211 */ /* 0x000fc600078008ff */
[----:B------:R1:W-:Y:S01]  /*fdc0*/  STL [R1+0xa34], R7 ;  /* 0x000a340701007387 */ /* 0x0003e20000100800 */
[----:B------:R-:W-:-:S03]  /*fdd0*/  IMAD R105, R105, UR10, RZ ;  /* 0x0000000a69697c24 */ /* 0x000fc6000f8e02ff */
[----:B------:R1:W-:Y:S01]  /*fde0*/  STL [R1+0xa70], R6 ;  /* 0x000a700601007387 */ /* 0x0003e20000100800 */
[----:B0-----:R-:W-:Y:S01]  /*fdf0*/  LEA.HI.X.SX32 R8, R97, R2, 0x1, P4 ;  /* 0x0000000261087211 */ /* 0x001fe200020f0eff */
[----:B------:R-:W-:Y:S01]  /*fe00*/  IMAD R106, R106, UR10, RZ ;  /* 0x0000000a6a6a7c24 */ /* 0x000fe2000f8e02ff */
        /* <DEDUP_REMOVED lines=54> */
[----:B--2---:R-:W-:-:S03]  /*10170*/  LEA R6, P2, R115, R5, 0x1 ;  /* 0x0000000573067211 */ /* 0x004fc600078408ff */
[----:B------:R1:W-:Y:S01]  /*10180*/  STL [R1+0xa94], R7 ;  /* 0x000a940701007387 */ /* 0x0003e20000100800 */
[----:B------:R-:W-:-:S03]  /*10190*/  IMAD R117, R117, UR10, RZ ;  /* 0x0000000a75757c24 */ /* 0x000fc6000f8e02ff */
[----:B------:R2:W-:Y:S01]  /*101a0*/  STL [R1+0xad0], R6 ;  /* 0x000ad00601007387 */ /* 0x0005e20000100800 */
[----:B0-----:R-:W-:Y:S01]  /*101b0*/  LEA.HI.X.SX32 R8, R109, R2, 0x1, P1 ;  /* 0x000000026d087211 */ /* 0x001fe200008f0eff */
[----:B------:R-:W-:Y:S01]  /*101c0*/  IMAD R118, R118, UR10, RZ ;  /* 0x0000000a76767c24 */ /* 0x000fe2000f8e02ff */
[----:B-1----:R-:W-:-:S03]  /*101d0*/  LEA R7, P1, R116, R5, 0x1 ;  /* 0x0000000574077211 */ /* 0x002fc600078208ff */
[----:B------:R0:W-:Y:S01]  /*101e0*/  STL [R1+0xa9c], R8 ;  /* 0x000a9c0801007387 */ /* 0x0001e20000100800 */
[----:B--2---:R-:W-:-:S03]  /*101f0*/  LEA.HI.X.SX32 R6, R110, R2, 0x1, P0 ;  /* 0x000000026e067211 */ /* 0x004fc600000f0eff */
        /* <DEDUP_REMOVED lines=690> */
[----:B------:R1:W-:Y:S04]  /*12d20*/  STL [R1+0x1324], R7 ;  /* 0x0013240701007387 */ /* 0x0003e80000100800 */
[----:B------:R2:W-:Y:S01]  /*12d30*/  STL [R1+0x1304], R6 ;  /* 0x0013040601007387 */ /* 0x0005e20000100800 */
[----:B0-----:R-:W-:Y:S02]  /*12d40*/  LEA R8, P2, R83, R5, 0x1 ;  /* 0x0000000553087211 */ /* 0x001fe400078408ff */
[----:B-1----:R-:W-:-:S03]  /*12d50*/  LEA.HI.X.SX32 R7, R248, R2, 0x1, P1 ;  /* 0x00000002f8077211 */ /* 0x002fc600008f0eff */
[----:B------:R-:W-:Y:S01]  /*12d60*/  STL [R1+0x1328], R8 ;  /* 0x0013280801007387 */ /* 0x000fe20000100800 */
[----:B--2---:R-:W-:Y:S02]  /*12d70*/  LEA R6, P1, R84, R5, 0x1 ;  /* 0x0000000554067211 */ /* 0x004fe400078208ff */
[-C--:B------:R-:W-:Y:S01]  /*12d80*/  LEA.HI.X.SX32 R5, R249, R2.reuse, 0x1, P0 ;  /* 0x00000002f9057211 */ /* 0x080fe200000f0eff */
[----:B------:R-:W-:Y:S04]  /*12d90*/  STL [R1+0x130c], R7 ;  /* 0x00130c0701007387 */ /* 0x000fe80000100800 */
[----:B------:R0:W-:Y:S04]  /*12da0*/  STL [R1+0xf2c], R6 ;  /* 0x000f2c0601007387 */ /* 0x0001e80000100800 */
[----:B------:R1:W-:Y:S01]  /*12db0*/  STL [R1+0xf14], R5 ;  /* 0x000f140501007387 */ /* 0x0003e20000100800 */
[----:B0-----:R-:W-:-:S02]  /*12dc0*/  LEA.HI.X.SX32 R6, R250, R2, 0x1, P4 ;  /* 0x00000002fa067211 */ /* 0x001fc400020f0eff */
[----:B-1----:R-:W-:-:S03]  /*12dd0*/  LEA.HI.X.SX32 R5, R251, R2, 0x1, P6 ;  /* 0x00000002fb057211 */ /* 0x002fc600030f0eff */
[----:B------:R0:W-:Y:S01]  /*12de0*/  STL [R1+0xf18], R6 ;  /* 0x000f180601007387 */ /* 0x0001e20000100800 */
[----:B------:R-:W-:-:S03]  /*12df0*/  LEA.HI.X.SX32 R7, R81, R2, 0x1, P5 ;  /* 0x0000000251077211 */ /* 0x000fc600028f0eff */
[----:B------:R1:W-:Y:S01]  /*12e00*/  STL [R1+0xf1c], R5 ;  /* 0x000f1c0501007387 */ /* 0x0003e20000100800 */
[----:B------:R-:W-:Y:S02]  /*12e10*/  LEA R8, P0, R4, UR8, 0x1 ;  /* 0x0000000804087c11 */ /* 0x000fe4000f8008ff */
[-C--:B0-----:R-:W-:Y:S01]  /*12e20*/  LEA.HI.X.SX32 R6, R82, R2.reuse, 0x1, P3 ;  /* 0x0000000252067211 */ /* 0x081fe200018f0eff */
[----:B------:R0:W-:Y:S01]  /*12e30*/  STL [R1+0xf20], R7 ;  /* 0x000f200701007387 */ /* 0x0001e20000100800 */
[-C--:B-1----:R-:W-:Y:S02]  /*12e40*/  LEA.HI.X.SX32 R5, R83, R2.reuse, 0x1, P2 ;  /* 0x0000000253057211 */ /* 0x082fe400010f0eff */
[----:B------:R-:W-:Y:S01]  /*12e50*/  LEA.HI.X.SX32 R2, R84, R2, 0x1, P1 ;  /* 0x0000000254027211 */ /* 0x000fe200008f0eff */
[----:B------:R-:W-:Y:S04]  /*12e60*/  STL [R1+0xf24], R6 ;  /* 0x000f240601007387 */ /* 0x000fe80000100800 */
[----:B------:R1:W-:Y:S01]  /*12e70*/  STL [R1+0xf28], R5 ;  /* 0x000f280501007387 */ /* 0x0003e20000100800 */
[----:B0-----:R-:W-:-:S03]  /*12e80*/  LEA.HI.X.SX32 R7, R4, UR9, 0x1, P0 ;  /* 0x0000000904077c11 */ /* 0x001fc600080f0eff */
[----:B------:R-:W-:Y:S04]  /*12e90*/  STL [R1+0xb18], R2 ;  /* 0x000b180201007387 */ /* 0x000fe80000100800 */
[----:B------:R0:W5:Y:S01]  /*12ea0*/  LDL.LU R4, [R1+0x1364] ;  /* 0x0013640001047983 */ /* 0x0001620000300800 */
[----:B-1----:R-:W1:Y:S03]  /*12eb0*/  LDC R5, c[0x0][0x238] ;  /* 0x00008e00ff057b82 */ /* 0x002e660000000800 */
[----:B------:R-:W-:Y:S04]  /*12ec0*/  STL [R1+0x738], RZ ;  /* 0x000738ff01007387 */ /* 0x000fe80000100800 */
        /* <DEDUP_REMOVED lines=256> */
[----:B------:R-:W-:Y:S04]  /*13ed0*/  STL [R1], RZ ;  /* 0x000000ff01007387 */ /* 0x000fe80000100800 */
        /* <DEDUP_REMOVED lines=126> */
[----:B------:R-:W-:Y:S01]  /*146c0*/  STL [R1+0x1fc], RZ ;  /* 0x0001fcff01007387 */ /* 0x000fe20000100800 */
        /* <DEDUP_REMOVED lines=31> */
[----:B------:R-:W-:Y:S01]  /*148c0*/  IMAD.MOV.U32 R86, RZ, RZ, RZ ;  /* 0x000000ffff567224 */ /* 0x000fe200078e00ff */
[----:B------:R-:W-:-:S02]  /*148d0*/  UIADD3 UR42, UR4, 0x20000, URZ ;  /* 0x00020000042a7890 */ /* 0x000fc4000fffe03f */
[----:B------:R-:W-:Y:S01]  /*148e0*/  USHF.R.U32.HI UR58, URZ, 0x4, UR4 ;  /* 0x000000043f3a7899 */ /* 0x000fe20008011604 */
[----:B------:R-:W-:Y:S01]  /*148f0*/  UMOV UR5, URZ ;  /* 0x0000003f00057c82 */ /* 0x000fe20008000000 */
[----:B------:R-:W-:Y:S01]  /*14900*/  USHF.L.U32 UR40, UR40, 0x7, URZ ;  /* 0x0000000728287899 */ /* 0x000fe2000800063f */
[----:B------:R-:W2:Y:S01]  /*14910*/  LDL.LU R11, [R1+0x600] ;  /* 0x00060000010b7983 */ /* 0x000ea20000300800 */
[C---:B-1----:R-:W-:Y:S01]  /*14920*/  IMAD R132, R5.reuse, 0xfe, RZ ;  /* 0x000000fe05847824 */ /* 0x042fe200078e02ff */
[----:B------:R-:W-:Y:S01]  /*14930*/  USGXT.U32 UR58, UR58, 0xe ;  /* 0x0000000e3a3a789a */ /* 0x000fe20008000000 */
[C---:B------:R-:W-:Y:S01]  /*14940*/  IMAD R133, R5.reuse, 0xfa, RZ ;  /* 0x000000fa05857824 */ /* 0x040fe200078e02ff */
[----:B------:R-:W-:Y:S01]  /*14950*/  USHF.R.S32.HI UR8, URZ, 0x1f, UR40 ;  /* 0x0000001f3f087899 */ /* 0x000fe20008011428 */
[C---:B------:R-:W-:Y:S01]  /*14960*/  IMAD R134, R5.reuse, 0xf6, RZ ;  /* 0x000000f605867824 */ /* 0x040fe200078e02ff */
[----:B------:R-:W-:Y:S01]  /*14970*/  UIADD3 UR10, UP0, UR58, 0x2, URZ ;  /* 0x000000023a0a7890 */ /* 0x000fe2000ff1e03f */
[----:B------:R-:W-:-:S02]  /*14980*/  IMAD R135, R5, 0xf2, RZ ;  /* 0x000000f205877824 */ /* 0x000fc400078e02ff */
[C---:B------:R-:W-:Y:S01]  /*14990*/  IMAD R136, R5.reuse, 0xee, RZ ;  /* 0x000000ee05887824 */ /* 0x040fe200078e02ff */
[----:B------:R-:W-:Y:S01]  /*149a0*/  UIADD3.X UR11, UR5, 0x40000040, URZ, UP0, !UPT ;  /* 0x40000040050b7890 */ /* 0x000fe200087fe43f */
[C---:B------:R-:W-:Y:S01]  /*149b0*/  IMAD R137, R5.reuse, 0xea, RZ ;  /* 0x000000ea05897824 */ /* 0x040fe200078e02ff */
[----:B------:R-:W-:Y:S01]  /*149c0*/  USHF.L.U32 UR5, UR40, 0x1, URZ ;  /* 0x0000000128057899 */ /* 0x000fe2000800063f */
[C---:B------:R-:W-:Y:S01]  /*149d0*/  IMAD R138, R5.reuse, 0xe6, RZ ;  /* 0x000000e6058a7824 */ /* 0x040fe200078e02ff */
[----:B------:R-:W-:Y:S01]  /*149e0*/  USHF.L.U64.HI UR40, UR40, 0x1, UR8 ;  /* 0x0000000128287899 */ /* 0x000fe20008010208 */
[C---:B------:R-:W-:Y:S01]  /*149f0*/  IMAD R139, R5.reuse, 0x7f, RZ ;  /* 0x0000007f058b7824 */ /* 0x040fe200078e02ff */
[----:B------:R-:W-:Y:S01]  /*14a00*/  UIADD3.64 UR8, UR10, 0xffe, URZ ;  /* 0x00000ffe0a087897 */ /* 0x000fe2000fffe03f */
        /* <DEDUP_REMOVED lines=20> */
[----:B------:R-:W-:-:S02]  /*14b50*/  IMAD R150, R5, 0xce, RZ ;  /* 0x000000ce05967824 */ /* 0x000fc400078e02ff */
[C---:B------:R-:W-:Y:S02]  /*14b60*/  IMAD R151, R5.reuse, 0x73, RZ ;  /* 0x0000007305977824 */ /* 0x040fe400078e02ff */
[C---:B------:R-:W-:Y:S02]  /*14b70*/  IMAD R152, R5.reuse, 0xca, RZ ;  /* 0x000000ca05987824 */ /* 0x040fe400078e02ff */
[C---:B------:R-:W-:Y:S02]  /*14b80*/  IMAD R153, R5.reuse, 0x71, RZ ;  /* 0x0000007105997824 */ /* 0x040fe400078e02ff */
[C---:B------:R-:W-:Y:S02]  /*14b90*/  IMAD R154, R5.reuse, 0xc6, RZ ;  /* 0x000000c6059a7824 */ /* 0x040fe400078e02ff */
[C---:B------:R-:W-:Y:S02]  /*14ba0*/  IMAD R155, R5.reuse, 0x6f, RZ ;  /* 0x0000006f059b7824 */ /* 0x040fe400078e02ff */
        /* <DEDUP_REMOVED lines=125> */
[C---:B------:R-:W-:Y:S01]  /*15380*/  IMAD R248, R5.reuse, 0x11, RZ ;  /* 0x0000001105f87824 */ /* 0x040fe200078e02ff */
[----:B--2---:R-:W-:Y:S01]  /*15390*/  SHF.R.S32.HI R10, RZ, 0x7, R11 ;  /* 0x00000007ff0a7819 */ /* 0x004fe2000001140b */
[----:B------:R-:W-:Y:S01]  /*153a0*/  IMAD R107, R5, 0x3c, RZ ;  /* 0x0000003c056b7824 */ /* 0x000fe200078e02ff */
[----:B------:R-:W-:Y:S01]  /*153b0*/  IADD3 R11, P4, R133, R8, RZ ;  /* 0x00000008850b7210 */ /* 0x000fe20007f9e0ff */
[----:B------:R-:W-:-:S02]  /*153c0*/  IMAD R108, R5, 0x1e, RZ ;  /* 0x0000001e056c7824 */ /* 0x000fc400078e02ff */
[----:B------:R1:W-:Y:S01]  /*153d0*/  STL [R1+0x1340], R10 ;  /* 0x0013400a01007387 */ /* 0x0003e20000100800 */
[C---:B------:R-:W-:Y:S02]  /*153e0*/  IMAD R249, R5.reuse, 0xa0, RZ ;  /* 0x000000a005f97824 */ /* 0x040fe400078e02ff */
[C---:B------:R-:W-:Y:S02]  /*153f0*/  IMAD R109, R5.reuse, 0x68, RZ ;  /* 0x00000068056d7824 */ /* 0x040fe400078e02ff */
[C---:B------:R-:W-:Y:S02]  /*15400*/  IMAD R250, R5.reuse, 0xf, RZ ;  /* 0x0000000f05fa7824 */ /* 0x040fe400078e02ff */
[C---:B------:R-:W-:Y:S02]  /*15410*/  IMAD R110, R5.reuse, 0x34, RZ ;  /* 0x00000034056e7824 */ /* 0x040fe400078e02ff */
[C---:B------:R-:W-:Y:S01]  /*15420*/  IMAD R111, R5.reuse, 0x1a, RZ ;  /* 0x0000001a056f7824 */ /* 0x040fe200078e02ff */
[-C--:B-1----:R-:W-:Y:S01]  /*15430*/  IADD3 R10, P2, R132, R8.reuse, RZ ;  /* 0x00000008840a7210 */ /* 0x082fe20007f5e0ff */
[C---:B------:R-:W-:Y:S01]  /*15440*/  IMAD R251, R5.reuse, 0xc0, RZ ;  /* 0x000000c005fb7824 */ /* 0x040fe200078e02ff */
[----:B------:R-:W-:Y:S01]  /*15450*/  IADD3 R132, P5, R134, R8, RZ ;  /* 0x0000000886847210 */ /* 0x000fe20007fbe0ff */
[----:B------:R-:W-:-:S02]  /*15460*/  IMAD R112, R5, 0x58, RZ ;  /* 0x0000005805707824 */ /* 0x000fc400078e02ff */
[----:B------:R1:W-:Y:S01]  /*15470*/  STL [R1+0xb20], R10 ;  /* 0x000b200a01007387 */ /* 0x0003e20000100800 */
[C---:B------:R-:W-:Y:S02]  /*15480*/  IMAD R252, R5.reuse, 0xd, RZ ;  /* 0x0000000d05fc7824 */ /* 0x040fe400078e02ff */
[C---:B------:R-:W-:Y:S01]  /*15490*/  IMAD R113, R5.reuse, 0x2c, RZ ;  /* 0x0000002c05717824 */ /* 0x040fe200078e02ff */
[----:B------:R2:W-:Y:S01]  /*154a0*/  STL [R1+0xb30], R11 ;  /* 0x000b300b01007387 */ /* 0x0005e20000100800 */
[C---:B------:R-:W-:Y:S02]  /*154b0*/  IMAD R114, R5.reuse, 0x16, RZ ;  /* 0x0000001605727824 */ /* 0x040fe400078e02ff */
[C---:B------:R-:W-:Y:S02]  /*154c0*/  IMAD R115, R5.reuse, 0x48, RZ ;  /* 0x0000004805737824 */ /* 0x040fe400078e02ff */
[----:B------:R-:W-:Y:S01]  /*154d0*/  IMAD R116, R5, 0x24, RZ ;  /* 0x0000002405747824 */ /* 0x000fe200078e02ff */
[-C--:B-1----:R-:W-:Y:S01]  /*154e0*/  IADD3 R10, P6, R135, R8.reuse, RZ ;  /* 0x00000008870a7210 */ /* 0x082fe20007fde0ff */
[----:B------:R1:W-:Y:S01]  /*154f0*/  STL [R1+0xb40], R132 ;  /* 0x000b408401007387 */ /* 0x0003e20000100800 */
[----:B------:R-:W-:Y:S01]  /*15500*/  IMAD R117, R5, 0x12, RZ ;  /* 0x0000001205757824 */ /* 0x000fe200078e02ff */
[----:B--2---:R-:W-:-:S02]  /*15510*/  IADD3 R11, P0, R136, R8, RZ ;  /* 0x00000008880b7210 */ /* 0x004fc40007f1e0ff */
[----:B------:R2:W-:Y:S01]  /*15520*/  STL [R1+0xb50], R10 ;  /* 0x000b500a01007387 */ /* 0x0005e20000100800 */
[C---:B------:R-:W-:Y:S02]  /*15530*/  IMAD R118, R5.reuse, 0x70, RZ ;  /* 0x0000007005767824 */ /* 0x040fe400078e02ff */
[C---:B------:R-:W-:Y:S01]  /*15540*/  IMAD R119, R5.reuse, 0x38, RZ ;  /* 0x0000003805777824 */ /* 0x040fe200078e02ff */
[----:B------:R3:W-:Y:S01]  /*15550*/  STL [R1+0xb60], R11 ;  /* 0x000b600b01007387 */ /* 0x0007e20000100800 */
[----:B------:R-:W-:Y:S01]  /*15560*/  IMAD R120, R5, 0x1c, RZ ;  /* 0x0000001c05787824 */ /* 0x000fe200078e02ff */
[-C--:B-1----:R-:W-:Y:S01]  /*15570*/  IADD3 R132, P3, R137, R8.reuse, RZ ;  /* 0x0000000889847210 */ /* 0x082fe20007f7e0ff */
[C---:B------:R-:W-:Y:S02]  /*15580*/  IMAD R121, R5.reuse, 0xe, RZ ;  /* 0x0000000e05797824 */ /* 0x040fe400078e02ff */
[C---:B------:R-:W-:Y:S01]  /*15590*/  IMAD R122, R5.reuse, 0x50, RZ ;  /* 0x00000050057a7824 */ /* 0x040fe200078e02ff */
[----:B--2---:R-:W-:Y:S01]  /*155a0*/  IADD3 R10, P1, R138, R8, RZ ;  /* 0x000000088a0a7210 */ /* 0x004fe20007f3e0ff */
[----:B------:R1:W-:Y:S01]  /*155b0*/  STL [R1+0xb70], R132 ;  /* 0x000b708401007387 */ /* 0x0003e20000100800 */
[----:B------:R-:W-:Y:S01]  /*155c0*/  IMAD R123, R5, 0x28, RZ ;  /* 0x00000028057b7824 */ /* 0x000fe200078e02ff */
[----:B---3--:R-:W-:-:S02]  /*155d0*/  LEA.HI.X.SX32 R11, R139, R7, 0x1, P2 ;  /* 0x000000078b0b7211 */ /* 0x008fc400010f0eff */
[----:B------:R2:W-:Y:S01]  /*155e0*/  STL [R1+0xb80], R10 ;  /* 0x000b800a01007387 */ /* 0x0005e20000100800 */
[C---:B------:R-:W-:Y:S02]  /*155f0*/  IMAD R124, R5.reuse, 0x14, RZ ;  /* 0x00000014057c7824 */ /* 0x040fe400078e02ff */
[C---:B------:R-:W-:Y:S01]  /*15600*/  IMAD R125, R5.reuse, 0xa, RZ ;  /* 0x0000000a057d7824 */ /* 0x040fe200078e02ff */
[----:B------:R3:W-:Y:S01]  /*15610*/  STL [R1+0xb1c], R11 ;  /* 0x000b1c0b01007387 */ /* 0x0007e20000100800 */
[C---:B------:R-:W-:Y:S01]  /*15620*/  IMAD R126, R5.reuse, 0x60, RZ ;  /* 0x00000060057e7824 */ /* 0x040fe200078e02ff */
[-C--:B-1----:R-:W-:Y:S01]  /*15630*/  IADD3 R132, P2, R140, R8.reuse, RZ ;  /* 0x000000088c847210 */ /* 0x082fe20007f5e0ff */
[C---:B------:R-:W-:Y:S02]  /*15640*/  IMAD R127, R5.reuse, 0x30, RZ ;  /* 0x00000030057f7824 */ /* 0x040fe400078e02ff */
[----:B------:R-:W-:Y:S01]  /*15650*/  IMAD R128, R5, 0x18, RZ ;  /* 0x0000001805807824 */ /* 0x000fe200078e02ff */
[----:B--2---:R-:W-:Y:S01]  /*15660*/  LEA.HI.X.SX32 R10, R141, R7, 0x1, P4 ;  /* 0x000000078d0a7211 */ /* 0x004fe200020f0eff */
[----:B------:R1:W-:Y:S01]  /*15670*/  STL [R1+0xb90], R132 ;  /* 0x000b908401007387 */ /* 0x0003e20000100800 */
[----:B------:R-:W-:Y:S01]  /*15680*/  IMAD R129, R5, 0xc, RZ ;  /* 0x0000000c05817824 */ /* 0x000fe200078e02ff */
[----:B---3--:R-:W-:-:S02]  /*15690*/  IADD3 R11, P4, R142, R8, RZ ;  /* 0x000000088e0b7210 */ /* 0x008fc40007f9e0ff */
[----:B------:R2:W-:Y:S01]  /*156a0*/  STL [R1+0xb2c], R10 ;  /* 0x000b2c0a01007387 */ /* 0x0005e20000100800 */
[C---:B------:R-:W-:Y:S02]  /*156b0*/  IMAD R130, R5.reuse, 0x6, RZ ;  /* 0x0000000605827824 */ /* 0x040fe400078e02ff */
[C---:B------:R-:W-:Y:S01]  /*156c0*/  IMAD.SHL.U32 R131, R5.reuse, 0x2, RZ ;  /* 0x0000000205837824 */ /* 0x040fe200078e00ff */
[----:B------:R3:W-:Y:S01]  /*156d0*/  STL [R1+0xba0], R11 ;  /* 0x000ba00b01007387 */ /* 0x0007e20000100800 */
[----:B------:R-:W-:Y:S01]  /*156e0*/  IMAD.SHL.U32 R6, R5, 0x80, RZ ;  /* 0x0000008005067824 */ /* 0x000fe200078e00ff */
[----:B-1----:R-:W-:Y:S02]  /*156f0*/  LEA.HI.X.SX32 R132, R143, R7, 0x1, P5 ;  /* 0x000000078f847211 */ /* 0x002fe400028f0eff */
[----:B--2---:R-:W-:-:S03]  /*15700*/  IADD3 R10, P5, R144, R8, RZ ;  /* 0x00000008900a7210 */ /* 0x004fc60007fbe0ff */
[----:B------:R1:W-:Y:S01]  /*15710*/  STL [R1+0xb3c], R132 ;  /* 0x000b3c8401007387 */ /* 0x0003e20000100800 */
[----:B------:R-:W-:Y:S01]  /*15720*/  IMAD.SHL.U32 R133, R5, 0x20, RZ ;  /* 0x0000002005857824 */ /* 0x000fe200078e00ff */
[----:B------:R-:W-:Y:S02]  /*15730*/  SHF.R.S32.HI R2, RZ, 0x1f, R6 ;  /* 0x0000001fff027819 */ /* 0x000fe40000011406 */
[----:B---3--:R-:W-:Y:S01]  /*15740*/  LEA.HI.X.SX32 R11, R145, R7, 0x1, P6 ;  /* 0x00000007910b7211 */ /* 0x008fe200030f0eff */
[----:B------:R2:W-:Y:S04]  /*15750*/  STL [R1+0xbb0], R10 ;  /* 0x000bb00a01007387 */ /* 0x0005e80000100800 */
[----:B------:R3:W-:Y:S01]  /*15760*/  STL [R1+0xb4c], R11 ;  /* 0x000b4c0b01007387 */ /* 0x0007e20000100800 */
[----:B-1----:R-:W-:-:S02]  /*15770*/  IADD3 R132, P6, R146, R8, RZ ;  /* 0x0000000892847210 */ /* 0x002fc40007fde0ff */
[----:B--2---:R-:W-:-:S03]  /*15780*/  LEA.HI.X.SX32 R10, R147, R7, 0x1, P0 ;  /* 0x00000007930a7211 */ /* 0x004fc600000f0eff */
[----:B------:R1:W-:Y:S01]  /*15790*/  STL [R1+0xbc0], R132 ;  /* 0x000bc08401007387 */ /* 0x0003e20000100800 */
[----:B---3--:R-:W-:-:S03]  /*157a0*/  IADD3 R11, P0, R148, R8, RZ ;  /* 0x00000008940b7210 */ /* 0x008fc60007f1e0ff */
[----:B------:R2:W-:Y:S04]  /*157b0*/  STL [R1+0xb5c], R10 ;  /* 0x000b5c0a01007387 */ /* 0x0005e80000100800 */
[----:B------:R3:W-:Y:S01]  /*157c0*/  STL [R1+0xbd0], R11 ;  /* 0x000bd00b01007387 */ /* 0x0007e20000100800 */
[----:B-1----:R-:W-:Y:S02]  /*157d0*/  LEA.HI.X.SX32 R132, R149, R7, 0x1, P3 ;  /* 0x0000000795847211 */ /* 0x002fe400018f0eff */
[----:B--2---:R-:W-:-:S03]  /*157e0*/  IADD3 R10, P3, R150, R8, RZ ;  /* 0x00000008960a7210 */ /* 0x004fc60007f7e0ff */
[----:B------:R1:W-:Y:S01]  /*157f0*/  STL [R1+0xb6c], R132 ;  /* 0x000b6c8401007387 */ /* 0x0003e20000100800 */
[----:B---3--:R-:W-:-:S03]  /*15800*/  LEA.HI.X.SX32 R11, R151, R7, 0x1, P1 ;  /* 0x00000007970b7211 */ /* 0x008fc600008f0eff */
[----:B------:R2:W-:Y:S04]  /*15810*/  STL [R1+0xbe0], R10 ;  /* 0x000be00a01007387 */ /* 0x0005e80000100800 */
[----:B------:R3:W-:Y:S01]  /*15820*/  STL [R1+0xb7c], R11 ;  /* 0x000b7c0b01007387 */ /* 0x0007e20000100800 */
[----:B-1----:R-:W-:Y:S02]  /*15830*/  IADD3 R132, P1, R152, R8, RZ ;  /* 0x0000000898847210 */ /* 0x002fe40007f3e0ff */
        /* <DEDUP_REMOVED lines=95> */
[CC--:B-1----:R-:W-:Y:S02]  /*15e30*/  IADD3 R132, P5, R9.reuse, R8.reuse, RZ ;  /* 0x0000000809847210 */ /* 0x0c2fe40007fbe0ff */
[-C--:B------:R-:W-:Y:S02]  /*15e40*/  LEA.HI.X.SX32 R9, R9, R7.reuse, 0x1, P0 ;  /* 0x0000000709097211 */ /* 0x080fe400000f0eff */
[----:B--2---:R-:W-:Y:S01]  /*15e50*/  LEA.HI.X.SX32 R10, R200, R7, 0x1, P6 ;  /* 0x00000007c80a7211 */ /* 0x004fe200030f0eff */
[----:B------:R-:W-:Y:S01]  /*15e60*/  STL [R1+0xd20], R132 ;  /* 0x000d208401007387 */ /* 0x000fe20000100800 */
[----:B---3--:R-:W-:-:S03]  /*15e70*/  IADD3 R11, P6, R201, R8, RZ ;  /* 0x00000008c90b7210 */ /* 0x008fc60007fde0ff */
[----:B------:R1:W-:Y:S04]  /*15e80*/  STL [R1+0xd0c], R10 ;  /* 0x000d0c0a01007387 */ /* 0x0003e80000100800 */
        /* <DEDUP_REMOVED lines=260> */
[----:B-1----:R-:W-:Y:S01]  /*16ed0*/  LEA.HI.X.SX32 R10, R113, R7, 0x1, P6 ;  /* 0x00000007710a7211 */ /* 0x002fe200030f0eff */
[----:B--2---:R-:W-:-:S04]  /*16ee0*/  IMAD R11, R5, 0xb, RZ ;  /* 0x0000000b050b7824 */ /* 0x004fc800078e02ff */
[----:B------:R1:W-:Y:S01]  /*16ef0*/  STL [R1+0xdb4], R10 ;  /* 0x000db40a01007387 */ /* 0x0003e20000100800 */
[----:B---3--:R-:W-:-:S05]  /*16f00*/  IADD3 R9, P6, R115, R8, RZ ;  /* 0x0000000873097210 */ /* 0x008fca0007fde0ff */
[----:B------:R2:W-:Y:S01]  /*16f10*/  STL [R1+0xdf8], R9 ;  /* 0x000df80901007387 */ /* 0x0005e20000100800 */
[----:B-1----:R-:W-:Y:S02]  /*16f20*/  LEA.HI.X.SX32 R10, R114, R7, 0x1, P5 ;  /* 0x00000007720a7211 */ /* 0x002fe400028f0eff */
[----:B------:R-:W-:-:S03]  /*16f30*/  IADD3 R12, P5, R116, R8, RZ ;  /* 0x00000008740c7210 */ /* 0x000fc60007fbe0ff */
[----:B------:R1:W-:Y:S01]  /*16f40*/  STL [R1+0xe64], R10 ;  /* 0x000e640a01007387 */ /* 0x0003e20000100800 */
[----:B--2---:R-:W-:-:S03]  /*16f50*/  LEA.HI.X.SX32 R9, R11, R7, 0x1, P1 ;  /* 0x000000070b097211 */ /* 0x004fc600008f0eff */
[----:B------:R-:W-:Y:S01]  /*16f60*/  STL [R1+0xe88], R12 ;  /* 0x000e880c01007387 */ /* 0x000fe20000100800 */
[----:B------:R-:W-:-:S03]  /*16f70*/  LEA.HI.X.SX32 R11, R115, R7, 0x1, P2 ;  /* 0x00000007730b7211 */ /* 0x000fc600010f0eff */
[----:B------:R2:W-:Y:S01]  /*16f80*/  STL [R1+0xebc], R9 ;  /* 0x000ebc0901007387 */ /* 0x0005e20000100800 */
[----:B-1----:R-:W-:-:S05]  /*16f90*/  IADD3 R10, P1, R117, R8, RZ ;  /* 0x00000008750a7210 */ /* 0x002fca0007f3e0ff */
[----:B------:R1:W-:Y:S01]  /*16fa0*/  STL [R1+0xed0], R10 ;  /* 0x000ed00a01007387 */ /* 0x0003e20000100800 */
[----:B--2---:R-:W-:-:S03]  /*16fb0*/  IADD3 R9, P2, R118, R8, RZ ;  /* 0x0000000876097210 */ /* 0x004fc60007f5e0ff */
[----:B------:R2:W-:Y:S04]  /*16fc0*/  STL [R1+0xcd4], R11 ;  /* 0x000cd40b01007387 */ /* 0x0005e80000100800 */
[----:B------:R3:W-:Y:S01]  /*16fd0*/  STL [R1+0xd58], R9 ;  /* 0x000d580901007387 */ /* 0x0007e20000100800 */
[-C--:B-1----:R-:W-:Y:S02]  /*16fe0*/  LEA.HI.X.SX32 R10, R116, R7.reuse, 0x1, P6 ;  /* 0x00000007740a7211 */ /* 0x082fe400030f0eff */
[----:B------:R-:W-:Y:S01]  /*16ff0*/  LEA.HI.X.SX32 R12, R117, R7, 0x1, P5 ;  /* 0x00000007750c7211 */ /* 0x000fe200028f0eff */
[----:B--2---:R-:W-:Y:S02]  /*17000*/  IMAD R11, R5, 0x9, RZ ;  /* 0x00000009050b7824 */ /* 0x004fe400078e02ff */
[----:B------:R1:W-:Y:S01]  /*17010*/  STL [R1+0xdf4], R10 ;  /* 0x000df40a01007387 */ /* 0x0003e20000100800 */
[----:B---3--:R-:W-:-:S05]  /*17020*/  IADD3 R9, P6, R119, R8, RZ ;  /* 0x0000000877097210 */ /* 0x008fca0007fde0ff */
[----:B------:R2:W-:Y:S01]  /*17030*/  STL [R1+0xe38], R9 ;  /* 0x000e380901007387 */ /* 0x0005e20000100800 */
[----:B-1----:R-:W-:-:S03]  /*17040*/  IADD3 R10, P5, R120, R8, RZ ;  /* 0x00000008780a7210 */ /* 0x002fc60007fbe0ff */
[----:B------:R-:W-:Y:S01]  /*17050*/  STL [R1+0xe84], R12 ;  /* 0x000e840c01007387 */ /* 0x000fe20000100800 */
[----:B--2---:R-:W-:-:S03]  /*17060*/  LEA.HI.X.SX32 R9, R11, R7, 0x1, P1 ;  /* 0x000000070b097211 */ /* 0x004fc600008f0eff */
[----:B------:R1:W-:Y:S01]  /*17070*/  STL [R1+0xea8], R10 ;  /* 0x000ea80a01007387 */ /* 0x0003e20000100800 */
[----:B------:R-:W-:-:S03]  /*17080*/  IADD3 R11, P1, R121, R8, RZ ;  /* 0x00000008790b7210 */ /* 0x000fc60007f3e0ff */
[----:B------:R2:W-:Y:S01]  /*17090*/  STL [R1+0xecc], R9 ;  /* 0x000ecc0901007387 */ /* 0x0005e20000100800 */
[----:B-1----:R-:W-:-:S03]  /*170a0*/  LEA.HI.X.SX32 R10, R118, R7, 0x1, P4 ;  /* 0x00000007760a7211 */ /* 0x002fc600020f0eff */
[----:B------:R1:W-:Y:S01]  /*170b0*/  STL [R1+0xee0], R11 ;  /* 0x000ee00b01007387 */ /* 0x0003e20000100800 */
[----:B--2---:R-:W-:-:S03]  /*170c0*/  IADD3 R9, P4, R122, R8, RZ ;  /* 0x000000087a097210 */ /* 0x004fc60007f9e0ff */
[----:B------:R2:W-:Y:S04]  /*170d0*/  STL [R1+0xb94], R10 ;  /* 0x000b940a01007387 */ /* 0x0005e80000100800 */
[----:B------:R3:W-:Y:S01]  /*170e0*/  STL [R1+0xdd8], R9 ;  /* 0x000dd80901007387 */ /* 0x0007e20000100800 */
[----:B-1----:R-:W-:Y:S02]  /*170f0*/  LEA.HI.X.SX32 R11, R119, R7, 0x1, P2 ;  /* 0x00000007770b7211 */ /* 0x002fe400010f0eff */
[----:B--2---:R-:W-:-:S03]  /*17100*/  IADD3 R10, P2, R123, R8, RZ ;  /* 0x000000087b0a7210 */ /* 0x004fc60007f5e0ff */
[----:B------:R1:W-:Y:S01]  /*17110*/  STL [R1+0xd54], R11 ;  /* 0x000d540b01007387 */ /* 0x0003e20000100800 */
[----:B---3--:R-:W-:-:S03]  /*17120*/  LEA.HI.X.SX32 R9, R120, R7, 0x1, P6 ;  /* 0x0000000778097211 */ /* 0x008fc600030f0eff */
[----:B------:R2:W-:Y:S01]  /*17130*/  STL [R1+0xe78], R10 ;  /* 0x000e780a01007387 */ /* 0x0005e20000100800 */
[----:B------:R-:W-:-:S03]  /*17140*/  LEA.HI.X.SX32 R12, R121, R7, 0x1, P5 ;  /* 0x00000007790c7211 */ /* 0x000fc600028f0eff */
[----:B------:R3:W-:Y:S01]  /*17150*/  STL [R1+0xe34], R9 ;  /* 0x000e340901007387 */ /* 0x0007e20000100800 */
[----:B-1----:R-:W-:Y:S01]  /*17160*/  IMAD R11, R5, 0x7, RZ ;  /* 0x00000007050b7824 */ /* 0x002fe200078e02ff */
[-C--:B--2---:R-:W-:Y:S02]  /*17170*/  IADD3 R10, P6, R124, R8.reuse, RZ ;  /* 0x000000087c0a7210 */ /* 0x084fe40007fde0ff */
[----:B---3--:R-:W-:-:S03]  /*17180*/  IADD3 R9, P5, R125, R8, RZ ;  /* 0x000000087d097210 */ /* 0x008fc60007fbe0ff */
[----:B------:R1:W-:Y:S04]  /*17190*/  STL [R1+0xec8], R10 ;  /* 0x000ec80a01007387 */ /* 0x0003e80000100800 */
[----:B------:R-:W-:Y:S04]  /*171a0*/  STL [R1+0xea4], R12 ;  /* 0x000ea40c01007387 */ /* 0x000fe80000100800 */
[----:B------:R2:W-:Y:S01]  /*171b0*/  STL [R1+0xef0], R9 ;  /* 0x000ef00901007387 */ /* 0x0005e20000100800 */
[----:B-1----:R-:W-:Y:S02]  /*171c0*/  LEA.HI.X.SX32 R10, R11, R7, 0x1, P1 ;  /* 0x000000070b0a7211 */ /* 0x002fe400008f0eff */
[----:B------:R-:W-:-:S03]  /*171d0*/  IADD3 R11, P1, R126, R8, RZ ;  /* 0x000000087e0b7210 */ /* 0x000fc60007f3e0ff */
[----:B------:R1:W-:Y:S01]  /*171e0*/  STL [R1+0xedc], R10 ;  /* 0x000edc0a01007387 */ /* 0x0003e20000100800 */
[----:B--2---:R-:W-:-:S03]  /*171f0*/  LEA.HI.X.SX32 R9, R122, R7, 0x1, P3 ;  /* 0x000000077a097211 */ /* 0x004fc600018f0eff */
        /* <DEDUP_REMOVED lines=20> */
[----:B-1----:R-:W-:-:S05]  /*17340*/  LEA R10, P5, R5, R8, 0x7 ;  /* 0x00000008050a7211 */ /* 0x002fca00078a38ff */
[----:B------:R1:W-:Y:S01]  /*17350*/  STL [R1+0xd18], R10 ;  /* 0x000d180a01007387 */ /* 0x0003e20000100800 */
[----:B--2---:R-:W-:-:S03]  /*17360*/  LEA R9, P0, R5, R8, 0x6 ;  /* 0x0000000805097211 */ /* 0x004fc600078030ff */
[----:B------:R2:W-:Y:S04]  /*17370*/  STL [R1+0xc14], R11 ;  /* 0x000c140b01007387 */ /* 0x0005e80000100800 */
[----:B------:R3:W-:Y:S01]  /*17380*/  STL [R1+0xe18], R9 ;  /* 0x000e180901007387 */ /* 0x0007e20000100800 */
[----:B-1----:R-:W-:Y:S02]  /*17390*/  LEA.HI.X.SX32 R10, R127, R7, 0x1, P1 ;  /* 0x000000077f0a7211 */ /* 0x002fe400008f0eff */
[----:B--2---:R-:W-:-:S03]  /*173a0*/  LEA R11, P1, R5, R8, 0x5 ;  /* 0x00000008050b7211 */ /* 0x004fc600078228ff */
[----:B------:R1:W-:Y:S01]  /*173b0*/  STL [R1+0xd94], R10 ;  /* 0x000d940a01007387 */ /* 0x0003e20000100800 */
[----:B---3--:R-:W-:-:S03]  /*173c0*/  LEA.HI.X.SX32 R9, R128, R7, 0x1, P3 ;  /* 0x0000000780097211 */ /* 0x008fc600018f0eff */
[----:B------:R2:W-:Y:S04]  /*173d0*/  STL [R1+0xe98], R11 ;  /* 0x000e980b01007387 */ /* 0x0005e80000100800 */
[----:B------:R3:W-:Y:S01]  /*173e0*/  STL [R1+0xe54], R9 ;  /* 0x000e540901007387 */ /* 0x0007e20000100800 */
[----:B-1----:R-:W-:Y:S02]  /*173f0*/  LEA R10, P3, R5, R8, 0x4 ;  /* 0x00000008050a7211 */ /* 0x002fe400078620ff */
[----:B--2---:R-:W-:-:S03]  /*17400*/  LEA.HI.X.SX32 R11, R129, R7, 0x1, P4 ;  /* 0x00000007810b7211 */ /* 0x004fc600020f0eff */
[----:B------:R1:W-:Y:S01]  /*17410*/  STL [R1+0xed8], R10 ;  /* 0x000ed80a01007387 */ /* 0x0003e20000100800 */
[----:B---3--:R-:W-:-:S03]  /*17420*/  LEA R9, P4, R5, R8, 0x3 ;  /* 0x0000000805097211 */ /* 0x008fc600078818ff */
[----:B------:R2:W-:Y:S01]  /*17430*/  STL [R1+0xeb4], R11 ;  /* 0x000eb40b01007387 */ /* 0x0005e20000100800 */
[----:B------:R-:W-:-:S03]  /*17440*/  LEA.HI.X.SX32 R12, R130, R7, 0x1, P2 ;  /* 0x00000007820c7211 */ /* 0x000fc600010f0eff */
[----:B------:R3:W-:Y:S01]  /*17450*/  STL [R1+0xef8], R9 ;  /* 0x000ef80901007387 */ /* 0x0007e20000100800 */
[----:B-1----:R-:W-:-:S03]  /*17460*/  IMAD R10, R5, 0x3, RZ ;  /* 0x00000003050a7824 */ /* 0x002fc600078e02ff */
[----:B------:R1:W-:Y:S01]  /*17470*/  STL [R1+0xee4], R12 ;  /* 0x000ee40c01007387 */ /* 0x0003e20000100800 */
[----:B--2---:R-:W-:Y:S01]  /*17480*/  IMAD.SHL.U32 R11, R5, 0x40, RZ ;  /* 0x00000040050b7824 */ /* 0x004fe200078e00ff */
[----:B---3--:R-:W-:Y:S01]  /*17490*/  IADD3 R9, P2, R131, R8, RZ ;  /* 0x0000000883097210 */ /* 0x008fe20007f5e0ff */
[----:B------:R-:W-:Y:S01]  /*174a0*/  IMAD.SHL.U32 R132, R5, 0x10, RZ ;  /* 0x0000001005847824 */ /* 0x000fe200078e00ff */
[----:B-1----:R-:W-:-:S03]  /*174b0*/  LEA.HI.X.SX32 R12, R10, R7, 0x1, P6 ;  /* 0x000000070a0c7211 */ /* 0x002fc600030f0eff */
[----:B------:R1:W-:Y:S01]  /*174c0*/  STL [R1+0xf10], R9 ;  /* 0x000f100901007387 */ /* 0x0003e20000100800 */
[----:B------:R-:W-:-:S03]  /*174d0*/  LEA R10, P6, R5, R8, 0x2 ;  /* 0x00000008050a7211 */ /* 0x000fc600078c10ff */
[----:B------:R-:W-:Y:S01]  /*174e0*/  STL [R1+0xefc], R12 ;  /* 0x000efc0c01007387 */ /* 0x000fe20000100800 */
[-C--:B------:R-:W-:Y:S02]  /*174f0*/  LEA.HI.X.SX32 R13, R133, R7.reuse, 0x1, P0 ;  /* 0x00000007850d7211 */ /* 0x080fe400000f0eff */
[----:B-1----:R-:W-:Y:S01]  /*17500*/  LEA.HI.X.SX32 R9, R11, R7, 0x1, P5 ;  /* 0x000000070b097211 */ /* 0x002fe200028f0eff */
[----:B------:R1:W-:Y:S01]  /*17510*/  STL [R1+0xf08], R10 ;  /* 0x000f080a01007387 */ /* 0x0003e20000100800 */
[----:B------:R-:W-:-:S03]  /*17520*/  IMAD.SHL.U32 R11, R5, 0x4, RZ ;  /* 0x00000004050b7824 */ /* 0x000fc600078e00ff */
[----:B------:R2:W-:Y:S01]  /*17530*/  STL [R1+0xd14], R9 ;  /* 0x000d140901007387 */ /* 0x0005e20000100800 */
[----:B-1----:R-:W-:Y:S01]  /*17540*/  IMAD.SHL.U32 R10, R5, 0x8, RZ ;  /* 0x00000008050a7824 */ /* 0x002fe200078e00ff */
[-C--:B--2---:R-:W-:Y:S02]  /*17550*/  LEA.HI.X.SX32 R9, R132, R7.reuse, 0x1, P1 ;  /* 0x0000000784097211 */ /* 0x084fe400008f0eff */
[----:B------:R-:W-:Y:S02]  /*17560*/  STL [R1+0xe14], R13 ;  /* 0x000e140d01007387 */ /* 0x000fe40000100800 */
[-C--:B------:R-:W-:Y:S02]  /*17570*/  LEA.HI.X.SX32 R12, R10, R7.reuse, 0x1, P3 ;  /* 0x000000070a0c7211 */ /* 0x080fe400018f0eff */
[-C--:B------:R-:W-:Y:S01]  /*17580*/  LEA.HI.X.SX32 R10, R11, R7.reuse, 0x1, P4 ;  /* 0x000000070b0a7211 */ /* 0x080fe200020f0eff */
[----:B------:R1:W-:Y:S04]  /*17590*/  STL [R1+0xe94], R9 ;  /* 0x000e940901007387 */ /* 0x0003e80000100800 */
[----:B------:R-:W-:Y:S01]  /*175a0*/  STL [R1+0xed4], R12 ;  /* 0x000ed40c01007387 */ /* 0x000fe20000100800 */
[----:B-1----:R-:W-:-:S02]  /*175b0*/  LEA.HI.X.SX32 R9, R5, R7, 0x1, P2 ;  /* 0x0000000705097211 */ /* 0x002fc400010f0eff */
[----:B------:R-:W-:Y:S01]  /*175c0*/  LEA.HI.X.SX32 R5, R131, R7, 0x1, P6 ;  /* 0x0000000783057211 */ /* 0x000fe200030f0eff */
[----:B------:R-:W-:Y:S04]  /*175d0*/  STL [R1+0xef4], R10 ;  /* 0x000ef40a01007387 */ /* 0x000fe80000100800 */
[----:B------:R-:W-:Y:S04]  /*175e0*/  STL [R1+0xf0c], R9 ;  /* 0x000f0c0901007387 */ /* 0x000fe80000100800 */
[----:B------:R4:W-:Y:S02]  /*175f0*/  STL [R1+0xf04], R5 ;  /* 0x000f040501007387 */ /* 0x0009e40000100800 */
[----:B----4-:R-:W-:-:S02]  /*17600*/  LOP3.LUT R5, R3, 0x10, RZ, 0x3c, !PT ;  /* 0x0000001003057812 */ /* 0x010fc400078e3cff */
[C---:B------:R-:W-:Y:S02]  /*17610*/  LOP3.LUT R9, R3.reuse, 0x30, RZ, 0x3c, !PT ;  /* 0x0000003003097812 */ /* 0x040fe400078e3cff */
[C---:B------:R-:W-:Y:S01]  /*17620*/  LOP3.LUT R9, R3.reuse, 0x60, RZ, 0x3c, !PT ;  /* 0x0000006003097812 */ /* 0x040fe200078e3cff */
[----:B------:R1:W-:Y:S01]  /*17630*/  STL [R1+0x135c], R5 ;  /* 0x00135c0501007387 */ /* 0x0003e20000100800 */
[C---:B------:R-:W-:Y:S02]  /*17640*/  LOP3.LUT R9, R0.reuse, 0x40, RZ, 0x3c, !PT ;  /* 0x0000004000097812 */ /* 0x040fe400078e3cff */
[C---:B-1----:R-:W-:Y:S02]  /*17650*/  LOP3.LUT R5, R3.reuse, 0x40, RZ, 0x3c, !PT ;  /* 0x0000004003057812 */ /* 0x042fe400078e3cff */
[C---:B------:R-:W-:Y:S02]  /*17660*/  LOP3.LUT R5, R3.reuse, 0x70, RZ, 0x3c, !PT ;  /* 0x0000007003057812 */ /* 0x040fe400078e3cff */
[----:B------:R-:W-:Y:S01]  /*17670*/  LOP3.LUT R5, R0, 0x60, RZ, 0x3c, !PT ;  /* 0x0000006000057812 */ /* 0x000fe200078e3cff */
[----:B------:R0:W-:Y:S04]  /*17680*/  STL [R1+0x1338], R9 ;  /* 0x0013380901007387 */ /* 0x0001e80000100800 */
[----:B------:R0:W-:Y:S01]  /*17690*/  STL [R1+0x1334], R5 ;  /* 0x0013340501007387 */ /* 0x0001e20000100800 */
[C---:B------:R-:W-:Y:S01]  /*176a0*/  LOP3.LUT R10, R3.reuse, 0x20, RZ, 0x3c, !PT ;  /* 0x00000020030a7812 */ /* 0x040fe200078e3cff */
[----:B------:R-:W-:Y:S01]  /*176b0*/  IMAD.MOV.U32 R87, RZ, RZ, RZ ;  /* 0x000000ffff577224 */ /* 0x000fe200078e00ff */
[C---:B------:R-:W-:Y:S01]  /*176c0*/  SHF.L.U64.HI R2, R6.reuse, 0x1, R2 ;  /* 0x0000000106027819 */ /* 0x040fe20000010202 */
[----:B------:R-:W-:Y:S01]  /*176d0*/  IMAD.SHL.U32 R6, R6, 0x2, RZ ;  /* 0x0000000206067824 */ /* 0x000fe200078e00ff */
[----:B------:R-:W-:-:S02]  /*176e0*/  LOP3.LUT R10, R3, 0x50, RZ, 0x3c, !PT ;  /* 0x00000050030a7812 */ /* 0x000fc400078e3cff */
        /* <DEDUP_REMOVED lines=32> */
[----:B------:R-:W-:Y:S01]  /*178f0*/  LOP3.LUT R10, R0, 0x20, RZ, 0x3c, !PT ;  /* 0x00000020000a7812 */ /* 0x000fe200078e3cff */
[----:B------:R-:W-:Y:S02]  /*17900*/  UIADD3.64 UR12, UR10, 0x1800, URZ ;  /* 0x000018000a0c7897 */ /* 0x000fe4000fffe03f */
[----:B------:R-:W-:Y:S02]  /*17910*/  UIADD3.64 UR8, UR10, 0x1802, URZ ;  /* 0x000018020a087897 */ /* 0x000fe4000fffe03f */
[----:B------:R-:W-:Y:S01]  /*17920*/  UIADD3.64 UR50, UR10, 0x1804, URZ ;  /* 0x000018040a327897 */ /* 0x000fe2000fffe03f */
[----:B0-----:R-:W-:-:S11]  /*17930*/  UMOV UR59, 0x40000040 ;  /* 0x40000040003b7882 */ /* 0x001fd60000000000 */
.L_x_1:
[----:B------:R-:W2:Y:S01]  /*17940*/  LDL R11, [R1+0xf0c] ;  /* 0x000f0c00010b7983 */ /* 0x000ea20000100800 */
[----:B-----5:R-:W0:Y:S03]  /*17950*/  LDC R5, c[0x0][0x230] ;  /* 0x00008c00ff057b82 */ /* 0x020e260000000800 */
[----:B------:R-:W2:Y:S04]  /*17960*/  LDL R10, [R1+0xf10] ;  /* 0x000f1000010a7983 */ /* 0x000ea80000100800 */
[----:B------:R-:W-:Y:S04]  /*17970*/  STL [R1+0x1674], R0 ;  /* 0x0016740001007387 */ /* 0x000fe80000100800 */
[----:B------:R1:W-:Y:S04]  /*17980*/  STL.64 [R1+0x15f8], R150 ;  /* 0x0015f89601007387 */ /* 0x0003e80000100a00 */
[----:B-1----:R-:W0:Y:S04]  /*17990*/  LDL.LU R151, [R1+0x738] ;  /* 0x0007380001977983 */ /* 0x002e280000300800 */
[----:B------:R-:W-:Y:S04]  /*179a0*/  STL.64 [R1+0x15f0], R148 ;  /* 0x0015f09401007387 */ /* 0x000fe80000100a00 */
        /* <DEDUP_REMOVED lines=13> */
[----:B------:R-:W-:Y:S04]  /*17a80*/  STL [R1+0x1678], R122 ;  /* 0x0016787a01007387 */ /* 0x000fe80000100800 */
[----:B------:R-:W-:Y:S04]  /*17a90*/  STL.64 [R1+0x1580], R120 ;  /* 0x0015807801007387 */ /* 0x000fe80000100a00 */
[----:B------:R-:W-:Y:S04]  /*17aa0*/  STL [R1+0x1680], R120 ;  /* 0x0016807801007387 */ /* 0x000fe80000100800 */
        /* <DEDUP_REMOVED lines=59> */
[----:B------:R1:W-:Y:S04]  /*17e60*/  STL.64 [R1+0x1458], R46 ;  /* 0x0014582e01007387 */ /* 0x0003e80000100a00 */
[----:B-1----:R-:W3:Y:S04]  /*17e70*/  LDL R46, [R1+0xf00] ;  /* 0x000f0000012e7983 */ /* 0x002ee80000100800 */
[----:B------:R1:W-:Y:S04]  /*17e80*/  STL.64 [R1+0x1450], R44 ;  /* 0x0014502c01007387 */ /* 0x0003e80000100a00 */
[----:B-1----:R-:W4:Y:S04]  /*17e90*/  LDL R45, [R1+0xefc] ;  /* 0x000efc00012d7983 */ /* 0x002f280000100800 */
[----:B------:R1:W-:Y:S04]  /*17ea0*/  STL.64 [R1+0x1448], R42 ;  /* 0x0014482a01007387 */ /* 0x0003e80000100a00 */
[----:B-1----:R-:W3:Y:S04]  /*17eb0*/  LDL R42, [R1+0xf08] ;  /* 0x000f0800012a7983 */ /* 0x002ee80000100800 */
[----:B------:R-:W-:Y:S04]  /*17ec0*/  STL.64 [R1+0x1440], R40 ;  /* 0x0014402801007387 */ /* 0x000fe80000100a00 */
[----:B------:R-:W-:Y:S04]  /*17ed0*/  STL.64 [R1+0x1438], R38 ;  /* 0x0014382601007387 */ /* 0x000fe80000100a00 */
[----:B------:R-:W-:Y:S04]  /*17ee0*/  STL.64 [R1+0x1430], R36 ;  /* 0x0014302401007387 */ /* 0x000fe80000100a00 */
[----:B------:R-:W-:Y:S04]  /*17ef0*/  STL.64 [R1+0x1428], R34 ;  /* 0x0014282201007387 */ /* 0x000fe80000100a00 */
[----:B------:R-:W-:Y:S04]  /*17f00*/  STL.64 [R1+0x1420], R32 ;  /* 0x0014202001007387 */ /* 0x000fe80000100a00 */
[----:B------:R-:W-:Y:S04]  /*17f10*/  STL.64 [R1+0x1418], R30 ;  /* 0x0014181e01007387 */ /* 0x000fe80000100a00 */
[----:B------:R1:W-:Y:S04]  /*17f20*/  STL.64 [R1+0x1410], R28 ;  /* 0x0014101c01007387 */ /* 0x0003e80000100a00 */
[----:B-1----:R-:W4:Y:S01]  /*17f30*/  LDL R29, [R1+0xf04] ;  /* 0x000f0400011d7983 */ /* 0x002f220000100800 */
[----:B0-----:R-:W-:Y:S01]  /*17f40*/  IMAD R5, R151, -0x80, R5 ;  /* 0xffffff8097057824 */ /* 0x001fe200078e0205 */
[----:B------:R-:W-:-:S02]  /*17f50*/  PRMT R102, RZ, 0x7610, R102 ;  /* 0x00007610ff667816 */ /* 0x000fc40000000066 */
[----:B------:R-:W-:Y:S01]  /*17f60*/  STL.64 [R1+0x1408], R26 ;  /* 0x0014081a01007387 */ /* 0x000fe20000100a00 */
[----:B------:R-:W-:Y:S02]  /*17f70*/  PRMT R16, RZ, 0x7610, R16 ;  /* 0x00007610ff107816 */ /* 0x000fe40000000010 */
[C---:B------:R-:W-:Y:S01]  /*17f80*/  ISETP.GT.AND P0, PT, R5.reuse, RZ, PT ;  /* 0x000000ff0500720c */ /* 0x040fe20003f04270 */
[----:B------:R-:W-:Y:S01]  /*17f90*/  STL.64 [R1+0x1400], R24 ;  /* 0x0014001801007387 */ /* 0x000fe20000100a00 */
[C---:B------:R-:W-:Y:S02]  /*17fa0*/  ISETP.GT.AND P1, PT, R5.reuse, 0x1, PT ;  /* 0x000000010500780c */ /* 0x040fe40003f24270 */
[C---:B------:R-:W-:Y:S01]  /*17fb0*/  ISETP.GT.AND P2, PT, R5.reuse, 0x2, PT ;  /* 0x000000020500780c */ /* 0x040fe20003f44270 */
[----:B------:R-:W-:Y:S01]  /*17fc0*/  STL [R1+0x13f8], R2 ;  /* 0x0013f80201007387 */ /* 0x000fe20000100800 */
[----:B------:R-:W-:-:S03]  /*17fd0*/  ISETP.GT.AND P3, PT, R5, 0x3, PT ;  /* 0x000000030500780c */ /* 0x000fc60003f64270 */
[----:B-----5:R-:W-:Y:S04]  /*17fe0*/  STL [R1+0x1364], R4 ;  /* 0x0013640401007387 */ /* 0x020fe80000100800 */
[----:B------:R-:W-:Y:S01]  /*17ff0*/  @P0 IMAD.MOV.U32 R9, RZ, RZ, R7 ;  /* 0x000000ffff090224 */ /* 0x000fe200078e0007 */
[----:B------:R0:W-:Y:S01]  /*18000*/  STL [R1+0x13fc], R7 ;  /* 0x0013fc0701007387 */ /* 0x0001e20000100800 */
[----:B------:R-:W-:-:S03]  /*18010*/  PRMT R114, RZ, 0x7610, R114 ;  /* 0x00007610ff727816 */ /* 0x000fc60000000072 */
[----:B--2---:R3:W2:Y:S04]  /*18020*/  @P1 LDG.E.U16 R102, desc[UR6][R10.64] ;  /* 0x000000060a661981 */ /* 0x0046a8000c1e1500 */
[----:B------:R-:W2:Y:S04]  /*18030*/  @P0 LDG.E.U16 R16, desc[UR6][R8.64] ;  /* 0x0000000608100981 */ /* 0x000ea8000c1e1500 */
[----:B0-----:R-:W2:Y:S04]  /*18040*/  LDL.LU R7, [R1+0xef8] ;  /* 0x000ef80001077983 */ /* 0x001ea80000300800 */
[----:B------:R-:W2:Y:S04]  /*18050*/  LDL R37, [R1+0xef4] ;  /* 0x000ef40001257983 */ /* 0x000ea80000100800 */
[----:B------:R-:W2:Y:S04]  /*18060*/  LDL R34, [R1+0xeec] ;  /* 0x000eec0001227983 */ /* 0x000ea80000100800 */
[----:B------:R-:W2:Y:S04]  /*18070*/  LDL.LU R2, [R1+0xef0] ;  /* 0x000ef00001027983 */ /* 0x000ea80000300800 */
[----:B------:R-:W2:Y:S01]  /*18080*/  LDL R26, [R1+0xee0] ;  /* 0x000ee000011a7983 */ /* 0x000ea20000100800 */
[----:B---3--:R-:W-:-:S03]  /*18090*/  @P2 IMAD.MOV.U32 R10, RZ, RZ, R42 ;  /* 0x000000ffff0a2224 */ /* 0x008fc600078e002a */
[----:B------:R-:W3:Y:S01]  /*180a0*/  LDL R42, [R1+0xee8] ;  /* 0x000ee800012a7983 */ /* 0x000ee20000100800 */
[----:B----4-:R-:W-:-:S03]  /*180b0*/  @P2 IMAD.MOV.U32 R11, RZ, RZ, R29 ;  /* 0x000000ffff0b2224 */ /* 0x010fc600078e001d */
[----:B------:R-:W4:Y:S04]  /*180c0*/  LDL R29, [R1+0xedc] ;  /* 0x000edc00011d7983 */ /* 0x000f280000100800 */
[----:B------:R0:W4:Y:S02]  /*180d0*/  @P2 LDG.E.U16 R114, desc[UR6][R10.64] ;  /* 0x000000060a722981 */ /* 0x000124000c1e1500 */
[----:B0-----:R-:W-:Y:S02]  /*180e0*/  @P3 IMAD.MOV.U32 R11, RZ, RZ, R45 ;  /* 0x000000ffff0b3224 */ /* 0x001fe400078e002d */
[----:B------:R-:W4:Y:S01]  /*180f0*/  LDL R45, [R1+0xee4] ;  /* 0x000ee400012d7983 */ /* 0x000f220000100800 */
[C---:B------:R-:W-:Y:S01]  /*18100*/  ISETP.GT.AND P0, PT, R5.reuse, 0x4, PT ;  /* 0x000000040500780c */ /* 0x040fe20003f04270 */
[----:B------:R-:W-:Y:S01]  /*18110*/  @P3 IMAD.MOV.U32 R10, RZ, RZ, R46 ;  /* 0x000000ffff0a3224 */ /* 0x000fe200078e002e */
[----:B------:R-:W-:Y:S01]  /*18120*/  PRMT R6, RZ, 0x7610, R6 ;  /* 0x00007610ff067816 */ /* 0x000fe20000000006 */
[----:B------:R-:W4:Y:S01]  /*18130*/  LDL R46, [R1+0xed8] ;  /* 0x000ed800012e7983 */ /* 0x000f220000100800 */
[----:B------:R-:W-:-:S02]  /*18140*/  ISETP.GT.AND P1, PT, R5, 0x5, PT ;  /* 0x000000050500780c */ /* 0x000fc40003f24270 */
[----:B------:R-:W-:Y:S02]  /*18150*/  PRMT R139, RZ, 0x7610, R139 ;  /* 0x00007610ff8b7816 */ /* 0x000fe4000000008b */
[C---:B------:R-:W-:Y:S01]  /*18160*/  ISETP.GT.AND P2, PT, R5.reuse, 0x6, PT ;  /* 0x000000060500780c */ /* 0x040fe20003f44270 */
[----:B------:R2:W4:Y:S01]  /*18170*/  @P3 LDG.E.U16 R6, desc[UR6][R10.64] ;  /* 0x000000060a063981 */ /* 0x000522000c1e1500 */
[----:B------:R-:W-:Y:S02]  /*18180*/  PRMT R130, RZ, 0x7610, R130 ;  /* 0x00007610ff827816 */ /* 0x000fe40000000082 */
[----:B------:R-:W-:Y:S01]  /*18190*/  ISETP.GT.AND P3, PT, R5, 0x7, PT ;  /* 0x000000070500780c */ /* 0x000fe20003f64270 */
[----:B--2---:R-:W-:Y:S02]  /*181a0*/  @P0 IMAD.MOV.U32 R10, RZ, RZ, R7 ;  /* 0x000000ffff0a0224 */ /* 0x004fe400078e0007 */
[----:B------:R-:W-:Y:S01]  /*181b0*/  @P0 IMAD.MOV.U32 R11, RZ, RZ, R37 ;  /* 0x000000ffff0b0224 */ /* 0x000fe200078e0025 */
[----:B------:R-:W-:Y:S01]  /*181c0*/  PRMT R49, RZ, 0x7610, R49 ;  /* 0x00007610ff317816 */ /* 0x000fe20000000031 */
[----:B------:R-:W2:Y:S04]  /*181d0*/  LDL R37, [R1+0xecc] ;  /* 0x000ecc0001257983 */ /* 0x000ea80000100800 */
[----:B------:R0:W2:Y:S02]  /*181e0*/  @P0 LDG.E.U16 R139, desc[UR6][R10.64] ;  /* 0x000000060a8b0981 */ /* 0x0000a4000c1e1500 */
[----:B0-----:R-:W-:-:S02]  /*181f0*/  @P1 IMAD.MOV.U32 R10, RZ, RZ, R2 ;  /* 0x000000ffff0a1224 */ /* 0x001fc400078e0002 */
[----:B------:R-:W-:Y:S01]  /*18200*/  @P1 IMAD.MOV.U32 R11, RZ, RZ, R34 ;  /* 0x000000ffff0b1224 */ /* 0x000fe200078e0022 */
[----:B------:R-:W-:Y:S01]  /*18210*/  PRMT R36, RZ, 0x7610, R36 ;  /* 0x00007610ff247816 */ /* 0x000fe20000000024 */
[----:B------:R-:W2:Y:S04]  /*18220*/  LDL R34, [R1+0xed0] ;  /* 0x000ed00001227983 */ /* 0x000ea80000100800 */
[----:B------:R3:W2:Y:S02]  /*18230*/  @P1 LDG.E.U16 R130, desc[UR6][R10.64] ;  /* 0x000000060a821981 */ /* 0x0006a4000c1e1500 */
[----:B---3--:R-:W-:Y:S02]  /*18240*/  @P2 IMAD.MOV.U32 R10, RZ, RZ, R42 ;  /* 0x000000ffff0a2224 */ /* 0x008fe400078e002a */
[----:B------:R-:W3:Y:S01]  /*18250*/  LDL R42, [R1+0xec8] ;  /* 0x000ec800012a7983 */ /* 0x000ee20000100800 */
[----:B----4-:R-:W-:-:S03]  /*18260*/  @P2 IMAD.MOV.U32 R11, RZ, RZ, R45 ;  /* 0x000000ffff0b2224 */ /* 0x010fc600078e002d */
[----:B------:R-:W4:Y:S04]  /*18270*/  LDL R45, [R1+0xec4] ;  /* 0x000ec400012d7983 */ /* 0x000f280000100800 */
[----:B------:R0:W4:Y:S02]  /*18280*/  @P2 LDG.E.U16 R49, desc[UR6][R10.64] ;  /* 0x000000060a312981 */ /* 0x000124000c1e1500 */
[----:B0-----:R-:W-:Y:S02]  /*18290*/  @P3 IMAD.MOV.U32 R10, RZ, RZ, R26 ;  /* 0x000000ffff0a3224 */ /* 0x001fe400078e001a */
[----:B------:R-:W-:Y:S01]  /*182a0*/  @P3 IMAD.MOV.U32 R11, RZ, RZ, R29 ;  /* 0x000000ffff0b3224 */ /* 0x000fe200078e001d */
[----:B------:R-:W4:Y:S04]  /*182b0*/  LDL R26, [R1+0xec0] ;  /* 0x000ec000011a7983 */ /* 0x000f280000100800 */
[----:B------:R0:W4:Y:S04]  /*182c0*/  @P3 LDG.E.U16 R36, desc[UR6][R10.64] ;  /* 0x000000060a243981 */ /* 0x000128000c1e1500 */
[----:B------:R-:W4:Y:S04]  /*182d0*/  LDL R29, [R1+0xebc] ;  /* 0x000ebc00011d7983 */ /* 0x000f280000100800 */
[----:B------:R-:W2:Y:S01]  /*182e0*/  LDL R11, [R1+0xed4] ;  /* 0x000ed400010b7983 */ /* 0x000ea20000100800 */
[----:B------:R-:W-:-:S02]  /*182f0*/  ISETP.GT.AND P0, PT, R5, 0x8, PT ;  /* 0x000000080500780c */ /* 0x000fc40003f04270 */
[C---:B------:R-:W-:Y:S02]  /*18300*/  ISETP.GT.AND P1, PT, R5.reuse, 0x9, PT ;  /* 0x000000090500780c */ /* 0x040fe40003f24270 */
[----:B------:R-:W-:Y:S02]  /*18310*/  PRMT R15, RZ, 0x7610, R15 ;  /* 0x00007610ff0f7816 */ /* 0x000fe4000000000f */
[----:B------:R-:W-:Y:S02]  /*18320*/  ISETP.GT.AND P2, PT, R5, 0xa, PT ;  /* 0x0000000a0500780c */ /* 0x000fe40003f44270 */
[----:B------:R-:W-:-:S05]  /*18330*/  PRMT R104, RZ, 0x7610, R104 ;  /* 0x00007610ff687816 */ /* 0x000fca0000000068 */
[----:B0-----:R-:W-:Y:S01]  /*18340*/  @P0 IMAD.MOV.U32 R10, RZ, RZ, R46 ;  /* 0x000000ffff0a0224 */ /* 0x001fe200078e002e */
[----:B------:R-:W-:Y:S01]  /*18350*/  ISETP.GT.AND P3, PT, R5, 0xb, PT ;  /* 0x0000000b0500780c */ /* 0x000fe20003f64270 */
[----:B------:R-:W4:Y:S01]  /*18360*/  LDL R46, [R1+0xeb8] ;  /* 0x000eb800012e7983 */ /* 0x000f220000100800 */
[----:B------:R-:W-:Y:S02]  /*18370*/  PRMT R115, RZ, 0x7610, R115 ;  /* 0x00007610ff737816 */ /* 0x000fe40000000073 */
[----:B------:R-:W-:Y:S01]  /*18380*/  PRMT R150, RZ, 0x7610, R150 ;  /* 0x00007610ff967816 */ /* 0x000fe20000000096 */
[----:B--2---:R0:W2:Y:S02]  /*18390*/  @P0 LDG.E.U16 R15, desc[UR6][R10.64] ;  /* 0x000000060a0f0981 */ /* 0x0040a4000c1e1500 */
[----:B0-----:R-:W-:Y:S02]  /*183a0*/  @P1 IMAD.MOV.U32 R10, RZ, RZ, R34 ;  /* 0x000000ffff0a1224 */ /* 0x001fe400078e0022 */
[----:B------:R-:W-:Y:S01]  /*183b0*/  @P1 IMAD.MOV.U32 R11, RZ, RZ, R37 ;  /* 0x000000ffff0b1224 */ /* 0x000fe200078e0025 */
[----:B------:R-:W2:Y:S04]  /*183c0*/  LDL R34, [R1+0xeb0] ;  /* 0x000eb00001227983 */ /* 0x000ea80000100800 */
[----:B------:R3:W2:Y:S04]  /*183d0*/  @P1 LDG.E.U16 R104, desc[UR6][R10.64] ;  /* 0x000000060a681981 */ /* 0x0006a8000c1e1500 */
[----:B------:R-:W2:Y:S01]  /*183e0*/  LDL R37, [R1+0xeac] ;  /* 0x000eac0001257983 */ /* 0x000ea20000100800 */
[----:B---3--:R-:W-:-:S02]  /*183f0*/  @P2 IMAD.MOV.U32 R10, RZ, RZ, R42 ;  /* 0x000000ffff0a2224 */ /* 0x008fc400078e002a */
[----:B----4-:R-:W-:Y:S01]  /*18400*/  @P2 IMAD.MOV.U32 R11, RZ, RZ, R45 ;  /* 0x000000ffff0b2224 */ /* 0x010fe200078e002d */
[----:B------:R-:W3:Y:S04]  /*18410*/  LDL R42, [R1+0xea8] ;  /* 0x000ea800012a7983 */ /* 0x000ee80000100800 */
[----:B------:R0:W4:Y:S04]  /*18420*/  @P2 LDG.E.U16 R115, desc[UR6][R10.64] ;  /* 0x000000060a732981 */ /* 0x000128000c1e1500 */
[----:B------:R-:W4:Y:S01]  /*18430*/  LDL R45, [R1+0xea4] ;  /* 0x000ea400012d7983 */ /* 0x000f220000100800 */
[----:B0-----:R-:W-:-:S02]  /*18440*/  @P3 IMAD.MOV.U32 R10, RZ, RZ, R26 ;  /* 0x000000ffff0a3224 */ /* 0x001fc400078e001a */
        /* <DEDUP_REMOVED lines=551> */
[C---:B------:R-:W-:Y:S01]  /*1a6c0*/  ISETP.GT.AND P2, PT, R5.reuse, 0x5f, PT ;  /* 0x0000005f0500780c */ /* 0x040fe20003f44270 */
[----:B------:R-:W4:Y:S01]  /*1a6d0*/  LDL R46, [R1+0xc10] ;  /* 0x000c1000012e7983 */ /* 0x000f220000100800 */
[----:B------:R-:W-:Y:S02]  /*1a6e0*/  PRMT R242, RZ, 0x7610, R242 ;  /* 0x00007610fff27816 */ /* 0x000fe400000000f2 */
[----:B------:R-:W-:Y:S01]  /*1a6f0*/  PRMT R241, RZ, 0x7610, R241 ;  /* 0x00007610fff17816 */ /* 0x000fe200000000f1 */
[----:B--2---:R0:W2:Y:S02]  /*1a700*/  @P4 LDG.E.U16 R244, desc[UR6][R10.64] ;  /* 0x000000060af44981 */ /* 0x0040a4000c1e1500 */
[----:B0-----:R-:W-:Y:S02]  /*1a710*/  @P1 IMAD.MOV.U32 R10, RZ, RZ, R34 ;  /* 0x000000ffff0a1224 */ /* 0x001fe400078e0022 */
[----:B------:R-:W-:Y:S01]  /*1a720*/  @P1 IMAD.MOV.U32 R11, RZ, RZ, R37 ;  /* 0x000000ffff0b1224 */ /* 0x000fe200078e0025 */
[----:B------:R-:W-:Y:S01]  /*1a730*/  ISETP.GT.AND P3, PT, R5, 0x60, PT ;  /* 0x000000600500780c */ /* 0x000fe20003f64270 */
[----:B------:R-:W2:Y:S04]  /*1a740*/  LDL R37, [R1+0xc04] ;  /* 0x000c040001257983 */ /* 0x000ea80000100800 */
[----:B------:R3:W2:Y:S01]  /*1a750*/  @P1 LDG.E.U16 R243, desc[UR6][R10.64] ;  /* 0x000000060af31981 */ /* 0x0006a2000c1e1500 */
[----:B------:R-:W-:-:S03]  /*1a760*/  PRMT R240, RZ, 0x7610, R240 ;  /* 0x00007610fff07816 */ /* 0x000fc600000000f0 */
[----:B------:R-:W2:Y:S01]  /*1a770*/  LDL R34, [R1+0xc08] ;  /* 0x000c080001227983 */ /* 0x000ea20000100800 */
[----:B---3--:R-:W-:Y:S02]  /*1a780*/  @P0 IMAD.MOV.U32 R10, RZ, RZ, R42 ;  /* 0x000000ffff0a0224 */ /* 0x008fe400078e002a */
        /* <DEDUP_REMOVED lines=9> */
[----:B------:R-:W0:Y:S04]  /*1a820*/  LDL R10, [R1+0xc14] ;  /* 0x000c1400010a7983 */ /* 0x000e280000100800 */
[----:B------:R-:W0:Y:S01]  /*1a830*/  LDL R11, [R1+0xc18] ;  /* 0x000c1800010b7983 */ /* 0x000e220000100800 */
[----:B------:R-:W-:-:S02]  /*1a840*/  ISETP.GT.AND P1, PT, R5, 0x61, PT ;  /* 0x000000610500780c */ /* 0x000fc40003f24270 */
[----:B0-----:R-:W-:-:S04]  /*1a850*/  @P3 LOP3.LUT R11, R11, R10, RZ, 0x3c, !PT ;  /* 0x0000000a0b0b3212 */ /* 0x001fc800078e3cff */
[----:B------:R-:W-:-:S04]  /*1a860*/  @P3 LOP3.LUT R10, R11, R10, RZ, 0x3c, !PT ;  /* 0x0000000a0b0a3212 */ /* 0x000fc800078e3cff */
[----:B------:R-:W-:-:S05]  /*1a870*/  @P3 LOP3.LUT R11, R11, R10, RZ, 0x3c, !PT ;  /* 0x0000000a0b0b3212 */ /* 0x000fca00078e3cff */
[----:B------:R0:W4:Y:S04]  /*1a880*/  @P3 LDG.E.U16 R240, desc[UR6][R10.64] ;  /* 0x000000060af03981 */ /* 0x000128000c1e1500 */
[----:B------:R-:W2:Y:S01]  /*1a890*/  LDL R11, [R1+0xc0c] ;  /* 0x000c0c00010b7983 */ /* 0x000ea20000100800 */
[C---:B------:R-:W-:Y:S01]  /*1a8a0*/  ISETP.GT.AND P4, PT, R5.reuse, 0x62, PT ;  /* 0x000000620500780c */ /* 0x040fe20003f84270 */
[----:B0-----:R-:W-:Y:S01]  /*1a8b0*/  @P1 IMAD.MOV.U32 R10, RZ, RZ, R46 ;  /* 0x000000ffff0a1224 */ /* 0x001fe200078e002e */
[----:B------:R-:W-:Y:S01]  /*1a8c0*/  PRMT R239, RZ, 0x7610, R239 ;  /* 0x00007610ffef7816 */ /* 0x000fe200000000ef */
[----:B------:R-:W4:Y:S01]  /*1a8d0*/  LDL R46, [R1+0xbf0] ;  /* 0x000bf000012e7983 */ /* 0x000f220000100800 */
[----:B------:R-:W-:Y:S02]  /*1a8e0*/  ISETP.GT.AND P0, PT, R5, 0x63, PT ;  /* 0x000000630500780c */ /* 0x000fe40003f04270 */
[----:B------:R-:W-:-:S02]  /*1a8f0*/  PRMT R238, RZ, 0x7610, R238 ;  /* 0x00007610ffee7816 */ /* 0x000fc400000000ee */
[----:B------:R-:W-:Y:S02]  /*1a900*/  PRMT R237, RZ, 0x7610, R237 ;  /* 0x00007610ffed7816 */ /* 0x000fe400000000ed */
[----:B------:R-:W-:Y:S01]  /*1a910*/  PRMT R236, RZ, 0x7610, R236 ;  /* 0x00007610ffec7816 */ /* 0x000fe200000000ec */
[----:B--2---:R0:W2:Y:S01]  /*1a920*/  @P1 LDG.E.U16 R239, desc[UR6][R10.64] ;  /* 0x000000060aef1981 */ /* 0x0040a2000c1e1500 */
[----:B------:R-:W-:Y:S01]  /*1a930*/  ISETP.GT.AND P1, PT, R5, 0x64, PT ;  /* 0x000000640500780c */ /* 0x000fe20003f24270 */
        /* <DEDUP_REMOVED lines=17> */
[----:B------:R-:W-:Y:S02]  /*1aa50*/  ISETP.GT.AND P1, PT, R5, 0x66, PT ;  /* 0x000000660500780c */ /* 0x000fe40003f24270 */
[----:B------:R-:W-:Y:S02]  /*1aa60*/  PRMT R235, RZ, 0x7610, R235 ;  /* 0x00007610ffeb7816 */ /* 0x000fe400000000eb */
[----:B------:R-:W-:-:S07]  /*1aa70*/  PRMT R234, RZ, 0x7610, R234 ;  /* 0x00007610ffea7816 */ /* 0x000fce00000000ea */
[----:B0-----:R-:W-:Y:S01]  /*1aa80*/  @P0 IMAD.MOV.U32 R10, RZ, RZ, R46 ;  /* 0x000000ffff0a0224 */ /* 0x001fe200078e002e */
[----:B------:R-:W-:Y:S01]  /*1aa90*/  PRMT R233, RZ, 0x7610, R233 ;  /* 0x00007610ffe97816 */ /* 0x000fe200000000e9 */
[----:B------:R-:W4:Y:S01]  /*1aaa0*/  LDL R46, [R1+0xbd0] ;  /* 0x000bd000012e7983 */ /* 0x000f220000100800 */
[----:B------:R-:W-:-:S03]  /*1aab0*/  PRMT R232, RZ, 0x7610, R232 ;  /* 0x00007610ffe87816 */ /* 0x000fc600000000e8 */
[----:B--2---:R0:W2:Y:S01]  /*1aac0*/  @P0 LDG.E.U16 R235, desc[UR6][R10.64] ;  /* 0x000000060aeb0981 */ /* 0x0040a2000c1e1500 */
[C---:B------:R-:W-:Y:S01]  /*1aad0*/  ISETP.GT.AND P0, PT, R5.reuse, 0x67, PT ;  /* 0x000000670500780c */ /* 0x040fe20003f04270 */
[----:B0-----:R-:W-:Y:S02]  /*1aae0*/  @P1 IMAD.MOV.U32 R10, RZ, RZ, R34 ;  /* 0x000000ffff0a1224 */ /* 0x001fe400078e0022 */
[----:B------:R-:W-:Y:S01]  /*1aaf0*/  @P1 IMAD.MOV.U32 R11, RZ, RZ, R37 ;  /* 0x000000ffff0b1224 */ /* 0x000fe200078e0025 */
[----:B------:R-:W2:Y:S04]  /*1ab00*/  LDL R34, [R1+0xbc8] ;  /* 0x000bc80001227983 */ /* 0x000ea80000100800 */
[----:B------:R3:W2:Y:S01]  /*1ab10*/  @P1 LDG.E.U16 R234, desc[UR6][R10.64] ;  /* 0x000000060aea1981 */ /* 0x0006a2000c1e1500 */
[----:B------:R-:W-:-:S03]  /*1ab20*/  ISETP.GT.AND P1, PT, R5, 0x68, PT ;  /* 0x000000680500780c */ /* 0x000fc60003f24270 */
        /* <DEDUP_REMOVED lines=116> */
[----:B------:R-:W-:Y:S01]  /*1b270*/  ISETP.GT.AND P0, PT, R5, 0x79, PT ;  /* 0x000000790500780c */ /* 0x000fe20003f04270 */
[----:B------:R-:W4:Y:S04]  /*1b280*/  LDL R29, [R1+0xb34] ;  /* 0x000b3400011d7983 */ /* 0x000f280000100800 */
[----:B------:R0:W4:Y:S01]  /*1b290*/  @P1 LDG.E.U16 R216, desc[UR6][R10.64] ;  /* 0x000000060ad81981 */ /* 0x000122000c1e1500 */
[----:B------:R-:W-:-:S03]  /*1b2a0*/  PRMT R215, RZ, 0x7610, R215 ;  /* 0x00007610ffd77816 */ /* 0x000fc600000000d7 */
[----:B------:R-:W4:Y:S04]  /*1b2b0*/  LDL R26, [R1+0xb38] ;  /* 0x000b3800011a7983 */ /* 0x000f280000100800 */
[----:B------:R-:W2:Y:S01]  /*1b2c0*/  LDL R11, [R1+0xb4c] ;  /* 0x000b4c00010b7983 */ /* 0x000ea20000100800 */
[C---:B------:R-:W-:Y:S01]  /*1b2d0*/  ISETP.GT.AND P1, PT, R5.reuse, 0x7a, PT ;  /* 0x0000007a0500780c */ /* 0x040fe20003f24270 */
[----:B0-----:R-:W-:Y:S01]  /*1b2e0*/  @P0 IMAD.MOV.U32 R10, RZ, RZ, R46 ;  /* 0x000000ffff0a0224 */ /* 0x001fe200078e002e */
[----:B------:R-:W-:Y:S02]  /*1b2f0*/  PRMT R214, RZ, 0x7610, R214 ;  /* 0x00007610ffd67816 */ /* 0x000fe400000000d6 */
[----:B------:R-:W-:Y:S02]  /*1b300*/  PRMT R213, RZ, 0x7610, R213 ;  /* 0x00007610ffd57816 */ /* 0x000fe400000000d5 */
[----:B--2---:R0:W2:Y:S01]  /*1b310*/  @P0 LDG.E.U16 R215, desc[UR6][R10.64] ;  /* 0x000000060ad70981 */ /* 0x0040a2000c1e1500 */
[----:B------:R-:W-:-:S06]  /*1b320*/  ISETP.GT.AND P0, PT, R5, 0x7b, PT ;  /* 0x0000007b0500780c */ /* 0x000fcc0003f04270 */
[----:B0-----:R-:W-:Y:S02]  /*1b330*/  @P1 IMAD.MOV.U32 R10, RZ, RZ, R34 ;  /* 0x000000ffff0a1224 */ /* 0x001fe400078e0022 */
[----:B------:R-:W-:Y:S01]  /*1b340*/  @P1 IMAD.MOV.U32 R11, RZ, RZ, R37 ;  /* 0x000000ffff0b1224 */ /* 0x000fe200078e0025 */
[----:B------:R-:W2:Y:S04]  /*1b350*/  LDL R34, [R1+0xb30] ;  /* 0x000b300001227983 */ /* 0x000ea80000100800 */
[----:B------:R-:W2:Y:S04]  /*1b360*/  LDL R37, [R1+0xb2c] ;  /* 0x000b2c0001257983 */ /* 0x000ea80000100800 */
[----:B------:R3:W2:Y:S04]  /*1b370*/  @P1 LDG.E.U16 R214, desc[UR6][R10.64] ;  /* 0x000000060ad61981 */ /* 0x0006a8000c1e1500 */
[----:B------:R-:W2:Y:S01]  /*1b380*/  LDL.LU R46, [R1+0xb28] ;  /* 0x000b2800012e7983 */ /* 0x000ea20000300800 */
[----:B---3--:R-:W-:-:S03]  /*1b390*/  @P0 IMAD.MOV.U32 R10, RZ, RZ, R42 ;  /* 0x000000ffff0a0224 */ /* 0x008fc600078e002a */
[----:B------:R-:W3:Y:S01]  /*1b3a0*/  LDL R42, [R1+0xb24] ;  /* 0x000b2400012a7983 */ /* 0x000ee20000100800 */
[----:B------:R-:W-:Y:S01]  /*1b3b0*/  ISETP.GT.AND P1, PT, R5, 0x7c, PT ;  /* 0x0000007c0500780c */ /* 0x000fe20003f24270 */
[----:B----4-:R-:W-:Y:S01]  /*1b3c0*/  @P0 IMAD.MOV.U32 R11, RZ, RZ, R45 ;  /* 0x000000ffff0b0224 */ /* 0x010fe200078e002d */
[----:B------:R-:W-:-:S04]  /*1b3d0*/  PRMT R212, RZ, 0x7610, R212 ;  /* 0x00007610ffd47816 */ /* 0x000fc800000000d4 */
[----:B------:R0:W4:Y:S01]  /*1b3e0*/  @P0 LDG.E.U16 R213, desc[UR6][R10.64] ;  /* 0x000000060ad50981 */ /* 0x000122000c1e1500 */
[----:B------:R-:W-:-:S06]  /*1b3f0*/  ISETP.GT.AND P0, PT, R5, 0x7d, PT ;  /* 0x0000007d0500780c */ /* 0x000fcc0003f04270 */
[----:B0-----:R-:W-:Y:S02]  /*1b400*/  @P1 IMAD.MOV.U32 R10, RZ, RZ, R26 ;  /* 0x000000ffff0a1224 */ /* 0x001fe400078e001a */
[----:B------:R-:W-:Y:S01]  /*1b410*/  @P1 IMAD.MOV.U32 R11, RZ, RZ, R29 ;  /* 0x000000ffff0b1224 */ /* 0x000fe200078e001d */
[----:B------:R-:W-:Y:S02]  /*1b420*/  PRMT R211, RZ, 0x7610, R211 ;  /* 0x00007610ffd37816 */ /* 0x000fe400000000d3 */
[----:B------:R-:W-:Y:S01]  /*1b430*/  PRMT R210, RZ, 0x7610, R210 ;  /* 0x00007610ffd27816 */ /* 0x000fe200000000d2 */
[----:B------:R-:W0:Y:S01]  /*1b440*/  S2R R45, SR_TID.X ;  /* 0x00000000002d7919 */ /* 0x000e220000002100 */
[----:B------:R2:W4:Y:S01]  /*1b450*/  @P1 LDG.E.U16 R212, desc[UR6][R10.64] ;  /* 0x000000060ad41981 */ /* 0x000522000c1e1500 */
[----:B------:R-:W-:-:S03]  /*1b460*/  ISETP.GT.AND P1, PT, R5, 0x7e, PT ;  /* 0x0000007e0500780c */ /* 0x000fc60003f24270 */
[----:B------:R-:W4:Y:S04]  /*1b470*/  LDL R29, [R1+0x132c] ;  /* 0x00132c00011d7983 */ /* 0x000f280000100800 */
[----:B------:R-:W4:Y:S01]  /*1b480*/  LDL R26, [R1+0x1330] ;  /* 0x00133000011a7983 */ /* 0x000f220000100800 */
[----:B0-----:R-:W-:Y:S01]  /*1b490*/  LOP3.LUT R45, R45, 0x7f, RZ, 0xc0, !PT ;  /* 0x0000007f2d2d7812 */ /* 0x001fe200078ec0ff */
[----:B--2---:R-:W-:Y:S02]  /*1b4a0*/  @P0 IMAD.MOV.U32 R10, RZ, RZ, R34 ;  /* 0x000000ffff0a0224 */ /* 0x004fe400078e0022 */
[----:B------:R-:W2:Y:S01]  /*1b4b0*/  LDL R34, [R1+0x1320] ;  /* 0x0013200001227983 */ /* 0x000ea20000100800 */
[----:B------:R-:W-:-:S03]  /*1b4c0*/  @P0 IMAD.MOV.U32 R11, RZ, RZ, R37 ;  /* 0x000000ffff0b0224 */ /* 0x000fc600078e0025 */
[----:B------:R-:W2:Y:S04]  /*1b4d0*/  LDL R37, [R1+0xf20] ;  /* 0x000f200001257983 */ /* 0x000ea80000100800 */
[----:B------:R0:W2:Y:S02]  /*1b4e0*/  @P0 LDG.E.U16 R211, desc[UR6][R10.64] ;  /* 0x000000060ad30981 */ /* 0x0000a4000c1e1500 */
[----:B0-----:R-:W-:Y:S02]  /*1b4f0*/  @P1 IMAD.MOV.U32 R10, RZ, RZ, R46 ;  /* 0x000000ffff0a1224 */ /* 0x001fe400078e002e */
[----:B---3--:R-:W-:Y:S01]  /*1b500*/  @P1 IMAD.MOV.U32 R11, RZ, RZ, R42 ;  /* 0x000000ffff0b1224 */ /* 0x008fe200078e002a */
[----:B------:R-:W-:Y:S01]  /*1b510*/  ISETP.GE.AND P0, PT, R45, R5, PT ;  /* 0x000000052d00720c */ /* 0x000fe20003f06270 */
[----:B------:R-:W3:Y:S04]  /*1b520*/  LDL R42, [R1+0x1310] ;  /* 0x00131000012a7983 */ /* 0x000ee80000100800 */
[----:B------:R0:W3:Y:S04]  /*1b530*/  @P1 LDG.E.U16 R210, desc[UR6][R10.64] ;  /* 0x000000060ad21981 */ /* 0x0000e8000c1e1500 */
[----:B------:R-:W3:Y:S04]  /*1b540*/  LDL R45, [R1+0x130c] ;  /* 0x00130c00012d7983 */ /* 0x000ee80000100800 */
[----:B------:R-:W0:Y:S04]  /*1b550*/  LDL R10, [R1+0xb1c] ;  /* 0x000b1c00010a7983 */ /* 0x000e280000100800 */
[----:B------:R-:W0:Y:S01]  /*1b560*/  LDL R11, [R1+0xb20] ;  /* 0x000b2000010b7983 */ /* 0x000e220000100800 */
[----:B------:R-:W-:-:S02]  /*1b570*/  ISETP.GT.AND P2, PT, R5, 0x7f, PT ;  /* 0x0000007f0500780c */ /* 0x000fc40003f44270 */
[----:B------:R-:W-:Y:S02]  /*1b580*/  PRMT R209, RZ, 0x7610, R209 ;  /* 0x00007610ffd17816 */ /* 0x000fe400000000d1 */
[----:B------:R-:W-:Y:S02]  /*1b590*/  PRMT R208, RZ, 0x7610, R208 ;  /* 0x00007610ffd07816 */ /* 0x000fe400000000d0 */
[----:B------:R-:W-:Y:S02]  /*1b5a0*/  PRMT R207, RZ, 0x7610, R207 ;  /* 0x00007610ffcf7816 */ /* 0x000fe400000000cf */
[----:B------:R-:W-:-:S05]  /*1b5b0*/  PRMT R206, RZ, 0x7610, R206 ;  /* 0x00007610ffce7816 */ /* 0x000fca00000000ce */
[----:B0-----:R-:W-:-:S04]  /*1b5c0*/  @P2 LOP3.LUT R11, R11, R10, RZ, 0x3c, !PT ;  /* 0x0000000a0b0b2212 */ /* 0x001fc800078e3cff */
[----:B------:R-:W-:-:S04]  /*1b5d0*/  @P2 LOP3.LUT R10, R11, R10, RZ, 0x3c, !PT ;  /* 0x0000000a0b0a2212 */ /* 0x000fc800078e3cff */
[----:B------:R-:W-:-:S05]  /*1b5e0*/  @P2 LOP3.LUT R11, R11, R10, RZ, 0x3c, !PT ;  /* 0x0000000a0b0b2212 */ /* 0x000fca00078e3cff */
[----:B------:R4:W3:Y:S01]  /*1b5f0*/  @P2 LDG.E.U16 R209, desc[UR6][R10.64] ;  /* 0x000000060ad12981 */ /* 0x0008e2000c1e1500 */
[----:B------:R-:W-:Y:S01]  /*1b600*/  BAR.SYNC.DEFER_BLOCKING 0x0 ;  /* 0x0000000000007b1d */ /* 0x000fe20000010000 */
[----:B----4-:R-:W-:Y:S02]  /*1b610*/  @!P0 IMAD.MOV.U32 R10, RZ, RZ, R26 ;  /* 0x000000ffff0a8224 */ /* 0x010fe400078e001a */
[----:B------:R-:W-:Y:S01]  /*1b620*/  @!P0 IMAD.MOV.U32 R11, RZ, RZ, R29 ;  /* 0x000000ffff0b8224 */ /* 0x000fe200078e001d */
[----:B------:R-:W-:Y:S02]  /*1b630*/  PRMT R205, RZ, 0x7610, R205 ;  /* 0x00007610ffcd7816 */ /* 0x000fe400000000cd */
[----:B------:R-:W4:Y:S04]  /*1b640*/  LDL R29, [R1+0x12ac] ;  /* 0x0012ac00011d7983 */ /* 0x000f280000100800 */
[----:B------:R-:W4:Y:S04]  /*1b650*/  LDL R26, [R1+0x12b0] ;  /* 0x0012b000011a7983 */ /* 0x000f280000100800 */
[----:B------:R2:W4:Y:S02]  /*1b660*/  @!P0 LDG.E.U16 R208, desc[UR6][R10.64] ;  /* 0x000000060ad08981 */ /* 0x000524000c1e1500 */
[----:B--2---:R-:W-:-:S02]  /*1b670*/  @!P0 IMAD.MOV.U32 R10, RZ, RZ, R34 ;  /* 0x000000ffff0a8224 */ /* 0x004fc400078e0022 */
[----:B------:R-:W-:Y:S01]  /*1b680*/  @!P0 IMAD.MOV.U32 R11, RZ, RZ, R37 ;  /* 0x000000ffff0b8224 */ /* 0x000fe200078e0025 */
[----:B------:R-:W2:Y:S04]  /*1b690*/  LDL R34, [R1+0x1290] ;  /* 0x0012900001227983 */ /* 0x000ea80000100800 */
[----:B------:R3:W2:Y:S04]  /*1b6a0*/  @!P0 LDG.E.U16 R207, desc[UR6][R10.64] ;  /* 0x000000060acf8981 */ /* 0x0006a8000c1e1500 */
[----:B------:R-:W2:Y:S01]  /*1b6b0*/  LDL R37, [R1+0x128c] ;  /* 0x00128c0001257983 */ /* 0x000ea20000100800 */
[----:B---3--:R-:W-:-:S02]  /*1b6c0*/  @!P0 IMAD.MOV.U32 R10, RZ, RZ, R42 ;  /* 0x000000ffff0a8224 */ /* 0x008fc400078e002a */
[----:B------:R-:W-:Y:S01]  /*1b6d0*/  @!P0 IMAD.MOV.U32 R11, RZ, RZ, R45 ;  /* 0x000000ffff0b8224 */ /* 0x000fe200078e002d */
[----:B------:R-:W3:Y:S04]  /*1b6e0*/  LDL R42, [R1+0x1270] ;  /* 0x00127000012a7983 */ /* 0x000ee80000100800 */
[----:B------:R0:W3:Y:S04]  /*1b6f0*/  @!P0 LDG.E.U16 R206, desc[UR6][R10.64] ;  /* 0x000000060ace8981 */ /* 0x0000e8000c1e1500 */
[----:B------:R-:W3:Y:S04]  /*1b700*/  LDL R45, [R1+0x126c] ;  /* 0x00126c00012d7983 */ /* 0x000ee80000100800 */
[----:B------:R-:W0:Y:S04]  /*1b710*/  LDL R10, [R1+0x12ec] ;  /* 0x0012ec00010a7983 */ /* 0x000e280000100800 */
[----:B------:R-:W0:Y:S02]  /*1b720*/  LDL R11, [R1+0x12f0] ;  /* 0x0012f000010b7983 */ /* 0x000e240000100800 */
[----:B0-----:R-:W-:-:S04]  /*1b730*/  @!P0 LOP3.LUT R11, R11, R10, RZ, 0x3c, !PT ;  /* 0x0000000a0b0b8212 */ /* 0x001fc800078e3cff */
[----:B------:R-:W-:-:S04]  /*1b740*/  @!P0 LOP3.LUT R10, R11, R10, RZ, 0x3c, !PT ;  /* 0x0000000a0b0a8212 */ /* 0x000fc800078e3cff */
[----:B------:R-:W-:-:S05]  /*1b750*/  @!P0 LOP3.LUT R11, R11, R10, RZ, 0x3c, !PT ;  /* 0x0000000a0b0b8212 */ /* 0x000fca00078e3cff */
[----:B------:R0:W3:Y:S04]  /*1b760*/  @!P0 LDG.E.U16 R205, desc[UR6][R10.64] ;  /* 0x000000060acd8981 */ /* 0x0000e8000c1e1500 */
[----:B------:R-:W0:Y:S04]  /*1b770*/  LDL R10, [R1+0x12cc] ;  /* 0x0012cc00010a7983 */ /* 0x000e280000100800 */
[----:B------:R-:W0:Y:S01]  /*1b780*/  LDL R11, [R1+0x12d0] ;  /* 0x0012d000010b7983 */ /* 0x000e220000100800 */
[----:B------:R-:W-:Y:S02]  /*1b790*/  PRMT R204, RZ, 0x7610, R204 ;  /* 0x00007610ffcc7816 */ /* 0x000fe400000000cc */
[----:B------:R-:W-:-:S02]  /*1b7a0*/  PRMT R203, RZ, 0x7610, R203 ;  /* 0x00007610ffcb7816 */ /* 0x000fc400000000cb */
[----:B------:R-:W-:Y:S02]  /*1b7b0*/  PRMT R202, RZ, 0x7610, R202 ;  /* 0x00007610ffca7816 */ /* 0x000fe400000000ca */
[----:B------:R-:W-:Y:S02]  /*1b7c0*/  PRMT R201, RZ, 0x7610, R201 ;  /* 0x00007610ffc97816 */ /* 0x000fe400000000c9 */
[----:B0-----:R-:W-:-:S04]  /*1b7d0*/  @!P0 LOP3.LUT R11, R11, R10, RZ, 0x3c, !PT ;  /* 0x0000000a0b0b8212 */ /* 0x001fc800078e3cff */
[----:B------:R-:W-:-:S04]  /*1b7e0*/  @!P0 LOP3.LUT R10, R11, R10, RZ, 0x3c, !PT ;  /* 0x0000000a0b0a8212 */ /* 0x000fc800078e3cff */
[----:B------:R-:W-:-:S05]  /*1b7f0*/  @!P0 LOP3.LUT R11, R11, R10, RZ, 0x3c, !PT ;  /* 0x0000000a0b0b8212 */ /* 0x000fca00078e3cff */
[----:B------:R4:W3:Y:S02]  /*1b800*/  @!P0 LDG.E.U16 R204, desc[UR6][R10.64] ;  /* 0x000000060acc8981 */ /* 0x0008e4000c1e1500 */
[----:B----4-:R-:W-:Y:S02]  /*1b810*/  @!P0 IMAD.MOV.U32 R10, RZ, RZ, R26 ;  /* 0x000000ffff0a8224 */ /* 0x010fe400078e001a */
[----:B------:R-:W-:Y:S01]  /*1b820*/  @!P0 IMAD.MOV.U32 R11, RZ, RZ, R29 ;  /* 0x000000ffff0b8224 */ /* 0x000fe200078e001d */
[----:B------:R-:W-:Y:S01]  /*1b830*/  PRMT R200, RZ, 0x7610, R200 ;  /* 0x00007610ffc87816 */ /* 0x000fe200000000c8 */
[----:B------:R-:W4:Y:S04]  /*1b840*/  LDL R29, [R1+0x120c] ;  /* 0x00120c00011d7983 */ /* 0x000f280000100800 */
[----:B------:R2:W4:Y:S04]  /*1b850*/  @!P0 LDG.E.U16 R203, desc[UR6][R10.64] ;  /* 0x000000060acb8981 */ /* 0x000528000c1e1500 */
[----:B------:R-:W4:Y:S01]  /*1b860*/  LDL R26, [R1+0x1210] ;  /* 0x00121000011a7983 */ /* 0x000f220000100800 */
        /* <DEDUP_REMOVED lines=315> */
[----:B------:R-:W-:Y:S02]  /*1cc20*/  @!P0 IMAD.MOV.U32 R11, RZ, RZ, R29 ;  /* 0x000000ffff0b8224 */ /* 0x000fe400078e001d */
[----:B------:R-:W4:Y:S04]  /*1cc30*/  LDL.LU R29, [R1+0x7b4] ;  /* 0x0007b400011d7983 */ /* 0x000f280000300800 */
[----:B------:R2:W4:Y:S04]  /*1cc40*/  @!P0 LDG.E.U16 R153, desc[UR6][R10.64] ;  /* 0x000000060a998981 */ /* 0x000528000c1e1500 */
[----:B------:R-:W4:Y:S01]  /*1cc50*/  LDL.LU R26, [R1+0x798] ;  /* 0x00079800011a7983 */ /* 0x000f220000300800 */
[----:B--2---:R-:W-:-:S02]  /*1cc60*/  @!P0 IMAD.MOV.U32 R10, RZ, RZ, R34 ;  /* 0x000000ffff0a8224 */ /* 0x004fc400078e0022 */
[----:B------:R-:W-:Y:S02]  /*1cc70*/  @!P0 IMAD.MOV.U32 R11, RZ, RZ, R37 ;  /* 0x000000ffff0b8224 */ /* 0x000fe400078e0025 */
[----:B------:R-:W2:Y:S04]  /*1cc80*/  LDL.LU R37, [R1+0x794] ;  /* 0x0007940001257983 */ /* 0x000ea80000300800 */
[----:B------:R3:W2:Y:S04]  /*1cc90*/  @!P0 LDG.E.U16 R152, desc[UR6][R10.64] ;  /* 0x000000060a988981 */ /* 0x0006a8000c1e1500 */
[----:B------:R-:W2:Y:S01]  /*1cca0*/  LDL.LU R34, [R1+0x778] ;  /* 0x0007780001227983 */ /* 0x000ea20000300800 */
[----:B---3--:R-:W-:-:S02]  /*1ccb0*/  @!P0 IMAD.MOV.U32 R10, RZ, RZ, R42 ;  /* 0x000000ffff0a8224 */ /* 0x008fc400078e002a */
[----:B------:R-:W-:Y:S02]  /*1ccc0*/  @!P0 IMAD.MOV.U32 R11, RZ, RZ, R45 ;  /* 0x000000ffff0b8224 */ /* 0x000fe400078e002d */
[----:B------:R-:W3:Y:S04]  /*1ccd0*/  LDL.LU R45, [R1+0x774] ;  /* 0x00077400012d7983 */ /* 0x000ee80000300800 */
[----:B------:R-:W3:Y:S04]  /*1cce0*/  LDL.LU R42, [R1+0x758] ;  /* 0x00075800012a7983 */ /* 0x000ee80000300800 */
[----:B------:R0:W3:Y:S04]  /*1ccf0*/  @!P0 LDG.E.U16 R23, desc[UR6][R10.64] ;  /* 0x000000060a178981 */ /* 0x0000e8000c1e1500 */
[----:B------:R-:W0:Y:S04]  /*1cd00*/  LDL R10, [R1+0x7f4] ;  /* 0x0007f400010a7983 */ /* 0x000e280000100800 */
[----:B------:R-:W0:Y:S01]  /*1cd10*/  LDL R11, [R1+0x7f8] ;  /* 0x0007f800010b7983 */ /* 0x000e220000100800 */
[----:B------:R-:W-:-:S02]  /*1cd20*/  PRMT R22, RZ, 0x7610, R22 ;  /* 0x00007610ff167816 */ /* 0x000fc40000000016 */
[----:B0-----:R-:W-:-:S04]  /*1cd30*/  @!P0 LOP3.LUT R11, R11, R10, RZ, 0x3c, !PT ;  /* 0x0000000a0b0b8212 */ /* 0x001fc800078e3cff */
[----:B------:R-:W-:-:S04]  /*1cd40*/  @!P0 LOP3.LUT R10, R11, R10, RZ, 0x3c, !PT ;  /* 0x0000000a0b0a8212 */ /* 0x000fc800078e3cff */
[----:B------:R-:W-:-:S05]  /*1cd50*/  @!P0 LOP3.LUT R11, R11, R10, RZ, 0x3c, !PT ;  /* 0x0000000a0b0b8212 */ /* 0x000fca00078e3cff */
[----:B------:R0:W3:Y:S04]  /*1cd60*/  @!P0 LDG.E.U16 R22, desc[UR6][R10.64] ;  /* 0x000000060a168981 */ /* 0x0000e8000c1e1500 */
[----:B------:R-:W0:Y:S04]  /*1cd70*/  LDL R10, [R1+0x7d4] ;  /* 0x0007d400010a7983 */ /* 0x000e280000100800 */
[----:B------:R-:W0:Y:S01]  /*1cd80*/  LDL R11, [R1+0x7d8] ;  /* 0x0007d800010b7983 */ /* 0x000e220000100800 */
[----:B------:R-:W-:Y:S02]  /*1cd90*/  PRMT R21, RZ, 0x7610, R21 ;  /* 0x00007610ff157816 */ /* 0x000fe40000000015 */
[----:B0-----:R-:W-:-:S04]  /*1cda0*/  @!P0 LOP3.LUT R11, R11, R10, RZ, 0x3c, !PT ;  /* 0x0000000a0b0b8212 */ /* 0x001fc800078e3cff */
[----:B------:R-:W-:-:S04]  /*1cdb0*/  @!P0 LOP3.LUT R10, R11, R10, RZ, 0x3c, !PT ;  /* 0x0000000a0b0a8212 */ /* 0x000fc800078e3cff */
[----:B------:R-:W-:-:S05]  /*1cdc0*/  @!P0 LOP3.LUT R11, R11, R10, RZ, 0x3c, !PT ;  /* 0x0000000a0b0b8212 */ /* 0x000fca00078e3cff */
[----:B------:R0:W3:Y:S04]  /*1cdd0*/  @!P0 LDG.E.U16 R21, desc[UR6][R10.64] ;  /* 0x000000060a158981 */ /* 0x0000e8000c1e1500 */
[----:B------:R-:W0:Y:S01]  /*1cde0*/  LDL R11, [R1+0x7b8] ;  /* 0x0007b800010b7983 */ /* 0x000e220000100800 */
[----:B------:R-:W-:Y:S02]  /*1cdf0*/  PRMT R20, RZ, 0x7610, R20 ;  /* 0x00007610ff147816 */ /* 0x000fe40000000014 */
[----:B------:R-:W-:Y:S02]  /*1ce00*/  PRMT R19, RZ, 0x7610, R19 ;  /* 0x00007610ff137816 */ /* 0x000fe40000000013 */
[----:B------:R-:W-:Y:S01]  /*1ce10*/  PRMT R18, RZ, 0x7610, R18 ;  /* 0x00007610ff127816 */ /* 0x000fe20000000012 */
[----:B0-----:R-:W-:-:S02]  /*1ce20*/  @!P0 IMAD.MOV.U32 R10, RZ, RZ, R11 ;  /* 0x000000ffff0a8224 */ /* 0x001fc400078e000b */
[----:B----4-:R-:W-:-:S05]  /*1ce30*/  @!P0 IMAD.MOV.U32 R11, RZ, RZ, R29 ;  /* 0x000000ffff0b8224 */ /* 0x010fca00078e001d */
[----:B------:R0:W4:Y:S02]  /*1ce40*/  @!P0 LDG.E.U16 R20, desc[UR6][R10.64] ;  /* 0x000000060a148981 */ /* 0x000124000c1e1500 */
[----:B0-----:R-:W-:Y:S02]  /*1ce50*/  @!P0 IMAD.MOV.U32 R10, RZ, RZ, R26 ;  /* 0x000000ffff0a8224 */ /* 0x001fe400078e001a */
[----:B--2---:R-:W-:-:S05]  /*1ce60*/  @!P0 IMAD.MOV.U32 R11, RZ, RZ, R37 ;  /* 0x000000ffff0b8224 */ /* 0x004fca00078e0025 */
[----:B------:R0:W2:Y:S02]  /*1ce70*/  @!P0 LDG.E.U16 R19, desc[UR6][R10.64] ;  /* 0x000000060a138981 */ /* 0x0000a4000c1e1500 */
[----:B0-----:R-:W-:Y:S02]  /*1ce80*/  @!P0 IMAD.MOV.U32 R10, RZ, RZ, R34 ;  /* 0x000000ffff0a8224 */ /* 0x001fe400078e0022 */
[----:B---3--:R-:W-:-:S05]  /*1ce90*/  @!P0 IMAD.MOV.U32 R11, RZ, RZ, R45 ;  /* 0x000000ffff0b8224 */ /* 0x008fca00078e002d */
[----:B------:R0:W3:Y:S04]  /*1cea0*/  @!P0 LDG.E.U16 R18, desc[UR6][R10.64] ;  /* 0x000000060a128981 */ /* 0x0000e8000c1e1500 */
[----:B------:R-:W4:Y:S01]  /*1ceb0*/  LDL R11, [R1+0x754] ;  /* 0x00075400010b7983 */ /* 0x000f220000100800 */
[----:B------:R-:W-:Y:S01]  /*1cec0*/  PRMT R17, RZ, 0x7610, R17 ;  /* 0x00007610ff117816 */ /* 0x000fe20000000011 */
[----:B0-----:R-:W-:-:S05]  /*1ced0*/  @!P0 IMAD.MOV.U32 R10, RZ, RZ, R42 ;  /* 0x000000ffff0a8224 */ /* 0x001fca00078e002a */
[----:B----4-:R0:W4:Y:S04]  /*1cee0*/  @!P0 LDG.E.U16 R17, desc[UR6][R10.64] ;  /* 0x000000060a118981 */ /* 0x010128000c1e1500 */
[----:B------:R-:W0:Y:S04]  /*1cef0*/  LDL R10, [R1+0xb18] ;  /* 0x000b1800010a7983 */ /* 0x000e280000100800 */
[----:B------:R-:W0:Y:S04]  /*1cf00*/  LDL R11, [R1+0xf2c] ;  /* 0x000f2c00010b7983 */ /* 0x000e280000100800 */
[----:B------:R1:W-:Y:S02]  /*1cf10*/  STS.U16 [R3+UR4+0x20000], R16 ;  /* 0x0200001003007988 */ /* 0x0003e40008000404 */
[----:B-1----:R-:W-:-:S02]  /*1cf20*/  PRMT R16, RZ, 0x7610, R16 ;  /* 0x00007610ff107816 */ /* 0x002fc40000000010 */
[----:B0-----:R-:W-:-:S04]  /*1cf30*/  @!P0 LOP3.LUT R11, R11, R10, RZ, 0x3c, !PT ;  /* 0x0000000a0b0b8212 */ /* 0x001fc800078e3cff */
[----:B------:R-:W-:-:S04]  /*1cf40*/  @!P0 LOP3.LUT R10, R11, R10, RZ, 0x3c, !PT ;  /* 0x0000000a0b0a8212 */ /* 0x000fc800078e3cff */
[----:B------:R-:W-:-:S05]  /*1cf50*/  @!P0 LOP3.LUT R11, R11, R10, RZ, 0x3c, !PT ;  /* 0x0000000a0b0b8212 */ /* 0x000fca00078e3cff */
[----:B------:R0:W4:Y:S04]  /*1cf60*/  @!P0 LDG.E.U16 R16, desc[UR6][R10.64] ;  /* 0x000000060a108981 */ /* 0x000128000c1e1500 */
        /* <DEDUP_REMOVED lines=41> */
[----:B------:R-:W0:Y:S01]  /*1d200*/  LDL R11, [R1+0x1288] ;  /* 0x00128800010b7983 */ /* 0x000e220000100800 */
[----:B------:R-:W-:-:S03]  /*1d210*/  PRMT R5, RZ, 0x7610, R5 ;  /* 0x00007610ff057816 */ /* 0x000fc60000000005 */
[----:B------:R1:W-:Y:S04]  /*1d220*/  STS.U16 [R3+UR4+0x21800], R97 ;  /* 0x0218006103007988 */ /* 0x0003e80008000404 */
[----:B------:R2:W-:Y:S04]  /*1d230*/  STS.U16 [R3+UR4+0x21c00], R98 ;  /* 0x021c006203007988 */ /* 0x0005e80008000404 */
[----:B------:R3:W-:Y:S04]  /*1d240*/  STS.U16 [R3+UR4+0x22000], R99 ;  /* 0x0220006303007988 */ /* 0x0007e80008000404 */
[----:B-1----:R-:W4:Y:S04]  /*1d250*/  LDL.LU R97, [R1+0x16d8] ;  /* 0x0016d80001617983 */ /* 0x002f280000300800 */
[----:B--2---:R-:W2:Y:S04]  /*1d260*/  LDL.LU R98, [R1+0x16d4] ;  /* 0x0016d40001627983 */ /* 0x004ea80000300800 */
[----:B---3--:R-:W3:Y:S04]  /*1d270*/  LDL.LU R99, [R1+0x16d0] ;  /* 0x0016d00001637983 */ /* 0x008ee80000300800 */
[----:B------:R1:W-:Y:S04]  /*1d280*/  STS.U16 [R3+UR4+0x22400], R100 ;  /* 0x0224006403007988 */ /* 0x0003e80008000404 */
[----:B------:R1:W-:Y:S04]  /*1d290*/  STS.U16 [R3+UR4+0x22800], R101 ;  /* 0x0228006503007988 */ /* 0x0003e80008000404 */
[----:B------:R-:W-:Y:S04]  /*1d2a0*/  STS.U16 [R3+UR4+0x22c00], R248 ;  /* 0x022c00f803007988 */ /* 0x000fe80008000404 */
[----:B-1----:R-:W4:Y:S04]  /*1d2b0*/  LDL.LU R100, [R1+0x16cc] ;  /* 0x0016cc0001647983 */ /* 0x002f280000300800 */
[----:B------:R-:W2:Y:S04]  /*1d2c0*/  LDL.LU R101, [R1+0x16c8] ;  /* 0x0016c80001657983 */ /* 0x000ea80000300800 */
[----:B------:R-:W-:Y:S04]  /*1d2d0*/  STS.U16 [R3+UR4+0x23000], R240 ;  /* 0x023000f003007988 */ /* 0x000fe80008000404 */
[----:B------:R-:W-:Y:S04]  /*1d2e0*/  STS.U16 [R3+UR4+0x23400], R232 ;  /* 0x023400e803007988 */ /* 0x000fe80008000404 */
[----:B------:R-:W-:Y:S04]  /*1d2f0*/  STS.U16 [R3+UR4+0x23800], R224 ;  /* 0x023800e003007988 */ /* 0x000fe80008000404 */
[----:B------:R-:W-:Y:S04]  /*1d300*/  STS.U16 [R3+UR4+0x23c00], R216 ;  /* 0x023c00d803007988 */ /* 0x000fe80008000404 */
[----:B------:R1:W-:Y:S01]  /*1d310*/  STL [R1+0x1368], R3 ;  /* 0x0013680301007387 */ /* 0x0003e20000100800 */
[----:B0-----:R-:W-:-:S04]  /*1d320*/  @!P0 LOP3.LUT R11, R11, R10, RZ, 0x3c, !PT ;  /* 0x0000000a0b0b8212 */ /* 0x001fc800078e3cff */
[----:B------:R-:W-:-:S04]  /*1d330*/  @!P0 LOP3.LUT R10, R11, R10, RZ, 0x3c, !PT ;  /* 0x0000000a0b0a8212 */ /* 0x000fc800078e3cff */
[----:B------:R-:W-:-:S05]  /*1d340*/  @!P0 LOP3.LUT R11, R11, R10, RZ, 0x3c, !PT ;  /* 0x0000000a0b0b8212 */ /* 0x000fca00078e3cff */
[----:B------:R0:W3:Y:S02]  /*1d350*/  @!P0 LDG.E.U16 R5, desc[UR6][R10.64] ;  /* 0x000000060a058981 */ /* 0x0000e4000c1e1500 */
[----:B0-----:R-:W-:Y:S02]  /*1d360*/  LOP3.LUT R11, R3, 0x10, RZ, 0x3c, !PT ;  /* 0x00000010030b7812 */ /* 0x001fe400078e3cff */
[----:B-1----:R-:W0:Y:S03]  /*1d370*/  S2R R3, SR_TID.X ;  /* 0x0000000000037919 */ /* 0x002e260000002100 */
[----:B------:R1:W-:Y:S04]  /*1d380*/  STS.U16 [R11+UR4+0x20080], R102 ;  /* 0x020080660b007988 */ /* 0x0003e80008000404 */
[----:B------:R4:W-:Y:S04]  /*1d390*/  STS.U16 [R11+UR4+0x20480], R104 ;  /* 0x020480680b007988 */ /* 0x0009e80008000404 */
[----:B------:R2:W-:Y:S04]  /*1d3a0*/  STS.U16 [R11+UR4+0x20880], R105 ;  /* 0x020880690b007988 */ /* 0x0005e80008000404 */
[----:B------:R2:W-:Y:S04]  /*1d3b0*/  STS.U16 [R11+UR4+0x20c80], R106 ;  /* 0x020c806a0b007988 */ /* 0x0005e80008000404 */
[----:B------:R2:W-:Y:S04]  /*1d3c0*/  STS.U16 [R11+UR4+0x21080], R107 ;  /* 0x0210806b0b007988 */ /* 0x0005e80008000404 */
[----:B------:R2:W-:Y:S04]  /*1d3d0*/  STS.U16 [R11+UR4+0x21480], R108 ;  /* 0x0214806c0b007988 */ /* 0x0005e80008000404 */
[----:B------:R2:W-:Y:S04]  /*1d3e0*/  STS.U16 [R11+UR4+0x21880], R109 ;  /* 0x0218806d0b007988 */ /* 0x0005e80008000404 */
[----:B------:R-:W-:Y:S04]  /*1d3f0*/  STS.U16 [R11+UR4+0x21c80], R110 ;  /* 0x021c806e0b007988 */ /* 0x000fe80008000404 */
[----:B-1----:R-:W3:Y:S04]  /*1d400*/  LDL.LU R102, [R1+0x16c4] ;  /* 0x0016c40001667983 */ /* 0x002ee80000300800 */
[----:B------:R-:W-:Y:S04]  /*1d410*/  STS.U16 [R11+UR4+0x22080], R111 ;  /* 0x0220806f0b007988 */ /* 0x000fe80008000404 */
[----:B----4-:R-:W4:Y:S04]  /*1d420*/  LDL.LU R104, [R1+0x16c0] ;  /* 0x0016c00001687983 */ /* 0x010f280000300800 */
[----:B------:R-:W-:Y:S01]  /*1d430*/  STS.U16 [R11+UR4+0x22480], R112 ;  /* 0x022480700b007988 */ /* 0x000fe20008000404 */
[----:B0-----:R-:W-:-:S03]  /*1d440*/  IMAD.SHL.U32 R10, R3, 0x100, RZ ;  /* 0x00000100030a7824 */ /* 0x001fc600078e00ff */
[----:B--2---:R-:W2:Y:S04]  /*1d450*/  LDL.LU R105, [R1+0x16bc] ;  /* 0x0016bc0001697983 */ /* 0x004ea80000300800 */
[----:B------:R-:W-:Y:S04]  /*1d460*/  STS.U16 [R11+UR4+0x22880], R113 ;  /* 0x022880710b007988 */ /* 0x000fe80008000404 */
[----:B------:R-:W4:Y:S04]  /*1d470*/  LDL.LU R106, [R1+0x16b8] ;  /* 0x0016b800016a7983 */ /* 0x000f280000300800 */
[----:B------:R-:W-:Y:S04]  /*1d480*/  STS.U16 [R11+UR4+0x22c80], R247 ;  /* 0x022c80f70b007988 */ /* 0x000fe80008000404 */
[----:B------:R-:W2:Y:S04]  /*1d490*/  LDL.LU R107, [R1+0x16b4] ;  /* 0x0016b400016b7983 */ /* 0x000ea80000300800 */
[----:B------:R0:W-:Y:S04]  /*1d4a0*/  STS.U16 [R11+UR4+0x23080], R239 ;  /* 0x023080ef0b007988 */ /* 0x0001e80008000404 */
[----:B------:R-:W4:Y:S04]  /*1d4b0*/  LDL.LU R108, [R1+0x16b0] ;  /* 0x0016b000016c7983 */ /* 0x000f280000300800 */
[----:B------:R-:W2:Y:S01]  /*1d4c0*/  LDL.LU R109, [R1+0x16ac] ;  /* 0x0016ac00016d7983 */ /* 0x000ea20000300800 */
[----:B0-----:R-:W-:-:S03]  /*1d4d0*/  IMAD.SHL.U32 R11, R3, 0x2, RZ ;  /* 0x00000002030b7824 */ /* 0x001fc600078e00ff */
[----:B------:R-:W4:Y:S04]  /*1d4e0*/  LDL.LU R110, [R1+0x16a8] ;  /* 0x0016a800016e7983 */ /* 0x000f280000300800 */
[----:B------:R-:W2:Y:S01]  /*1d4f0*/  LDL.LU R111, [R1+0x16a4] ;  /* 0x0016a400016f7983 */ /* 0x000ea20000300800 */
[----:B------:R-:W-:-:S03]  /*1d500*/  LOP3.LUT R10, R10, 0xc07e, R11, 0xc8, !PT ;  /* 0x0000c07e0a0a7812 */ /* 0x000fc600078ec80b */
[----:B------:R-:W4:Y:S04]  /*1d510*/  LDL.LU R112, [R1+0x16a0] ;  /* 0x0016a00001707983 */ /* 0x000f280000300800 */
[----:B------:R-:W2:Y:S04]  /*1d520*/  LDL.LU R113, [R1+0x169c] ;  /* 0x00169c0001717983 */ /* 0x000ea80000300800 */
[----:B------:R-:W3:Y:S01]  /*1d530*/  LDL R11, [R1+0x135c] ;  /* 0x00135c00010b7983 */ /* 0x000ee20000100800 */
[----:B------:R-:W-:-:S03]  /*1d540*/  LOP3.LUT R10, R10, 0x20, RZ, 0x3c, !PT ;  /* 0x000000200a0a7812 */ /* 0x000fc600078e3cff */
[----:B---3--:R-:W-:Y:S04]  /*1d550*/  STS.U16 [R11+UR4+0x23480], R231 ;  /* 0x023480e70b007988 */ /* 0x008fe80008000404 */
[----:B------:R-:W-:Y:S04]  /*1d560*/  STS.U16 [R11+UR4+0x23880], R223 ;  /* 0x023880df0b007988 */ /* 0x000fe80008000404 */
[----:B------:R-:W-:Y:S04]  /*1d570*/  STS.U16 [R11+UR4+0x23c80], R215 ;  /* 0x023c80d70b007988 */ /* 0x000fe80008000404 */
[----:B------:R0:W-:Y:S04]  /*1d580*/  STS.U16 [R10+UR4+0x20100], R114 ;  /* 0x020100720a007988 */ /* 0x0001e80008000404 */
[----:B------:R-:W-:Y:S04]  /*1d590*/  STS.U16 [R10+UR4+0x20500], R115 ;  /* 0x020500730a007988 */ /* 0x000fe80008000404 */
        /* <DEDUP_REMOVED lines=8> */
[----:B------:R1:W-:Y:S04]  /*1d620*/  STS.U16 [R10+UR4+0x22900], R140 ;  /* 0x0229008c0a007988 */ /* 0x0003e80008000404 */
[----:B0-----:R-:W3:Y:S01]  /*1d630*/  LDL.LU R114, [R1+0x1698] ;  /* 0x0016980001727983 */ /* 0x001ee20000300800 */
[----:B-1----:R-:W-:-:S03]  /*1d640*/  IMAD.SHL.U32 R140, R3, 0x2, RZ ;  /* 0x00000002038c7824 */ /* 0x002fc600078e00ff */
[----:B------:R-:W-:Y:S01]  /*1d650*/  STS.U16 [R10+UR4+0x22d00], R246 ;  /* 0x022d00f60a007988 */ /* 0x000fe20008000404 */
[----:B------:R-:W-:-:S03]  /*1d660*/  IMAD.SHL.U32 R3, R3, 0x100, RZ ;  /* 0x0000010003037824 */ /* 0x000fc600078e00ff */
[----:B------:R-:W4:Y:S02]  /*1d670*/  LDL.LU R115, [R1+0x1694] ;  /* 0x0016940001737983 */ /* 0x000f240000300800 */
[----:B------:R-:W-:Y:S02]  /*1d680*/  LOP3.LUT R3, R3, 0xc07e, R140, 0xc8, !PT ;  /* 0x0000c07e03037812 */ /* 0x000fe400078ec88c */
[----:B------:R-:W-:Y:S02]  /*1d690*/  STS.U16 [R10+UR4+0x23100], R238 ;  /* 0x023100ee0a007988 */ /* 0x000fe40008000404 */
[----:B------:R-:W-:Y:S02]  /*1d6a0*/  LOP3.LUT R3, R3, 0x30, RZ, 0x3c, !PT ;  /* 0x0000003003037812 */ /* 0x000fe400078e3cff */
[----:B------:R-:W-:Y:S04]  /*1d6b0*/  STS.U16 [R10+UR4+0x23500], R230 ;  /* 0x023500e60a007988 */ /* 0x000fe80008000404 */
[----:B------:R-:W-:Y:S04]  /*1d6c0*/  STS.U16 [R10+UR4+0x23900], R222 ;  /* 0x023900de0a007988 */ /* 0x000fe80008000404 */
[----:B------:R-:W-:Y:S04]  /*1d6d0*/  STS.U16 [R10+UR4+0x23d00], R214 ;  /* 0x023d00d60a007988 */ /* 0x000fe80008000404 */
[----:B------:R-:W-:Y:S04]  /*1d6e0*/  STS.U16 [R3+UR4+0x20180], R6 ;  /* 0x0201800603007988 */ /* 0x000fe80008000404 */
[----:B------:R0:W-:Y:S04]  /*1d6f0*/  STS.U16 [R3+UR4+0x20580], R150 ;  /* 0x0205809603007988 */ /* 0x0001e80008000404 */
[----:B------:R-:W2:Y:S01]  /*1d700*/  LDL.LU R116, [R1+0x1690] ;  /* 0x0016900001747983 */ /* 0x000ea20000300800 */
[----:B------:R-:W-:Y:S01]  /*1d710*/  PRMT R102, RZ, 0x7610, R102 ;  /* 0x00007610ff667816 */ /* 0x000fe20000000066 */
[----:B------:R-:W-:Y:S01]  /*1d720*/  USHF.L.U32 UR8, UR41, 0x8, URZ ;  /* 0x0000000829087899 */ /* 0x000fe2000800063f */
[----:B------:R-:W-:Y:S01]  /*1d730*/  PRMT R76, RZ, 0x7610, R76 ;  /* 0x00007610ff4c7816 */ /* 0x000fe2000000004c */
[----:B------:R-:W-:Y:S01]  /*1d740*/  UMOV UR57, 0x40000040 ;  /* 0x4000004000397882 */ /* 0x000fe20000000000 */
[----:B------:R-:W-:Y:S01]  /*1d750*/  PRMT R101, RZ, 0x7610, R101 ;  /* 0x00007610ff657816 */ /* 0x000fe20000000065 */
[----:B0-----:R-:W0:Y:S01]  /*1d760*/  S2R R150, SR_TID.X ;  /* 0x0000000000967919 */ /* 0x001e220000002100 */
[----:B------:R-:W-:Y:S01]  /*1d770*/  PRMT R75, RZ, 0x7610, R75 ;  /* 0x00007610ff4b7816 */ /* 0x000fe2000000004b */
[----:B------:R-:W-:Y:S01]  /*1d780*/  UIADD3.64 UR46, UR10, 0xffe, URZ ;  /* 0x00000ffe0a2e7897 */ /* 0x000fe2000fffe03f */
[----:B------:R-:W-:Y:S01]  /*1d790*/  PRMT R100, RZ, 0x7610, R100 ;  /* 0x00007610ff647816 */ /* 0x000fe20000000064 */
[----:B------:R-:W-:Y:S01]  /*1d7a0*/  STS.U16 [R3+UR4+0x20980], R149 ;  /* 0x0209809503007988 */ /* 0x000fe20008000404 */
        /* <DEDUP_REMOVED lines=9> */
[----:B------:R-:W1:Y:S02]  /*1d840*/  LDC R6, c[0x0][0x238] ;  /* 0x00008e00ff067b82 */ /* 0x000e640000000800 */
[----:B------:R-:W-:Y:S04]  /*1d850*/  STS.U16 [R3+UR4+0x21580], R146 ;  /* 0x0215809203007988 */ /* 0x000fe80008000404 */
[----:B------:R-:W-:Y:S04]  /*1d860*/  STS.U16 [R3+UR4+0x21980], R145 ;  /* 0x0219809103007988 */ /* 0x000fe80008000404 */
[----:B------:R-:W-:Y:S04]  /*1d870*/  STS.U16 [R3+UR4+0x21d80], R144 ;  /* 0x021d809003007988 */ /* 0x000fe80008000404 */
[----:B------:R-:W3:Y:S01]  /*1d880*/  LDL.LU R117, [R1+0x168c] ;  /* 0x00168c0001757983 */ /* 0x000ee20000300800 */
[----:B0-----:R-:W-:-:S02]  /*1d890*/  IMAD.SHL.U32 R11, R150, 0x2, RZ ;  /* 0x00000002960b7824 */ /* 0x001fc400078e00ff */
[----:B------:R-:W-:Y:S01]  /*1d8a0*/  IMAD.SHL.U32 R10, R150, 0x100, RZ ;  /* 0x00000100960a7824 */ /* 0x000fe200078e00ff */
[----:B------:R-:W-:Y:S04]  /*1d8b0*/  STS.U16 [R3+UR4+0x22180], R143 ;  /* 0x0221808f03007988 */ /* 0x000fe80008000404 */
[----:B------:R-:W-:Y:S01]  /*1d8c0*/  LOP3.LUT R10, R10, 0xc07e, R11, 0xc8, !PT ;  /* 0x0000c07e0a0a7812 */ /* 0x000fe200078ec80b */
[----:B------:R-:W-:Y:S03]  /*1d8d0*/  STS.U16 [R3+UR4+0x22580], R142 ;  /* 0x0225808e03007988 */ /* 0x000fe60008000404 */
[----:B------:R-:W-:Y:S01]  /*1d8e0*/  LOP3.LUT R10, R10, 0x40, RZ, 0x3c, !PT ;  /* 0x000000400a0a7812 */ /* 0x000fe200078e3cff */
[----:B------:R-:W-:Y:S04]  /*1d8f0*/  STS.U16 [R3+UR4+0x22980], R141 ;  /* 0x0229808d03007988 */ /* 0x000fe80008000404 */
[----:B------:R-:W-:Y:S04]  /*1d900*/  STS.U16 [R3+UR4+0x22d80], R245 ;  /* 0x022d80f503007988 */ /* 0x000fe80008000404 */
[----:B------:R-:W-:Y:S04]  /*1d910*/  STS.U16 [R3+UR4+0x23180], R237 ;  /* 0x023180ed03007988 */ /* 0x000fe80008000404 */
        /* <DEDUP_REMOVED lines=9> */
[----:B------:R-:W-:Y:S01]  /*1d9b0*/  STS.U16 [R10+UR4+0x21a00], R133 ;  /* 0x021a00850a007988 */ /* 0x000fe20008000404 */
[----:B0-----:R-:W-:-:S03]  /*1d9c0*/  IMAD.SHL.U32 R3, R150, 0x100, RZ ;  /* 0x0000010096037824 */ /* 0x001fc600078e00ff */
[----:B------:R-:W-:Y:S04]  /*1d9d0*/  STS.U16 [R10+UR4+0x21e00], R132 ;  /* 0x021e00840a007988 */ /* 0x000fe80008000404 */
[----:B------:R-:W-:Y:S04]  /*1d9e0*/  STS.U16 [R10+UR4+0x22200], R131 ;  /* 0x022200830a007988 */ /* 0x000fe80008000404 */
[----:B------:R0:W-:Y:S04]  /*1d9f0*/  STS.U16 [R10+UR4+0x22600], R50 ;  /* 0x022600320a007988 */ /* 0x0001e80008000404 */
[----:B------:R-:W4:Y:S01]  /*1da00*/  LDL.LU R118, [R1+0x1688] ;  /* 0x0016880001767983 */ /* 0x000f220000300800 */
[----:B0-----:R-:W-:-:S03]  /*1da10*/  IMAD.SHL.U32 R50, R150, 0x2, RZ ;  /* 0x0000000296327824 */ /* 0x001fc600078e00ff */
[----:B------:R-:W-:Y:S02]  /*1da20*/  STS.U16 [R10+UR4+0x22a00], R252 ;  /* 0x022a00fc0a007988 */ /* 0x000fe40008000404 */
[----:B------:R-:W-:Y:S02]  /*1da30*/  LOP3.LUT R3, R3, 0xc07e, R50, 0xc8, !PT ;  /* 0x0000c07e03037812 */ /* 0x000fe400078ec832 */
[----:B------:R-:W-:Y:S02]  /*1da40*/  STS.U16 [R10+UR4+0x22e00], R244 ;  /* 0x022e00f40a007988 */ /* 0x000fe40008000404 */
[----:B------:R-:W-:Y:S02]  /*1da50*/  LOP3.LUT R3, R3, 0x50, RZ, 0x3c, !PT ;  /* 0x0000005003037812 */ /* 0x000fe400078e3cff */
[----:B------:R-:W-:Y:S04]  /*1da60*/  STS.U16 [R10+UR4+0x23200], R236 ;  /* 0x023200ec0a007988 */ /* 0x000fe80008000404 */
[----:B------:R-:W-:Y:S04]  /*1da70*/  STS.U16 [R10+UR4+0x23600], R228 ;  /* 0x023600e40a007988 */ /* 0x000fe80008000404 */
[----:B------:R-:W-:Y:S04]  /*1da80*/  STS.U16 [R10+UR4+0x23a00], R220 ;  /* 0x023a00dc0a007988 */ /* 0x000fe80008000404 */
[----:B------:R0:W-:Y:S04]  /*1da90*/  STS.U16 [R10+UR4+0x23e00], R212 ;  /* 0x023e00d40a007988 */ /* 0x0001e80008000404 */
[----:B------:R-:W-:Y:S04]  /*1daa0*/  STS.U16 [R3+UR4+0x20280], R130 ;  /* 0x0202808203007988 */ /* 0x000fe80008000404 */
[----:B------:R-:W-:Y:S01]  /*1dab0*/  STS.U16 [R3+UR4+0x20680], R129 ;  /* 0x0206808103007988 */ /* 0x000fe20008000404 */
[----:B0-----:R-:W-:-:S03]  /*1dac0*/  IMAD.SHL.U32 R10, R150, 0x100, RZ ;  /* 0x00000100960a7824 */ /* 0x001fc600078e00ff */
[----:B------:R-:W-:Y:S04]  /*1dad0*/  STS.U16 [R3+UR4+0x20a80], R128 ;  /* 0x020a808003007988 */ /* 0x000fe80008000404 */
[----:B------:R-:W-:Y:S01]  /*1dae0*/  STS.U16 [R3+UR4+0x20e80], R127 ;  /* 0x020e807f03007988 */ /* 0x000fe20008000404 */
[----:B------:R-:W-:-:S03]  /*1daf0*/  LOP3.LUT R10, R10, 0xc07e, R11, 0xc8, !PT ;  /* 0x0000c07e0a0a7812 */ /* 0x000fc600078ec80b */
[----:B------:R-:W-:Y:S04]  /*1db00*/  STS.U16 [R3+UR4+0x21280], R126 ;  /* 0x0212807e03007988 */ /* 0x000fe80008000404 */
[----:B------:R-:W-:Y:S04]  /*1db10*/  STS.U16 [R3+UR4+0x21680], R125 ;  /* 0x0216807d03007988 */ /* 0x000fe80008000404 */
[----:B------:R-:W-:Y:S04]  /*1db20*/  STS.U16 [R3+UR4+0x21a80], R124 ;  /* 0x021a807c03007988 */ /* 0x000fe80008000404 */
[----:B------:R-:W-:Y:S01]  /*1db30*/  STS.U16 [R3+UR4+0x21e80], R123 ;  /* 0x021e807b03007988 */ /* 0x000fe20008000404 */
[----:B------:R-:W-:-:S03]  /*1db40*/  LOP3.LUT R10, R10, 0x60, RZ, 0x3c, !PT ;  /* 0x000000600a0a7812 */ /* 0x000fc600078e3cff */
        /* <DEDUP_REMOVED lines=19> */
[----:B------:R-:W2:Y:S01]  /*1dc80*/  LDL.LU R119, [R1+0x1684] ;  /* 0x0016840001777983 */ /* 0x000ea20000300800 */
[----:B0-----:R-:W-:-:S03]  /*1dc90*/  IMAD.SHL.U32 R4, R150, 0x2, RZ ;  /* 0x0000000296047824 */ /* 0x001fc600078e00ff */
[----:B------:R-:W-:Y:S02]  /*1dca0*/  STS.U16 [R10+UR4+0x22b00], R250 ;  /* 0x022b00fa0a007988 */ /* 0x000fe40008000404 */
[----:B------:R-:W-:Y:S02]  /*1dcb0*/  LOP3.LUT R3, R3, 0xc07e, R4, 0xc8, !PT ;  /* 0x0000c07e03037812 */ /* 0x000fe400078ec804 */
[----:B------:R-:W-:Y:S02]  /*1dcc0*/  STS.U16 [R10+UR4+0x22f00], R242 ;  /* 0x022f00f20a007988 */ /* 0x000fe40008000404 */
[----:B------:R-:W-:Y:S02]  /*1dcd0*/  LOP3.LUT R3, R3, 0x70, RZ, 0x3c, !PT ;  /* 0x0000007003037812 */ /* 0x000fe400078e3cff */
[----:B------:R-:W-:Y:S04]  /*1dce0*/  STS.U16 [R10+UR4+0x23300], R234 ;  /* 0x023300ea0a007988 */ /* 0x000fe80008000404 */
[----:B------:R-:W-:Y:S04]  /*1dcf0*/  STS.U16 [R10+UR4+0x23700], R226 ;  /* 0x023700e20a007988 */ /* 0x000fe80008000404 */
[----:B------:R-:W3:Y:S04]  /*1dd00*/  LDL.LU R120, [R1+0x1680] ;  /* 0x0016800001787983 */ /* 0x000ee80000300800 */
[----:B------:R-:W-:Y:S04]  /*1dd10*/  STS.U16 [R10+UR4+0x23b00], R218 ;  /* 0x023b00da0a007988 */ /* 0x000fe80008000404 */
[----:B------:R-:W4:Y:S04]  /*1dd20*/  LDL.LU R121, [R1+0x167c] ;  /* 0x00167c0001797983 */ /* 0x000f280000300800 */
[----:B------:R0:W-:Y:S04]  /*1dd30*/  STS.U16 [R10+UR4+0x23f00], R210 ;  /* 0x023f00d20a007988 */ /* 0x0001e80008000404 */
[----:B------:R-:W2:Y:S04]  /*1dd40*/  LDL.LU R122, [R1+0x1678] ;  /* 0x00167800017a7983 */ /* 0x000ea80000300800 */
[----:B------:R-:W-:Y:S04]  /*1dd50*/  STS.U16 [R3+UR4+0x20380], R36 ;  /* 0x0203802403007988 */ /* 0x000fe80008000404 */
[----:B------:R-:W3:Y:S04]  /*1dd60*/  LDL.LU R0, [R1+0x1674] ;  /* 0x0016740001007983 */ /* 0x000ee80000300800 */
[----:B------:R-:W-:Y:S04]  /*1dd70*/  STS.U16 [R3+UR4+0x20780], R35 ;  /* 0x0207802303007988 */ /* 0x000fe80008000404 */
[----:B------:R1:W-:Y:S04]  /*1dd80*/  STS.U16 [R3+UR4+0x20b80], R33 ;  /* 0x020b802103007988 */ /* 0x0003e80008000404 */
[----:B------:R-:W-:Y:S04]  /*1dd90*/  STS.U16 [R3+UR4+0x20f80], R32 ;  /* 0x020f802003007988 */ /* 0x000fe80008000404 */
[----:B------:R-:W-:Y:S04]  /*1dda0*/  STS.U16 [R3+UR4+0x21380], R31 ;  /* 0x0213801f03007988 */ /* 0x000fe80008000404 */
[----:B------:R-:W-:Y:S04]  /*1ddb0*/  STS.U16 [R3+UR4+0x21780], R30 ;  /* 0x0217801e03007988 */ /* 0x000fe80008000404 */
[----:B------:R1:W-:Y:S04]  /*1ddc0*/  STS.U16 [R3+UR4+0x21b80], R28 ;  /* 0x021b801c03007988 */ /* 0x0003e80008000404 */
[----:B------:R-:W4:Y:S04]  /*1ddd0*/  LDL R11, [R1+0xf28] ;  /* 0x000f2800010b7983 */ /* 0x000f280000100800 */
[----:B0-----:R-:W4:Y:S04]  /*1dde0*/  LDL R10, [R1+0x1328] ;  /* 0x00132800010a7983 */ /* 0x001f280000100800 */
[----:B-1----:R-:W2:Y:S04]  /*1ddf0*/  LDL R33, [R1+0xf24] ;  /* 0x000f240001217983 */ /* 0x002ea80000100800 */
[----:B------:R-:W2:Y:S04]  /*1de00*/  LDL R28, [R1+0x1324] ;  /* 0x00132400011c7983 */ /* 0x000ea80000100800 */
[----:B------:R-:W-:Y:S04]  /*1de10*/  STS.U16 [R3+UR4+0x21f80], R27 ;  /* 0x021f801b03007988 */ /* 0x000fe80008000404 */
[----:B------:R0:W-:Y:S04]  /*1de20*/  STS.U16 [R3+UR4+0x22380], R25 ;  /* 0x0223801903007988 */ /* 0x0001e80008000404 */
[----:B------:R-:W2:Y:S04]  /*1de30*/  LDL R32, [R1+0xf18] ;  /* 0x000f180001207983 */ /* 0x000ea80000100800 */
[----:B------:R-:W2:Y:S04]  /*1de40*/  LDL R30, [R1+0xf14] ;  /* 0x000f1400011e7983 */ /* 0x000ea80000100800 */
[----:B0-----:R-:W2:Y:S04]  /*1de50*/  LDL R25, [R1+0x1318] ;  /* 0x0013180001197983 */ /* 0x001ea80000100800 */
[----:B------:R-:W2:Y:S04]  /*1de60*/  LDL R27, [R1+0x1314] ;  /* 0x00131400011b7983 */ /* 0x000ea80000100800 */
[----:B------:R-:W2:Y:S04]  /*1de70*/  LDL R38, [R1+0x12fc] ;  /* 0x0012fc0001267983 */ /* 0x000ea80000100800 */
[----:B------:R-:W2:Y:S04]  /*1de80*/  LDL R36, [R1+0x1300] ;  /* 0x0013000001247983 */ /* 0x000ea80000100800 */
[----:B------:R0:W-:Y:S04]  /*1de90*/  STS.U16 [R3+UR4+0x22780], R24 ;  /* 0x0227801803007988 */ /* 0x0001e80008000404 */
[----:B------:R-:W2:Y:S04]  /*1dea0*/  LDL R41, [R1+0x12f4] ;  /* 0x0012f40001297983 */ /* 0x000ea80000100800 */
[----:B------:R-:W2:Y:S04]  /*1deb0*/  LDL R40, [R1+0x12dc] ;  /* 0x0012dc0001287983 */ /* 0x000ea80000100800 */
[----:B0-----:R-:W2:Y:S04]  /*1dec0*/  LDL R24, [R1+0x12f8] ;  /* 0x0012f80001187983 */ /* 0x001ea80000100800 */
[----:B------:R-:W-:Y:S04]  /*1ded0*/  STS.U16 [R3+UR4+0x22b80], R249 ;  /* 0x022b80f903007988 */ /* 0x000fe80008000404 */
[----:B------:R-:W-:Y:S04]  /*1dee0*/  STS.U16 [R3+UR4+0x22f80], R241 ;  /* 0x022f80f103007988 */ /* 0x000fe80008000404 */
[----:B------:R-:W-:Y:S04]  /*1def0*/  STS.U16 [R3+UR4+0x23380], R233 ;  /* 0x023380e903007988 */ /* 0x000fe80008000404 */
[----:B------:R-:W-:Y:S04]  /*1df00*/  STS.U16 [R3+UR4+0x23780], R225 ;  /* 0x023780e103007988 */ /* 0x000fe80008000404 */
[----:B------:R-:W2:Y:S04]  /*1df10*/  LDL R39, [R1+0x12e0] ;  /* 0x0012e00001277983 */ /* 0x000ea80000100800 */
[----:B------:R-:W-:Y:S04]  /*1df20*/  STS.U16 [R3+UR4+0x23b80], R217 ;  /* 0x023b80d903007988 */ /* 0x000fe80008000404 */
[----:B------:R0:W-:Y:S04]  /*1df30*/  STS.U16 [R3+UR4+0x23f80], R209 ;  /* 0x023f80d103007988 */ /* 0x0001e80008000404 */
[----:B0-----:R-:W2:Y:S04]  /*1df40*/  LDL.LU R3, [R1+0x74c] ;  /* 0x00074c0001037983 */ /* 0x001ea80000300800 */
[----:B------:R-:W2:Y:S04]  /*1df50*/  LDL.LU R4, [R1+0x744] ;  /* 0x0007440001047983 */ /* 0x000ea80000300800 */
[----:B---3--:R-:W-:Y:S04]  /*1df60*/  STL [R1+0x136c], R0 ;  /* 0x00136c0001007387 */ /* 0x008fe80000100800 */
[----:B------:R-:W3:Y:S04]  /*1df70*/  LDL R35, [R1+0x12d4] ;  /* 0x0012d40001237983 */ /* 0x000ee80000100800 */
[----:B------:R-:W3:Y:S04]  /*1df80*/  LDL R31, [R1+0x12d8] ;  /* 0x0012d800011f7983 */ /* 0x000ee80000100800 */
[----:B----4-:R2:W4:Y:S01]  /*1df90*/  @!P0 LDG.E.U16 R102, desc[UR6][R10.64] ;  /* 0x000000060a668981 */ /* 0x010522000c1e1500 */
[----:B------:R-:W-:-:S03]  /*1dfa0*/  LOP3.LUT R103, R0, 0x20, RZ, 0x3c, !PT ;  /* 0x0000002000677812 */ /* 0x000fc600078e3cff */
[----:B------:R-:W-:Y:S04]  /*1dfb0*/  STS.U16 [R0+UR4], R208 ;  /* 0x000000d000007988 */ /* 0x000fe80008000404 */
[----:B------:R-:W-:Y:S01]  /*1dfc0*/  STS.U16 [R0+UR4+0x400], R207 ;  /* 0x000400cf00007988 */ /* 0x000fe20008000404 */
[----:B--2---:R-:W-:Y:S02]  /*1dfd0*/  @!P0 IMAD.MOV.U32 R10, RZ, RZ, R28 ;  /* 0x000000ffff0a8224 */ /* 0x004fe400078e001c */
[----:B------:R-:W-:Y:S01]  /*1dfe0*/  @!P0 IMAD.MOV.U32 R11, RZ, RZ, R33 ;  /* 0x000000ffff0b8224 */ /* 0x000fe200078e0021 */
[----:B------:R-:W2:Y:S04]  /*1dff0*/  LDL R28, [R1+0x12c0] ;  /* 0x0012c000011c7983 */ /* 0x000ea80000100800 */
[----:B------:R-:W4:Y:S04]  /*1e000*/  LDL R33, [R1+0x12bc] ;  /* 0x0012bc0001217983 */ /* 0x000f280000100800 */
[----:B------:R0:W4:Y:S04]  /*1e010*/  @!P0 LDG.E.U16 R76, desc[UR6][R10.64] ;  /* 0x000000060a4c8981 */ /* 0x000128000c1e1500 */
[----:B------:R-:W-:Y:S04]  /*1e020*/  STS.U16 [R0+UR4+0x800], R206 ;  /* 0x000800ce00007988 */ /* 0x000fe80008000404 */
[----:B------:R-:W-:Y:S01]  /*1e030*/  STS.U16 [R0+UR4+0xc00], R205 ;  /* 0x000c00cd00007988 */ /* 0x000fe20008000404 */
[----:B0-----:R-:W-:-:S02]  /*1e040*/  @!P0 IMAD.MOV.U32 R10, RZ, RZ, R25 ;  /* 0x000000ffff0a8224 */ /* 0x001fc400078e0019 */
[----:B------:R-:W-:Y:S01]  /*1e050*/  @!P0 IMAD.MOV.U32 R11, RZ, RZ, R32 ;  /* 0x000000ffff0b8224 */ /* 0x000fe200078e0020 */
[----:B------:R-:W4:Y:S04]  /*1e060*/  LDL R25, [R1+0x12b8] ;  /* 0x0012b80001197983 */ /* 0x000f280000100800 */
[----:B------:R-:W4:Y:S04]  /*1e070*/  LDL R32, [R1+0x12b4] ;  /* 0x0012b40001207983 */ /* 0x000f280000100800 */
[----:B------:R0:W4:Y:S04]  /*1e080*/  @!P0 LDG.E.U16 R101, desc[UR6][R10.64] ;  /* 0x000000060a658981 */ /* 0x000128000c1e1500 */
[----:B------:R-:W-:Y:S04]  /*1e090*/  STS.U16 [R0+UR4+0x1000], R204 ;  /* 0x001000cc00007988 */ /* 0x000fe80008000404 */
[----:B------:R-:W-:Y:S01]  /*1e0a0*/  STS.U16 [R0+UR4+0x1400], R203 ;  /* 0x001400cb00007988 */ /* 0x000fe20008000404 */
[----:B0-----:R-:W-:-:S03]  /*1e0b0*/  @!P0 IMAD.MOV.U32 R11, RZ, RZ, R30 ;  /* 0x000000ffff0b8224 */ /* 0x001fc600078e001e */
[----:B------:R-:W4:Y:S01]  /*1e0c0*/  LDL R30, [R1+0x129c] ;  /* 0x00129c00011e7983 */ /* 0x000f220000100800 */
[----:B------:R-:W-:-:S03]  /*1e0d0*/  @!P0 IMAD.MOV.U32 R10, RZ, RZ, R27 ;  /* 0x000000ffff0a8224 */ /* 0x000fc600078e001b */
        /* <DEDUP_REMOVED lines=12> */
[----:B------:R-:W-:Y:S01]  /*1e1a0*/  STS.U16 [R0+UR4+0x2800], R198 ;  /* 0x002800c600007988 */ /* 0x000fe20008000404 */
[----:B------:R-:W-:-:S03]  /*1e1b0*/  @!P0 IMAD.MOV.U32 R11, RZ, RZ, R41 ;  /* 0x000000ffff0b8224 */ /* 0x000fc600078e0029 */
        /* <DEDUP_REMOVED lines=53> */
[----:B------:R-:W4:Y:S04]  /*1e510*/  LDL R24, [R1+0x127c] ;  /* 0x00127c0001187983 */ /* 0x000f280000100800 */
[----:B------:R1:W4:Y:S04]  /*1e520*/  @!P0 LDG.E.U16 R74, desc[UR6][R10.64] ;  /* 0x000000060a4a8981 */ /* 0x000328000c1e1500 */
[----:B0-----:R-:W4:Y:S01]  /*1e530*/  LDL R0, [R1+0x1280] ;  /* 0x0012800001007983 */ /* 0x001f220000100800 */
[----:B------:R-:W-:-:S02]  /*1e540*/  PRMT R97, RZ, 0x7610, R97 ;  /* 0x00007610ff617816 */ /* 0x000fc40000000061 */
[----:B------:R-:W-:Y:S01]  /*1e550*/  PRMT R71, RZ, 0x7610, R71 ;  /* 0x00007610ff477816 */ /* 0x000fe20000000047 */
[----:B------:R-:W4:Y:S01]  /*1e560*/  LDL R43, [R1+0x8ac] ;  /* 0x0008ac00012b7983 */ /* 0x000f220000100800 */
[----:B-1----:R-:W-:Y:S02]  /*1e570*/  @!P0 IMAD.MOV.U32 R10, RZ, RZ, R39 ;  /* 0x000000ffff0a8224 */ /* 0x002fe400078e0027 */
[----:B------:R-:W-:Y:S01]  /*1e580*/  @!P0 IMAD.MOV.U32 R11, RZ, RZ, R40 ;  /* 0x000000ffff0b8224 */ /* 0x000fe200078e0028 */
[----:B------:R-:W4:Y:S04]  /*1e590*/  LDL R39, [R1+0x1278] ;  /* 0x0012780001277983 */ /* 0x000f280000100800 */
[----:B------:R-:W4:Y:S04]  /*1e5a0*/  LDL R40, [R1+0x1274] ;  /* 0x0012740001287983 */ /* 0x000f280000100800 */
[----:B------:R3:W4:Y:S01]  /*1e5b0*/  @!P0 LDG.E.U16 R99, desc[UR6][R10.64] ;  /* 0x000000060a638981 */ /* 0x000722000c1e1500 */
[----:B------:R-:W-:-:S02]  /*1e5c0*/  PRMT R96, RZ, 0x7610, R96 ;  /* 0x00007610ff607816 */ /* 0x000fc40000000060 */
[----:B------:R-:W-:Y:S01]  /*1e5d0*/  PRMT R70, RZ, 0x7610, R70 ;  /* 0x00007610ff467816 */ /* 0x000fe20000000046 */
[----:B------:R-:W4:Y:S01]  /*1e5e0*/  LDL R41, [R1+0x8b0] ;  /* 0x0008b00001297983 */ /* 0x000f220000100800 */
[----:B---3--:R-:W-:Y:S02]  /*1e5f0*/  @!P0 IMAD.MOV.U32 R10, RZ, RZ, R31 ;  /* 0x000000ffff0a8224 */ /* 0x008fe400078e001f */
[----:B------:R-:W-:Y:S01]  /*1e600*/  @!P0 IMAD.MOV.U32 R11, RZ, RZ, R35 ;  /* 0x000000ffff0b8224 */ /* 0x000fe200078e0023 */
[----:B------:R-:W3:Y:S04]  /*1e610*/  LDL R31, [R1+0x1268] ;  /* 0x00126800011f7983 */ /* 0x000ee80000100800 */
[----:B------:R-:W3:Y:S04]  /*1e620*/  LDL R35, [R1+0x1264] ;  /* 0x0012640001237983 */ /* 0x000ee80000100800 */
[----:B------:R2:W3:Y:S02]  /*1e630*/  @!P0 LDG.E.U16 R73, desc[UR6][R10.64] ;  /* 0x000000060a498981 */ /* 0x0004e4000c1e1500 */
[----:B--2---:R-:W-:-:S02]  /*1e640*/  @!P0 IMAD.MOV.U32 R10, RZ, RZ, R28 ;  /* 0x000000ffff0a8224 */ /* 0x004fc400078e001c */
[----:B----4-:R-:W-:Y:S01]  /*1e650*/  @!P0 IMAD.MOV.U32 R11, RZ, RZ, R33 ;  /* 0x000000ffff0b8224 */ /* 0x010fe200078e0021 */
[----:B------:R-:W2:Y:S04]  /*1e660*/  LDL R28, [R1+0x1260] ;  /* 0x00126000011c7983 */ /* 0x000ea80000100800 */
[----:B------:R-:W4:Y:S04]  /*1e670*/  LDL R33, [R1+0x125c] ;  /* 0x00125c0001217983 */ /* 0x000f280000100800 */
[----:B------:R0:W4:Y:S02]  /*1e680*/  @!P0 LDG.E.U16 R98, desc[UR6][R10.64] ;  /* 0x000000060a628981 */ /* 0x000124000c1e1500 */
[----:B0-----:R-:W-:-:S02]  /*1e690*/  @!P0 IMAD.MOV.U32 R10, RZ, RZ, R25 ;  /* 0x000000ffff0a8224 */ /* 0x001fc400078e0019 */
[----:B------:R-:W-:Y:S01]  /*1e6a0*/  @!P0 IMAD.MOV.U32 R11, RZ, RZ, R32 ;  /* 0x000000ffff0b8224 */ /* 0x000fe200078e0020 */
[----:B------:R-:W4:Y:S04]  /*1e6b0*/  LDL R25, [R1+0x1258] ;  /* 0x0012580001197983 */ /* 0x000f280000100800 */
[----:B------:R-:W4:Y:S04]  /*1e6c0*/  LDL R32, [R1+0x1254] ;  /* 0x0012540001207983 */ /* 0x000f280000100800 */
[----:B------:R0:W4:Y:S02]  /*1e6d0*/  @!P0 LDG.E.U16 R72, desc[UR6][R10.64] ;  /* 0x000000060a488981 */ /* 0x000124000c1e1500 */
[----:B0-----:R-:W-:-:S02]  /*1e6e0*/  @!P0 IMAD.MOV.U32 R11, RZ, RZ, R30 ;  /* 0x000000ffff0b8224 */ /* 0x001fc400078e001e */
[----:B------:R-:W4:Y:S01]  /*1e6f0*/  LDL R30, [R1+0x1244] ;  /* 0x00124400011e7983 */ /* 0x000f220000100800 */
[----:B------:R-:W-:-:S03]  /*1e700*/  @!P0 IMAD.MOV.U32 R10, RZ, RZ, R27 ;  /* 0x000000ffff0a8224 */ /* 0x000fc600078e001b */
[----:B------:R-:W4:Y:S04]  /*1e710*/  LDL R27, [R1+0x1248] ;  /* 0x00124800011b7983 */ /* 0x000f280000100800 */
[----:B------:R0:W4:Y:S02]  /*1e720*/  @!P0 LDG.E.U16 R97, desc[UR6][R10.64] ;  /* 0x000000060a618981 */ /* 0x000124000c1e1500 */
[----:B0-----:R-:W-:Y:S02]  /*1e730*/  @!P0 IMAD.MOV.U32 R10, RZ, RZ, R36 ;  /* 0x000000ffff0a8224 */ /* 0x001fe400078e0024 */
[----:B------:R-:W-:Y:S01]  /*1e740*/  @!P0 IMAD.MOV.U32 R11, RZ, RZ, R38 ;  /* 0x000000ffff0b8224 */ /* 0x000fe200078e0026 */
[----:B------:R-:W4:Y:S04]  /*1e750*/  LDL R36, [R1+0x1240] ;  /* 0x0012400001247983 */ /* 0x000f280000100800 */
[----:B------:R-:W4:Y:S04]  /*1e760*/  LDL R38, [R1+0x123c] ;  /* 0x00123c0001267983 */ /* 0x000f280000100800 */
[----:B------:R0:W4:Y:S01]  /*1e770*/  @!P0 LDG.E.U16 R71, desc[UR6][R10.64] ;  /* 0x000000060a478981 */ /* 0x000122000c1e1500 */
[----:B------:R-:W-:-:S02]  /*1e780*/  PRMT R122, RZ, 0x7610, R122 ;  /* 0x00007610ff7a7816 */ /* 0x000fc4000000007a */
[----:B------:R-:W-:Y:S02]  /*1e790*/  PRMT R95, RZ, 0x7610, R95 ;  /* 0x00007610ff5f7816 */ /* 0x000fe4000000005f */
[----:B------:R-:W-:Y:S01]  /*1e7a0*/  PRMT R69, RZ, 0x7610, R69 ;  /* 0x00007610ff457816 */ /* 0x000fe20000000045 */
[----:B0-----:R-:W-:Y:S02]  /*1e7b0*/  @!P0 IMAD.MOV.U32 R11, RZ, RZ, R24 ;  /* 0x000000ffff0b8224 */ /* 0x001fe400078e0018 */
        /* <DEDUP_REMOVED lines=8> */
[----:B------:R3:W4:Y:S02]  /*1e840*/  @!P0 LDG.E.U16 R70, desc[UR6][R10.64] ;  /* 0x000000060a468981 */ /* 0x000724000c1e1500 */
[----:B---3--:R-:W-:-:S02]  /*1e850*/  @!P0 IMAD.MOV.U32 R10, RZ, RZ, R31 ;  /* 0x000000ffff0a8224 */ /* 0x008fc400078e001f */
        /* <DEDUP_REMOVED lines=16> */
[----:B------:R-:W-:Y:S01]  /*1e960*/  PRMT R121, RZ, 0x7610, R121 ;  /* 0x00007610ff797816 */ /* 0x000fe20000000079 */
[----:B------:R-:W-:Y:S02]  /*1e970*/  @!P0 IMAD.MOV.U32 R10, RZ, RZ, R27 ;  /* 0x000000ffff0a8224 */ /* 0x000fe400078e001b */
[----:B------:R-:W4:Y:S01]  /*1e980*/  LDL R27, [R1+0x1200] ;  /* 0x00120000011b7983 */ /* 0x000f220000100800 */
[----:B------:R-:W-:-:S03]  /*1e990*/  PRMT R94, RZ, 0x7610, R94 ;  /* 0x00007610ff5e7816 */ /* 0x000fc6000000005e */
[----:B------:R0:W4:Y:S01]  /*1e9a0*/  @!P0 LDG.E.U16 R121, desc[UR6][R10.64] ;  /* 0x000000060a798981 */ /* 0x000122000c1e1500 */
[----:B------:R-:W-:Y:S01]  /*1e9b0*/  PRMT R68, RZ, 0x7610, R68 ;  /* 0x00007610ff447816 */ /* 0x000fe20000000044 */
[----:B0-----:R-:W-:Y:S02]  /*1e9c0*/  @!P0 IMAD.MOV.U32 R10, RZ, RZ, R36 ;  /* 0x000000ffff0a8224 */ /* 0x001fe400078e0024 */
[----:B------:R-:W-:Y:S01]  /*1e9d0*/  @!P0 IMAD.MOV.U32 R11, RZ, RZ, R38 ;  /* 0x000000ffff0b8224 */ /* 0x000fe200078e0026 */
[----:B------:R-:W4:Y:S04]  /*1e9e0*/  LDL R36, [R1+0x11f8] ;  /* 0x0011f80001247983 */ /* 0x000f280000100800 */
[----:B------:R-:W4:Y:S04]  /*1e9f0*/  LDL R38, [R1+0x11f4] ;  /* 0x0011f40001267983 */ /* 0x000f280000100800 */
[----:B------:R0:W4:Y:S01]  /*1ea00*/  @!P0 LDG.E.U16 R94, desc[UR6][R10.64] ;  /* 0x000000060a5e8981 */ /* 0x000122000c1e1500 */
[----:B------:R-:W-:-:S02]  /*1ea10*/  PRMT R120, RZ, 0x7610, R120 ;  /* 0x00007610ff787816 */ /* 0x000fc40000000078 */
[----:B------:R-:W-:Y:S02]  /*1ea20*/  PRMT R93, RZ, 0x7610, R93 ;  /* 0x00007610ff5d7816 */ /* 0x000fe4000000005d */
        /* <DEDUP_REMOVED lines=8> */
[----:B------:R-:W4:Y:S01]  /*1eab0*/  LDL R39, [R1+0x11e0] ;  /* 0x0011e00001277983 */ /* 0x000f220000100800 */
[----:B------:R-:W-:-:S03]  /*1eac0*/  @!P0 IMAD.MOV.U32 R11, RZ, RZ, R40 ;  /* 0x000000ffff0b8224 */ /* 0x000fc600078e0028 */
[----:B------:R-:W4:Y:S04]  /*1ead0*/  LDL R40, [R1+0x11dc] ;  /* 0x0011dc0001287983 */ /* 0x000f280000100800 */
[----:B------:R3:W4:Y:S02]  /*1eae0*/  @!P0 LDG.E.U16 R120, desc[UR6][R10.64] ;  /* 0x000000060a788981 */ /* 0x000724000c1e1500 */
[----:B---3--:R-:W-:Y:S02]  /*1eaf0*/  @!P0 IMAD.MOV.U32 R10, RZ, RZ, R31 ;  /* 0x000000ffff0a8224 */ /* 0x008fe400078e001f */
[----:B------:R-:W3:Y:S01]  /*1eb00*/  LDL R31, [R1+0x11d8] ;  /* 0x0011d800011f7983 */ /* 0x000ee20000100800 */
[----:B------:R-:W-:-:S03]  /*1eb10*/  @!P0 IMAD.MOV.U32 R11, RZ, RZ, R35 ;  /* 0x000000ffff0b8224 */ /* 0x000fc600078e0023 */
[----:B------:R-:W3:Y:S04]  /*1eb20*/  LDL R35, [R1+0x11d4] ;  /* 0x0011d40001237983 */ /* 0x000ee80000100800 */
[----:B------:R2:W3:Y:S02]  /*1eb30*/  @!P0 LDG.E.U16 R93, desc[UR6][R10.64] ;  /* 0x000000060a5d8981 */ /* 0x0004e4000c1e1500 */
[----:B--2---:R-:W-:Y:S02]  /*1eb40*/  @!P0 IMAD.MOV.U32 R10, RZ, RZ, R28 ;  /* 0x000000ffff0a8224 */ /* 0x004fe400078e001c */
[----:B------:R-:W2:Y:S01]  /*1eb50*/  LDL R28, [R1+0x11c8] ;  /* 0x0011c800011c7983 */ /* 0x000ea20000100800 */
[----:B----4-:R-:W-:-:S03]  /*1eb60*/  @!P0 IMAD.MOV.U32 R11, RZ, RZ, R33 ;  /* 0x000000ffff0b8224 */ /* 0x010fc600078e0021 */
[----:B------:R-:W4:Y:S04]  /*1eb70*/  LDL R33, [R1+0x11c4] ;  /* 0x0011c40001217983 */ /* 0x000f280000100800 */
[----:B------:R0:W4:Y:S02]  /*1eb80*/  @!P0 LDG.E.U16 R67, desc[UR6][R10.64] ;  /* 0x000000060a438981 */ /* 0x000124000c1e1500 */
[----:B0-----:R-:W-:Y:S02]  /*1eb90*/  @!P0 IMAD.MOV.U32 R10, RZ, RZ, R25 ;  /* 0x000000ffff0a8224 */ /* 0x001fe400078e0019 */
[----:B------:R-:W4:Y:S01]  /*1eba0*/  LDL R25, [R1+0x11c0] ;  /* 0x0011c00001197983 */ /* 0x000f220000100800 */
[----:B------:R-:W-:-:S03]  /*1ebb0*/  @!P0 IMAD.MOV.U32 R11, RZ, RZ, R32 ;  /* 0x000000ffff0b8224 */ /* 0x000fc600078e0020 */
[----:B------:R-:W4:Y:S04]  /*1ebc0*/  LDL R32, [R1+0x11bc] ;  /* 0x0011bc0001207983 */ /* 0x000f280000100800 */
[----:B------:R0:W4:Y:S02]  /*1ebd0*/  @!P0 LDG.E.U16 R119, desc[UR6][R10.64] ;  /* 0x000000060a778981 */ /* 0x000124000c1e1500 */
[----:B0-----:R-:W-:Y:S02]  /*1ebe0*/  @!P0 IMAD.MOV.U32 R11, RZ, RZ, R30 ;  /* 0x000000ffff0b8224 */ /* 0x001fe400078e001e */
[----:B------:R-:W4:Y:S01]  /*1ebf0*/  LDL R30, [R1+0x11b4] ;  /* 0x0011b400011e7983 */ /* 0x000f220000100800 */
[----:B------:R-:W-:Y:S01]  /*1ec00*/  PRMT R92, RZ, 0x7610, R92 ;  /* 0x00007610ff5c7816 */ /* 0x000fe2000000005c */
[----:B------:R-:W-:-:S02]  /*1ec10*/  @!P0 IMAD.MOV.U32 R10, RZ, RZ, R27 ;  /* 0x000000ffff0a8224 */ /* 0x000fc400078e001b */
[----:B------:R-:W4:Y:S01]  /*1ec20*/  LDL R27, [R1+0x11b8] ;  /* 0x0011b800011b7983 */ /* 0x000f220000100800 */
[----:B------:R-:W-:-:S03]  /*1ec30*/  PRMT R66, RZ, 0x7610, R66 ;  /* 0x00007610ff427816 */ /* 0x000fc60000000042 */
[----:B------:R0:W4:Y:S01]  /*1ec40*/  @!P0 LDG.E.U16 R92, desc[UR6][R10.64] ;  /* 0x000000060a5c8981 */ /* 0x000122000c1e1500 */
[----:B------:R-:W-:Y:S01]  /*1ec50*/  PRMT R118, RZ, 0x7610, R118 ;  /* 0x00007610ff767816 */ /* 0x000fe20000000076 */
[----:B0-----:R-:W-:Y:S02]  /*1ec60*/  @!P0 IMAD.MOV.U32 R10, RZ, RZ, R36 ;  /* 0x000000ffff0a8224 */ /* 0x001fe400078e0024 */
[----:B------:R-:W4:Y:S01]  /*1ec70*/  LDL R36, [R1+0x11a8] ;  /* 0x0011a80001247983 */ /* 0x000f220000100800 */
[----:B------:R-:W-:-:S03]  /*1ec80*/  @!P0 IMAD.MOV.U32 R11, RZ, RZ, R38 ;  /* 0x000000ffff0b8224 */ /* 0x000fc600078e0026 */
[----:B------:R-:W4:Y:S04]  /*1ec90*/  LDL R38, [R1+0x11a4] ;  /* 0x0011a40001267983 */ /* 0x000f280000100800 */
[----:B------:R0:W4:Y:S01]  /*1eca0*/  @!P0 LDG.E.U16 R66, desc[UR6][R10.64] ;  /* 0x000000060a428981 */ /* 0x000122000c1e1500 */
[----:B------:R-:W-:Y:S02]  /*1ecb0*/  PRMT R91, RZ, 0x7610, R91 ;  /* 0x00007610ff5b7816 */ /* 0x000fe4000000005b */
[----:B------:R-:W-:Y:S02]  /*1ecc0*/  PRMT R65, RZ, 0x7610, R65 ;  /* 0x00007610ff417816 */ /* 0x000fe40000000041 */
[----:B------:R-:W-:Y:S02]  /*1ecd0*/  PRMT R117, RZ, 0x7610, R117 ;  /* 0x00007610ff757816 */ /* 0x000fe40000000075 */
[----:B------:R-:W-:Y:S01]  /*1ece0*/  PRMT R90, RZ, 0x7610, R90 ;  /* 0x00007610ff5a7816 */ /* 0x000fe2000000005a */
[----:B0-----:R-:W-:-:S02]  /*1ecf0*/  @!P0 IMAD.MOV.U32 R11, RZ, RZ, R24 ;  /* 0x000000ffff0b8224 */ /* 0x001fc400078e0018 */
        /* <DEDUP_REMOVED lines=657> */
[----:B------:R-:W-:Y:S01]  /*21610*/  @!P0 IMAD.MOV.U32 R10, RZ, RZ, R27 ;  /* 0x000000ffff0a8224 */ /* 0x000fe200078e001b */
[----:B------:R-:W-:Y:S01]  /*21620*/  PRMT R185, RZ, 0x7610, R185 ;  /* 0x00007610ffb97816 */ /* 0x000fe200000000b9 */
[----:B------:R-:W4:Y:S04]  /*21630*/  LDL R27, [R1+0x8f0] ;  /* 0x0008f000011b7983 */ /* 0x000f280000100800 */
[----:B------:R0:W4:Y:S01]  /*21640*/  @!P0 LDG.E.U16 R186, desc[UR6][R10.64] ;  /* 0x000000060aba8981 */ /* 0x000122000c1e1500 */
[----:B------:R-:W-:Y:S01]  /*21650*/  PRMT R184, RZ, 0x7610, R184 ;  /* 0x00007610ffb87816 */ /* 0x000fe200000000b8 */
[----:B0-----:R-:W-:-:S02]  /*21660*/  @!P0 IMAD.MOV.U32 R10, RZ, RZ, R36 ;  /* 0x000000ffff0a8224 */ /* 0x001fc400078e0024 */
        /* <DEDUP_REMOVED lines=13> */
[----:B0-----:R-:W-:Y:S01]  /*21740*/  @!P0 IMAD.MOV.U32 R10, RZ, RZ, R39 ;  /* 0x000000ffff0a8224 */ /* 0x001fe200078e0027 */
[----:B------:R-:W-:Y:S01]  /*21750*/  PRMT R179, RZ, 0x7610, R179 ;  /* 0x00007610ffb37816 */ /* 0x000fe200000000b3 */
[----:B------:R-:W4:Y:S01]  /*21760*/  LDL R39, [R1+0x890] ;  /* 0x0008900001277983 */ /* 0x000f220000100800 */
[----:B------:R-:W-:Y:S01]  /*21770*/  @!P0 IMAD.MOV.U32 R11, RZ, RZ, R40 ;  /* 0x000000ffff0b8224 */ /* 0x000fe200078e0028 */
[----:B------:R-:W-:-:S02]  /*21780*/  PRMT R178, RZ, 0x7610, R178 ;  /* 0x00007610ffb27816 */ /* 0x000fc400000000b2 */
        /* <DEDUP_REMOVED lines=21> */
[----:B------:R0:W4:Y:S01]  /*218e0*/  @!P0 LDG.E.U16 R179, desc[UR6][R10.64] ;  /* 0x000000060ab38981 */ /* 0x000122000c1e1500 */
[----:B------:R-:W-:Y:S01]  /*218f0*/  PRMT R177, RZ, 0x7610, R177 ;  /* 0x00007610ffb17816 */ /* 0x000fe200000000b1 */
[----:B0-----:R-:W-:Y:S01]  /*21900*/  @!P0 IMAD.MOV.U32 R10, RZ, RZ, R36 ;  /* 0x000000ffff0a8224 */ /* 0x001fe200078e0024 */
[----:B------:R-:W-:Y:S01]  /*21910*/  PRMT R176, RZ, 0x7610, R176 ;  /* 0x00007610ffb07816 */ /* 0x000fe200000000b0 */
[----:B------:R-:W4:Y:S01]  /*21920*/  LDL R36, [R1+0x86c] ;  /* 0x00086c0001247983 */ /* 0x000f220000100800 */
[----:B------:R-:W-:-:S03]  /*21930*/  @!P0 IMAD.MOV.U32 R11, RZ, RZ, R38 ;  /* 0x000000ffff0b8224 */ /* 0x000fc600078e0026 */
[----:B------:R-:W4:Y:S04]  /*21940*/  LDL R38, [R1+0x884] ;  /* 0x0008840001267983 */ /* 0x000f280000100800 */
[----:B------:R0:W4:Y:S01]  /*21950*/  @!P0 LDG.E.U16 R178, desc[UR6][R10.64] ;  /* 0x000000060ab28981 */ /* 0x000122000c1e1500 */
        /* <DEDUP_REMOVED lines=24> */
[----:B------:R-:W-:-:S05]  /*21ae0*/  @!P0 IMAD.MOV.U32 R11, RZ, RZ, R43 ;  /* 0x000000ffff0b8224 */ /* 0x000fca00078e002b */
        /* <DEDUP_REMOVED lines=10> */
[----:B------:R-:W-:-:S05]  /*21b90*/  @!P0 IMAD.MOV.U32 R11, RZ, RZ, R40 ;  /* 0x000000ffff0b8224 */ /* 0x000fca00078e0028 */
[----:B------:R0:W4:Y:S01]  /*21ba0*/  @!P0 LDG.E.U16 R171, desc[UR6][R10.64] ;  /* 0x000000060aab8981 */ /* 0x000122000c1e1500 */
[----:B------:R-:W-:Y:S01]  /*21bb0*/  PRMT R169, RZ, 0x7610, R169 ;  /* 0x00007610ffa97816 */ /* 0x000fe200000000a9 */
[----:B0-----:R-:W-:Y:S01]  /*21bc0*/  @!P0 IMAD.MOV.U32 R11, RZ, RZ, R38 ;  /* 0x000000ffff0b8224 */ /* 0x001fe200078e0026 */
[----:B------:R-:W-:Y:S02]  /*21bd0*/  PRMT R168, RZ, 0x7610, R168 ;  /* 0x00007610ffa87816 */ /* 0x000fe400000000a8 */
[----:B------:R-:W-:Y:S02]  /*21be0*/  PRMT R167, RZ, 0x7610, R167 ;  /* 0x00007610ffa77816 */ /* 0x000fe400000000a7 */
[----:B------:R-:W-:Y:S01]  /*21bf0*/  PRMT R166, RZ, 0x7610, R166 ;  /* 0x00007610ffa67816 */ /* 0x000fe200000000a6 */
[----:B------:R-:W-:Y:S02]  /*21c00*/  @!P0 IMAD.MOV.U32 R10, RZ, RZ, R24 ;  /* 0x000000ffff0a8224 */ /* 0x000fe400078e0018 */
[----:B------:R-:W4:Y:S04]  /*21c10*/  LDL R24, [R1+0x7cc] ;  /* 0x0007cc0001187983 */ /* 0x000f280000100800 */
[----:B------:R0:W4:Y:S02]  /*21c20*/  @!P0 LDG.E.U16 R170, desc[UR6][R10.64] ;  /* 0x000000060aaa8981 */ /* 0x000124000c1e1500 */
[----:B0-----:R-:W-:-:S02]  /*21c30*/  @!P0 IMAD.MOV.U32 R10, RZ, RZ, R0 ;  /* 0x000000ffff0a8224 */ /* 0x001fc400078e0000 */
[----:B------:R-:W-:Y:S01]  /*21c40*/  @!P0 IMAD.MOV.U32 R11, RZ, RZ, R36 ;  /* 0x000000ffff0b8224 */ /* 0x000fe200078e0024 */
[----:B------:R-:W4:Y:S04]  /*21c50*/  LDL R0, [R1+0x7b0] ;  /* 0x0007b00001007983 */ /* 0x000f280000100800 */
[----:B------:R-:W4:Y:S04]  /*21c60*/  LDL.LU R50, [R1+0x7d0] ;  /* 0x0007d00001327983 */ /* 0x000f280000300800 */
[----:B------:R3:W4:Y:S02]  /*21c70*/  @!P0 LDG.E.U16 R169, desc[UR6][R10.64] ;  /* 0x000000060aa98981 */ /* 0x000724000c1e1500 */
[----:B---3--:R-:W-:-:S02]  /*21c80*/  @!P0 IMAD.MOV.U32 R10, RZ, RZ, R31 ;  /* 0x000000ffff0a8224 */ /* 0x008fc400078e001f */
[----:B------:R-:W3:Y:S01]  /*21c90*/  LDL.LU R31, [R1+0x7ac] ;  /* 0x0007ac00011f7983 */ /* 0x000ee20000300800 */
[----:B------:R-:W-:-:S03]  /*21ca0*/  @!P0 IMAD.MOV.U32 R11, RZ, RZ, R35 ;  /* 0x000000ffff0b8224 */ /* 0x000fc600078e0023 */
[----:B------:R-:W3:Y:S04]  /*21cb0*/  LDL.LU R39, [R1+0x78c] ;  /* 0x00078c0001277983 */ /* 0x000ee80000300800 */
[----:B------:R2:W3:Y:S02]  /*21cc0*/  @!P0 LDG.E.U16 R168, desc[UR6][R10.64] ;  /* 0x000000060aa88981 */ /* 0x0004e4000c1e1500 */
[----:B--2---:R-:W-:Y:S02]  /*21cd0*/  @!P0 IMAD.MOV.U32 R10, RZ, RZ, R28 ;  /* 0x000000ffff0a8224 */ /* 0x004fe400078e001c */
[----:B------:R-:W2:Y:S01]  /*21ce0*/  LDL.LU R28, [R1+0x790] ;  /* 0x00079000011c7983 */ /* 0x000ea20000300800 */
[----:B----4-:R-:W-:-:S03]  /*21cf0*/  @!P0 IMAD.MOV.U32 R11, RZ, RZ, R33 ;  /* 0x000000ffff0b8224 */ /* 0x010fc600078e0021 */
[----:B------:R-:W4:Y:S04]  /*21d00*/  LDL R41, [R1+0x864] ;  /* 0x0008640001297983 */ /* 0x000f280000100800 */
[----:B------:R0:W4:Y:S02]  /*21d10*/  @!P0 LDG.E.U16 R167, desc[UR6][R10.64] ;  /* 0x000000060aa78981 */ /* 0x000124000c1e1500 */
[----:B0-----:R-:W-:Y:S02]  /*21d20*/  @!P0 IMAD.MOV.U32 R10, RZ, RZ, R25 ;  /* 0x000000ffff0a8224 */ /* 0x001fe400078e0019 */
[----:B------:R-:W4:Y:S01]  /*21d30*/  LDL R25, [R1+0x868] ;  /* 0x0008680001197983 */ /* 0x000f220000100800 */
[----:B------:R-:W-:-:S03]  /*21d40*/  @!P0 IMAD.MOV.U32 R11, RZ, RZ, R32 ;  /* 0x000000ffff0b8224 */ /* 0x000fc600078e0020 */
[----:B------:R-:W4:Y:S04]  /*21d50*/  LDL.LU R47, [R1+0x76c] ;  /* 0x00076c00012f7983 */ /* 0x000f280000300800 */
[----:B------:R-:W4:Y:S04]  /*21d60*/  LDL.LU R36, [R1+0x770] ;  /* 0x0007700001247983 */ /* 0x000f280000300800 */
[----:B------:R0:W4:Y:S04]  /*21d70*/  @!P0 LDG.E.U16 R166, desc[UR6][R10.64] ;  /* 0x000000060aa68981 */ /* 0x000128000c1e1500 */
[----:B------:R-:W4:Y:S04]  /*21d80*/  LDL R40, [R1+0x844] ;  /* 0x0008440001287983 */ /* 0x000f280000100800 */
[----:B------:R-:W4:Y:S04]  /*21d90*/  LDL R33, [R1+0x848] ;  /* 0x0008480001217983 */ /* 0x000f280000100800 */
[----:B------:R-:W4:Y:S01]  /*21da0*/  LDL R38, [R1+0x824] ;  /* 0x0008240001267983 */ /* 0x000f220000100800 */
[----:B0-----:R-:W-:-:S03]  /*21db0*/  @!P0 IMAD.MOV.U32 R11, RZ, RZ, R30 ;  /* 0x000000ffff0b8224 */ /* 0x001fc600078e001e */
[----:B------:R-:W4:Y:S04]  /*21dc0*/  LDL R30, [R1+0x828] ;  /* 0x00082800011e7983 */ /* 0x000f280000100800 */
[----:B------:R-:W4:Y:S01]  /*21dd0*/  LDL.LU R44, [R1+0x750] ;  /* 0x00075000012c7983 */ /* 0x000f220000300800 */
[----:B------:R-:W-:Y:S01]  /*21de0*/  PRMT R165, RZ, 0x7610, R165 ;  /* 0x00007610ffa57816 */ /* 0x000fe200000000a5 */
[----:B------:R-:W-:Y:S01]  /*21df0*/  @!P0 IMAD.MOV.U32 R10, RZ, RZ, R27 ;  /* 0x000000ffff0a8224 */ /* 0x000fe200078e001b */
[----:B------:R-:W-:Y:S01]  /*21e00*/  PRMT R164, RZ, 0x7610, R164 ;  /* 0x00007610ffa47816 */ /* 0x000fe200000000a4 */
[----:B------:R-:W4:Y:S04]  /*21e10*/  LDL R35, [R1+0x804] ;  /* 0x0008040001237983 */ /* 0x000f280000100800 */
[----:B------:R0:W4:Y:S01]  /*21e20*/  @!P0 LDG.E.U16 R165, desc[UR6][R10.64] ;  /* 0x000000060aa58981 */ /* 0x000122000c1e1500 */
[----:B------:R-:W-:-:S03]  /*21e30*/  PRMT R163, RZ, 0x7610, R163 ;  /* 0x00007610ffa37816 */ /* 0x000fc600000000a3 */
[----:B------:R-:W4:Y:S01]  /*21e40*/  LDL R32, [R1+0x808] ;  /* 0x0008080001207983 */ /* 0x000f220000100800 */
[----:B------:R-:W-:-:S03]  /*21e50*/  PRMT R162, RZ, 0x7610, R162 ;  /* 0x00007610ffa27816 */ /* 0x000fc600000000a2 */
[----:B------:R-:W4:Y:S01]  /*21e60*/  LDL R27, [R1+0x7e8] ;  /* 0x0007e800011b7983 */ /* 0x000f220000100800 */
[----:B------:R-:W-:Y:S02]  /*21e70*/  PRMT R161, RZ, 0x7610, R161 ;  /* 0x00007610ffa17816 */ /* 0x000fe400000000a1 */
[----:B------:R-:W-:Y:S02]  /*21e80*/  PRMT R160, RZ, 0x7610, R160 ;  /* 0x00007610ffa07816 */ /* 0x000fe400000000a0 */
[----:B------:R-:W-:Y:S02]  /*21e90*/  PRMT R159, RZ, 0x7610, R159 ;  /* 0x00007610ff9f7816 */ /* 0x000fe4000000009f */
[----:B------:R-:W-:Y:S01]  /*21ea0*/  PRMT R158, RZ, 0x7610, R158 ;  /* 0x00007610ff9e7816 */ /* 0x000fe2000000009e */
[----:B0-----:R-:W-:Y:S02]  /*21eb0*/  @!P0 IMAD.MOV.U32 R11, RZ, RZ, R24 ;  /* 0x000000ffff0b8224 */ /* 0x001fe400078e0018 */
[----:B------:R-:W4:Y:S01]  /*21ec0*/  LDL R24, [R1+0x7c8] ;  /* 0x0007c80001187983 */ /* 0x000f220000100800 */
[----:B------:R-:W-:-:S05]  /*21ed0*/  @!P0 IMAD.MOV.U32 R10, RZ, RZ, R50 ;  /* 0x000000ffff0a8224 */ /* 0x000fca00078e0032 */
[----:B------:R0:W4:Y:S02]  /*21ee0*/  @!P0 LDG.E.U16 R164, desc[UR6][R10.64] ;  /* 0x000000060aa48981 */ /* 0x000124000c1e1500 */
[----:B0-----:R-:W-:Y:S02]  /*21ef0*/  @!P0 IMAD.MOV.U32 R10, RZ, RZ, R0 ;  /* 0x000000ffff0a8224 */ /* 0x001fe400078e0000 */
[----:B------:R-:W4:Y:S01]  /*21f00*/  LDL.LU R0, [R1+0x7e4] ;  /* 0x0007e40001007983 */ /* 0x000f220000300800 */
[----:B---3--:R-:W-:-:S05]  /*21f10*/  @!P0 IMAD.MOV.U32 R11, RZ, RZ, R31 ;  /* 0x000000ffff0b8224 */ /* 0x008fca00078e001f */
[----:B------:R0:W3:Y:S02]  /*21f20*/  @!P0 LDG.E.U16 R163, desc[UR6][R10.64] ;  /* 0x000000060aa38981 */ /* 0x0000e4000c1e1500 */
[----:B0-----:R-:W-:Y:S02]  /*21f30*/  @!P0 IMAD.MOV.U32 R11, RZ, RZ, R39 ;  /* 0x000000ffff0b8224 */ /* 0x001fe400078e0027 */
[----:B--2---:R-:W-:-:S05]  /*21f40*/  @!P0 IMAD.MOV.U32 R10, RZ, RZ, R28 ;  /* 0x000000ffff0a8224 */ /* 0x004fca00078e001c */
[----:B------:R4:W2:Y:S04]  /*21f50*/  @!P0 LDG.E.U16 R162, desc[UR6][R10.64] ;  /* 0x000000060aa28981 */ /* 0x0008a8000c1e1500 */
[----:B------:R0:W-:Y:S01]  /*21f60*/  STL [R1+0x1370], R3 ;  /* 0x0013700301007387 */ /* 0x0001e20000100800 */
[----:B----4-:R-:W-:Y:S02]  /*21f70*/  @!P0 IMAD.MOV.U32 R11, RZ, RZ, R47 ;  /* 0x000000ffff0b8224 */ /* 0x010fe400078e002f */
[----:B------:R-:W-:-:S05]  /*21f80*/  @!P0 IMAD.MOV.U32 R10, RZ, RZ, R36 ;  /* 0x000000ffff0a8224 */ /* 0x000fca00078e0024 */
[----:B------:R1:W4:Y:S02]  /*21f90*/  @!P0 LDG.E.U16 R161, desc[UR6][R10.64] ;  /* 0x000000060aa18981 */ /* 0x000324000c1e1500 */
[----:B-1----:R-:W-:Y:S02]  /*21fa0*/  @!P0 IMAD.MOV.U32 R11, RZ, RZ, R3 ;  /* 0x000000ffff0b8224 */ /* 0x002fe400078e0003 */
[----:B0-----:R-:W3:Y:S01]  /*21fb0*/  LDL.LU R3, [R1+0x75c] ;  /* 0x00075c0001037983 */ /* 0x001ee20000300800 */
[----:B------:R-:W-:-:S05]  /*21fc0*/  @!P0 IMAD.MOV.U32 R10, RZ, RZ, R44 ;  /* 0x000000ffff0a8224 */ /* 0x000fca00078e002c */
[----:B------:R0:W4:Y:S02]  /*21fd0*/  @!P0 LDG.E.U16 R160, desc[UR6][R10.64] ;  /* 0x000000060aa08981 */ /* 0x000124000c1e1500 */
[----:B0-----:R-:W-:Y:S02]  /*21fe0*/  @!P0 IMAD.MOV.U32 R10, RZ, RZ, R25 ;  /* 0x000000ffff0a8224 */ /* 0x001fe400078e0019 */
[----:B------:R-:W-:Y:S01]  /*21ff0*/  @!P0 IMAD.MOV.U32 R11, RZ, RZ, R41 ;  /* 0x000000ffff0b8224 */ /* 0x000fe200078e0029 */
[----:B------:R-:W2:Y:S04]  /*22000*/  LDL.LU R25, [R1+0x7c4] ;  /* 0x0007c40001197983 */ /* 0x000ea80000300800 */
[----:B------:R0:W4:Y:S02]  /*22010*/  @!P0 LDG.E.U16 R159, desc[UR6][R10.64] ;  /* 0x000000060a9f8981 */ /* 0x000124000c1e1500 */
[----:B0-----:R-:W-:-:S02]  /*22020*/  @!P0 IMAD.MOV.U32 R10, RZ, RZ, R33 ;  /* 0x000000ffff0a8224 */ /* 0x001fc400078e0021 */
[----:B------:R-:W-:Y:S01]  /*22030*/  @!P0 IMAD.MOV.U32 R11, RZ, RZ, R40 ;  /* 0x000000ffff0b8224 */ /* 0x000fe200078e0028 */
[----:B------:R-:W3:Y:S04]  /*22040*/  LDL.LU R33, [R1+0x7a4] ;  /* 0x0007a40001217983 */ /* 0x000ee80000300800 */
[----:B------:R-:W4:Y:S04]  /*22050*/  LDL R40, [R1+0x764] ;  /* 0x0007640001287983 */ /* 0x000f280000100800 */
[----:B------:R-:W4:Y:S04]  /*22060*/  LDL.LU R49, [R1+0x7a8] ;  /* 0x0007a80001317983 */ /* 0x000f280000300800 */
[----:B------:R0:W4:Y:S04]  /*22070*/  @!P0 LDG.E.U16 R158, desc[UR6][R10.64] ;  /* 0x000000060a9e8981 */ /* 0x000128000c1e1500 */
[----:B------:R-:W4:Y:S01]  /*22080*/  LDL.LU R41, [R1+0x784] ;  /* 0x0007840001297983 */ /* 0x000f220000300800 */
[----:B0-----:R-:W-:-:S03]  /*22090*/  @!P0 IMAD.MOV.U32 R10, RZ, RZ, R30 ;  /* 0x000000ffff0a8224 */ /* 0x001fc600078e001e */
[----:B------:R-:W4:Y:S01]  /*220a0*/  LDL.LU R30, [R1+0x788] ;  /* 0x00078800011e7983 */ /* 0x000f220000300800 */
[----:B------:R-:W-:Y:S01]  /*220b0*/  PRMT R157, RZ, 0x7610, R157 ;  /* 0x00007610ff9d7816 */ /* 0x000fe2000000009d */
[----:B------:R-:W-:Y:S01]  /*220c0*/  @!P0 IMAD.MOV.U32 R11, RZ, RZ, R38 ;  /* 0x000000ffff0b8224 */ /* 0x000fe200078e0026 */
[----:B------:R-:W-:Y:S01]  /*220d0*/  PRMT R156, RZ, 0x7610, R156 ;  /* 0x00007610ff9c7816 */ /* 0x000fe2000000009c */
[----:B------:R-:W4:Y:S04]  /*220e0*/  LDL.LU R38, [R1+0x768] ;  /* 0x0007680001267983 */ /* 0x000f280000300800 */
[----:B------:R0:W4:Y:S04]  /*220f0*/  @!P0 LDG.E.U16 R157, desc[UR6][R10.64] ;  /* 0x000000060a9d8981 */ /* 0x000128000c1e1500 */
[----:B------:R-:W4:Y:S04]  /*22100*/  LDL R127, [R1+0x89c] ;  /* 0x00089c00017f7983 */ /* 0x000f280000100800 */
[----:B------:R-:W4:Y:S01]  /*22110*/  LDL R126, [R1+0x8a0] ;  /* 0x0008a000017e7983 */ /* 0x000f220000100800 */
[----:B0-----:R-:W-:-:S02]  /*22120*/  @!P0 IMAD.MOV.U32 R10, RZ, RZ, R32 ;  /* 0x000000ffff0a8224 */ /* 0x001fc400078e0020 */
[----:B------:R-:W-:Y:S01]  /*22130*/  @!P0 IMAD.MOV.U32 R11, RZ, RZ, R35 ;  /* 0x000000ffff0b8224 */ /* 0x000fe200078e0023 */
[----:B------:R-:W4:Y:S04]  /*22140*/  LDL R125, [R1+0x87c] ;  /* 0x00087c00017d7983 */ /* 0x000f280000100800 */
[----:B------:R0:W4:Y:S04]  /*22150*/  @!P0 LDG.E.U16 R156, desc[UR6][R10.64] ;  /* 0x000000060a9c8981 */ /* 0x000128000c1e1500 */
[----:B------:R-:W4:Y:S04]  /*22160*/  LDL R124, [R1+0x880] ;  /* 0x00088000017c7983 */ /* 0x000f280000100800 */
[----:B------:R-:W4:Y:S01]  /*22170*/  LDL R51, [R1+0x85c] ;  /* 0x00085c0001337983 */ /* 0x000f220000100800 */
[----:B0-----:R-:W-:-:S03]  /*22180*/  @!P0 IMAD.MOV.U32 R10, RZ, RZ, R27 ;  /* 0x000000ffff0a8224 */ /* 0x001fc600078e001b */
[----:B------:R-:W4:Y:S04]  /*22190*/  LDL R27, [R1+0x860] ;  /* 0x00086000011b7983 */ /* 0x000f280000100800 */
[----:B------:R-:W4:Y:S01]  /*221a0*/  LDL.LU R48, [R1+0x748] ;  /* 0x0007480001307983 */ /* 0x000f220000300800 */
[----:B------:R-:W-:Y:S02]  /*221b0*/  PRMT R155, RZ, 0x7610, R155 ;  /* 0x00007610ff9b7816 */ /* 0x000fe4000000009b */
[----:B------:R-:W-:Y:S02]  /*221c0*/  PRMT R154, RZ, 0x7610, R154 ;  /* 0x00007610ff9a7816 */ /* 0x000fe4000000009a */
[----:B------:R-:W-:Y:S02]  /*221d0*/  PRMT R153, RZ, 0x7610, R153 ;  /* 0x00007610ff997816 */ /* 0x000fe40000000099 */
[----:B------:R-:W-:Y:S01]  /*221e0*/  PRMT R152, RZ, 0x7610, R152 ;  /* 0x00007610ff987816 */ /* 0x000fe20000000098 */
[----:B------:R-:W-:-:S05]  /*221f0*/  @!P0 IMAD.MOV.U32 R11, RZ, RZ, R0 ;  /* 0x000000ffff0b8224 */ /* 0x000fca00078e0000 */
[----:B------:R0:W4:Y:S04]  /*22200*/  @!P0 LDG.E.U16 R155, desc[UR6][R10.64] ;  /* 0x000000060a9b8981 */ /* 0x000128000c1e1500 */
[----:B------:R1:W-:Y:S04]  /*22210*/  STL [R1+0x13e4], R0 ;  /* 0x0013e40001007387 */ /* 0x0003e80000100800 */
[----:B------:R-:W4:Y:S01]  /*22220*/  LDL R35, [R1+0x83c] ;  /* 0x00083c0001237983 */ /* 0x000f220000100800 */
[----:B0-----:R-:W-:-:S03]  /*22230*/  @!P0 IMAD.MOV.U32 R10, RZ, RZ, R24 ;  /* 0x000000ffff0a8224 */ /* 0x001fc600078e0018 */
[----:B------:R-:W4:Y:S04]  /*22240*/  LDL R24, [R1+0x840] ;  /* 0x0008400001187983 */ /* 0x000f280000100800 */
[----:B------:R-:W4:Y:S04]  /*22250*/  LDL R43, [R1+0x81c] ;  /* 0x00081c00012b7983 */ /* 0x000f280000100800 */
[----:B------:R-:W4:Y:S01]  /*22260*/  LDL R32, [R1+0x820] ;  /* 0x0008200001207983 */ /* 0x000f220000100800 */
[----:B------:R-:W-:Y:S02]  /*22270*/  PRMT R23, RZ, 0x7610, R23 ;  /* 0x00007610ff177816 */ /* 0x000fe40000000017 */
[----:B------:R-:W-:Y:S01]  /*22280*/  PRMT R22, RZ, 0x7610, R22 ;  /* 0x00007610ff167816 */ /* 0x000fe20000000016 */
[----:B------:R-:W4:Y:S01]  /*22290*/  LDL R123, [R1+0x7e0] ;  /* 0x0007e000017b7983 */ /* 0x000f220000100800 */
[----:B--2---:R-:W-:-:S05]  /*222a0*/  @!P0 IMAD.MOV.U32 R11, RZ, RZ, R25 ;  /* 0x000000ffff0b8224 */ /* 0x004fca00078e0019 */
[----:B------:R3:W2:Y:S02]  /*222b0*/  @!P0 LDG.E.U16 R154, desc[UR6][R10.64] ;  /* 0x000000060a9a8981 */ /* 0x0006a4000c1e1500 */
[----:B---3--:R-:W-:Y:S02]  /*222c0*/  @!P0 IMAD.MOV.U32 R11, RZ, RZ, R33 ;  /* 0x000000ffff0b8224 */ /* 0x008fe400078e0021 */
[----:B----4-:R-:W-:-:S05]  /*222d0*/  @!P0 IMAD.MOV.U32 R10, RZ, RZ, R49 ;  /* 0x000000ffff0a8224 */ /* 0x010fca00078e0031 */
[----:B------:R0:W3:Y:S02]  /*222e0*/  @!P0 LDG.E.U16 R153, desc[UR6][R10.64] ;  /* 0x000000060a998981 */ /* 0x0000e4000c1e1500 */
[----:B0-----:R-:W-:Y:S02]  /*222f0*/  @!P0 IMAD.MOV.U32 R11, RZ, RZ, R41 ;  /* 0x000000ffff0b8224 */ /* 0x001fe400078e0029 */
[----:B------:R-:W-:-:S05]  /*22300*/  @!P0 IMAD.MOV.U32 R10, RZ, RZ, R30 ;  /* 0x000000ffff0a8224 */ /* 0x000fca00078e001e */
[----:B------:R0:W4:Y:S02]  /*22310*/  @!P0 LDG.E.U16 R152, desc[UR6][R10.64] ;  /* 0x000000060a988981 */ /* 0x000124000c1e1500 */
[----:B0-----:R-:W-:Y:S02]  /*22320*/  @!P0 IMAD.MOV.U32 R11, RZ, RZ, R40 ;  /* 0x000000ffff0b8224 */ /* 0x001fe400078e0028 */
[----:B------:R-:W2:Y:S01]  /*22330*/  LDL R40, [R1+0x800] ;  /* 0x0008000001287983 */ /* 0x000ea20000100800 */
[----:B------:R-:W-:Y:S01]  /*22340*/  @!P0 IMAD.MOV.U32 R10, RZ, RZ, R38 ;  /* 0x000000ffff0a8224 */ /* 0x000fe200078e0026 */
[----:B------:R-:W-:Y:S02]  /*22350*/  PRMT R21, RZ, 0x7610, R21 ;  /* 0x00007610ff157816 */ /* 0x000fe40000000015 */
[----:B------:R-:W-:Y:S01]  /*22360*/  PRMT R20, RZ, 0x7610, R20 ;  /* 0x00007610ff147816 */ /* 0x000fe20000000014 */
[----:B-1----:R-:W3:Y:S04]  /*22370*/  LDL.LU R0, [R1+0x7c0] ;  /* 0x0007c00001007983 */ /* 0x002ee80000300800 */
[----:B------:R0:W4:Y:S02]  /*22380*/  @!P0 LDG.E.U16 R23, desc[UR6][R10.64] ;  /* 0x000000060a178981 */ /* 0x000124000c1e1500 */
[----:B0-----:R-:W-:-:S02]  /*22390*/  @!P0 IMAD.MOV.U32 R11, RZ, RZ, R4 ;  /* 0x000000ffff0b8224 */ /* 0x001fc400078e0004 */
[----:B------:R-:W-:-:S05]  /*223a0*/  @!P0 IMAD.MOV.U32 R10, RZ, RZ, R48 ;  /* 0x000000ffff0a8224 */ /* 0x000fca00078e0030 */
[----:B------:R0:W4:Y:S02]  /*223b0*/  @!P0 LDG.E.U16 R22, desc[UR6][R10.64] ;  /* 0x000000060a168981 */ /* 0x000124000c1e1500 */
[----:B0-----:R-:W-:Y:S02]  /*223c0*/  @!P0 IMAD.MOV.U32 R10, RZ, RZ, R126 ;  /* 0x000000ffff0a8224 */ /* 0x001fe400078e007e */
[----:B------:R-:W-:Y:S01]  /*223d0*/  @!P0 IMAD.MOV.U32 R11, RZ, RZ, R127 ;  /* 0x000000ffff0b8224 */ /* 0x000fe200078e007f */
[----:B------:R0:W-:Y:S04]  /*223e0*/  STL [R1+0x1374], R4 ;  /* 0x0013740401007387 */ /* 0x0001e80000100800 */
[----:B------:R1:W4:Y:S01]  /*223f0*/  @!P0 LDG.E.U16 R21, desc[UR6][R10.64] ;  /* 0x000000060a158981 */ /* 0x000322000c1e1500 */
[----:B------:R-:W-:-:S03]  /*22400*/  PRMT R19, RZ, 0x7610, R19 ;  /* 0x00007610ff137816 */ /* 0x000fc60000000013 */
[----:B0-----:R-:W3:Y:S01]  /*22410*/  LDL.LU R4, [R1+0x7fc] ;  /* 0x0007fc0001047983 */ /* 0x001ee20000300800 */
[----:B-1----:R-:W-:Y:S02]  /*22420*/  @!P0 IMAD.MOV.U32 R10, RZ, RZ, R124 ;  /* 0x000000ffff0a8224 */ /* 0x002fe400078e007c */
[----:B------:R-:W-:-:S05]  /*22430*/  @!P0 IMAD.MOV.U32 R11, RZ, RZ, R125 ;  /* 0x000000ffff0b8224 */ /* 0x000fca00078e007d */
[----:B------:R0:W4:Y:S01]  /*22440*/  @!P0 LDG.E.U16 R20, desc[UR6][R10.64] ;  /* 0x000000060a148981 */ /* 0x000122000c1e1500 */
[----:B------:R-:W-:Y:S01]  /*22450*/  PRMT R18, RZ, 0x7610, R18 ;  /* 0x00007610ff127816 */ /* 0x000fe20000000012 */
[----:B0-----:R-:W-:Y:S02]  /*22460*/  @!P0 IMAD.MOV.U32 R10, RZ, RZ, R27 ;  /* 0x000000ffff0a8224 */ /* 0x001fe400078e001b */
[----:B------:R-:W-:Y:S02]  /*22470*/  @!P0 IMAD.MOV.U32 R11, RZ, RZ, R51 ;  /* 0x000000ffff0b8224 */ /* 0x000fe400078e0033 */
[----:B------:R-:W4:Y:S04]  /*22480*/  LDL.LU R51, [R1+0x7dc] ;  /* 0x0007dc0001337983 */ /* 0x000f280000300800 */
[----:B------:R0:W4:Y:S01]  /*22490*/  @!P0 LDG.E.U16 R19, desc[UR6][R10.64] ;  /* 0x000000060a138981 */ /* 0x000122000c1e1500 */
[----:B------:R-:W-:-:S03]  /*224a0*/  PRMT R17, RZ, 0x7610, R17 ;  /* 0x00007610ff117816 */ /* 0x000fc60000000011 */
[----:B------:R-:W4:Y:S01]  /*224b0*/  LDL.LU R27, [R1+0x7bc] ;  /* 0x0007bc00011b7983 */ /* 0x000f220000300800 */
[----:B0-----:R-:W-:-:S03]  /*224c0*/  @!P0 IMAD.MOV.U32 R11, RZ, RZ, R35 ;  /* 0x000000ffff0b8224 */ /* 0x001fc600078e0023 */
[----:B------:R-:W4:Y:S01]  /*224d0*/  LDL.LU R35, [R1+0x79c] ;  /* 0x00079c0001237983 */ /* 0x000f220000300800 */
[----:B------:R-:W-:-:S03]  /*224e0*/  @!P0 IMAD.MOV.U32 R10, RZ, RZ, R24 ;  /* 0x000000ffff0a8224 */ /* 0x000fc600078e0018 */
[----:B------:R-:W4:Y:S04]  /*224f0*/  LDL.LU R24, [R1+0x7a0] ;  /* 0x0007a00001187983 */ /* 0x000f280000300800 */
[----:B------:R0:W4:Y:S02]  /*22500*/  @!P0 LDG.E.U16 R18, desc[UR6][R10.64] ;  /* 0x000000060a128981 */ /* 0x000124000c1e1500 */
[----:B0-----:R-:W-:Y:S02]  /*22510*/  @!P0 IMAD.MOV.U32 R10, RZ, RZ, R32 ;  /* 0x000000ffff0a8224 */ /* 0x001fe400078e0020 */
[----:B------:R-:W-:Y:S02]  /*22520*/  @!P0 IMAD.MOV.U32 R11, RZ, RZ, R43 ;  /* 0x000000ffff0b8224 */ /* 0x000fe400078e002b */
[----:B------:R-:W4:Y:S04]  /*22530*/  LDL.LU R43, [R1+0x77c] ;  /* 0x00077c00012b7983 */ /* 0x000f280000300800 */
[----:B------:R2:W4:Y:S04]  /*22540*/  @!P0 LDG.E.U16 R17, desc[UR6][R10.64] ;  /* 0x000000060a118981 */ /* 0x000528000c1e1500 */
[----:B------:R-:W4:Y:S01]  /*22550*/  LDL.LU R32, [R1+0x780] ;  /* 0x0007800001207983 */ /* 0x000f220000300800 */
[----:B--2---:R-:W-:-:S03]  /*22560*/  @!P0 IMAD.MOV.U32 R10, RZ, RZ, R40 ;  /* 0x000000ffff0a8224 */ /* 0x004fc600078e0028 */
[----:B------:R-:W2:Y:S04]  /*22570*/  LDL.LU R40, [R1+0x760] ;  /* 0x0007600001287983 */ /* 0x000ea80000300800 */
[----:B------:R0:W-:Y:S04]  /*22580*/  STS.U16 [R103+UR4+0x100], R16 ;  /* 0x0001001067007988 */ /* 0x0001e80008000404 */
[----:B------:R1:W-:Y:S01]  /*22590*/  STS.U16 [R103+UR4+0x500], R15 ;  /* 0x0005000f67007988 */ /* 0x0003e20008000404 */
[----:B0-----:R-:W-:Y:S02]  /*225a0*/  PRMT R16, RZ, 0x7610, R16 ;  /* 0x00007610ff107816 */ /* 0x001fe40000000010 */
[----:B-1----:R-:W-:Y:S01]  /*225b0*/  PRMT R15, RZ, 0x7610, R15 ;  /* 0x00007610ff0f7816 */ /* 0x002fe2000000000f */
[----:B------:R0:W-:Y:S04]  /*225c0*/  STS.U16 [R103+UR4+0x900], R14 ;  /* 0x0009000e67007988 */ /* 0x0001e80008000404 */
[----:B------:R1:W-:Y:S01]  /*225d0*/  STS.U16 [R103+UR4+0xd00], R13 ;  /* 0x000d000d67007988 */ /* 0x0003e20008000404 */
[----:B0-----:R-:W-:Y:S01]  /*225e0*/  PRMT R14, RZ, 0x7610, R14 ;  /* 0x00007610ff0e7816 */ /* 0x001fe2000000000e */
[----:B---3--:R-:W-:-:S05]  /*225f0*/  @!P0 IMAD.MOV.U32 R11, RZ, RZ, R4 ;  /* 0x000000ffff0b8224 */ /* 0x008fca00078e0004 */
[----:B------:R0:W3:Y:S02]  /*22600*/  @!P0 LDG.E.U16 R16, desc[UR6][R10.64] ;  /* 0x000000060a108981 */ /* 0x0000e4000c1e1500 */
[----:B0-----:R-:W-:Y:S02]  /*22610*/  @!P0 IMAD.MOV.U32 R10, RZ, RZ, R123 ;  /* 0x000000ffff0a8224 */ /* 0x001fe400078e007b */
[----:B------:R-:W3:Y:S01]  /*22620*/  LDL R123, [R1+0x73c] ;  /* 0x00073c00017b7983 */ /* 0x000ee20000100800 */
[----:B----4-:R-:W-:-:S03]  /*22630*/  @!P0 IMAD.MOV.U32 R11, RZ, RZ, R51 ;  /* 0x000000ffff0b8224 */ /* 0x010fc600078e0033 */
[----:B------:R-:W-:Y:S04]  /*22640*/  STL [R1+0x13e8], R0 ;  /* 0x0013e80001007387 */ /* 0x000fe80000100800 */
[----:B------:R0:W4:Y:S01]  /*22650*/  @!P0 LDG.E.U16 R15, desc[UR6][R10.64] ;  /* 0x000000060a0f8981 */ /* 0x000122000c1e1500 */
[----:B-1----:R-:W-:-:S03]  /*22660*/  PRMT R13, RZ, 0x7610, R13 ;  /* 0x00007610ff0d7816 */ /* 0x002fc6000000000d */
[----:B------:R-:W-:Y:S01]  /*22670*/  STL [R1+0x1670], R151 ;  /* 0x0016709701007387 */ /* 0x000fe20000100800 */
[----:B0-----:R-:W-:Y:S02]  /*22680*/  @!P0 IMAD.MOV.U32 R10, RZ, RZ, R0 ;  /* 0x000000ffff0a8224 */ /* 0x001fe400078e0000 */
[----:B------:R-:W-:Y:S01]  /*22690*/  @!P0 IMAD.MOV.U32 R11, RZ, RZ, R27 ;  /* 0x000000ffff0b8224 */ /* 0x000fe200078e001b */
[----:B------:R-:W-:Y:S04]  /*226a0*/  STL.64 [R1+0x1668], R50 ;  /* 0x0016683201007387 */ /* 0x000fe80000100a00 */
[----:B------:R0:W4:Y:S04]  /*226b0*/  @!P0 LDG.E.U16 R14, desc[UR6][R10.64] ;  /* 0x000000060a0e8981 */ /* 0x000128000c1e1500 */
[----:B------:R-:W-:Y:S04]  /*226c0*/  STL.64 [R1+0x1660], R48 ;  /* 0x0016603001007387 */ /* 0x000fe80000100a00 */
[----:B------:R-:W-:Y:S04]  /*226d0*/  STL.64 [R1+0x1658], R46 ;  /* 0x0016582e01007387 */ /* 0x000fe80000100a00 */
[----:B------:R-:W-:Y:S04]  /*226e0*/  STL.64 [R1+0x1650], R44 ;  /* 0x0016502c01007387 */ /* 0x000fe80000100a00 */
[----:B------:R1:W-:Y:S02]  /*226f0*/  STS.U16 [R103+UR4+0x1100], R12 ;  /* 0x0011000c67007988 */ /* 0x0003e40008000404 */
[----:B-1----:R-:W-:Y:S01]  /*22700*/  PRMT R12, RZ, 0x7610, R12 ;  /* 0x00007610ff0c7816 */ /* 0x002fe2000000000c */
[----:B0-----:R-:W-:-:S02]  /*22710*/  @!P0 IMAD.MOV.U32 R11, RZ, RZ, R35 ;  /* 0x000000ffff0b8224 */ /* 0x001fc400078e0023 */
[----:B------:R-:W-:-:S05]  /*22720*/  @!P0 IMAD.MOV.U32 R10, RZ, RZ, R24 ;  /* 0x000000ffff0a8224 */ /* 0x000fca00078e0018 */
[----:B------:R0:W4:Y:S04]  /*22730*/  @!P0 LDG.E.U16 R13, desc[UR6][R10.64] ;  /* 0x000000060a0d8981 */ /* 0x000128000c1e1500 */
[----:B------:R-:W-:Y:S01]  /*22740*/  STL.64 [R1+0x1648], R42 ;  /* 0x0016482a01007387 */ /* 0x000fe20000100a00 */
[----:B0-----:R-:W-:Y:S02]  /*22750*/  @!P0 IMAD.MOV.U32 R11, RZ, RZ, R43 ;  /* 0x000000ffff0b8224 */ /* 0x001fe400078e002b */
[----:B------:R-:W-:-:S05]  /*22760*/  @!P0 IMAD.MOV.U32 R10, RZ, RZ, R32 ;  /* 0x000000ffff0a8224 */ /* 0x000fca00078e0020 */
[----:B------:R0:W4:Y:S02]  /*22770*/  @!P0 LDG.E.U16 R12, desc[UR6][R10.64] ;  /* 0x000000060a0c8981 */ /* 0x000124000c1e1500 */
[----:B0-----:R-:W-:Y:S02]  /*22780*/  @!P0 IMAD.MOV.U32 R11, RZ, RZ, R3 ;  /* 0x000000ffff0b8224 */ /* 0x001fe400078e0003 */
[----:B--2---:R-:W-:Y:S04]  /*22790*/  STL.64 [R1+0x1640], R40 ;  /* 0x0016402801007387 */ /* 0x004fe80000100a00 */
        /* <DEDUP_REMOVED lines=8> */
[----:B------:R0:W-:Y:S04]  /*22820*/  STL [R1+0x1378], R3 ;  /* 0x0013780301007387 */ /* 0x0001e80000100800 */
[----:B0-----:R-:W2:Y:S01]  /*22830*/  LDL.LU R3, [R1+0x740] ;  /* 0x0007400001037983 */ /* 0x001ea20000300800 */
[----:B------:R-:W-:-:S03]  /*22840*/  @!P0 IMAD.MOV.U32 R10, RZ, RZ, R40 ;  /* 0x000000ffff0a8224 */ /* 0x000fc600078e0028 */
[----:B------:R0:W-:Y:S02]  /*22850*/  STS.U16 [R103+UR4+0x1500], R9 ;  /* 0x0015000967007988 */ /* 0x0001e40008000404 */
[----:B0-----:R-:W-:-:S06]  /*22860*/  PRMT R9, RZ, 0x7610, R9 ;  /* 0x00007610ff097816 */ /* 0x001fcc0000000009 */
[----:B------:R2:W4:Y:S04]  /*22870*/  @!P0 LDG.E.U16 R9, desc[UR6][R10.64] ;  /* 0x000000060a098981 */ /* 0x000528000c1e1500 */
[----:B------:R-:W-:Y:S04]  /*22880*/  STS.U16 [R103+UR4+0x1900], R5 ;  /* 0x0019000567007988 */ /* 0x000fe80008000404 */
[----:B------:R-:W-:Y:S04]  /*22890*/  STS.U16 [R103+UR4+0x1d00], R122 ;  /* 0x001d007a67007988 */ /* 0x000fe80008000404 */
[----:B------:R-:W-:Y:S04]  /*228a0*/  STS.U16 [R103+UR4+0x2100], R121 ;  /* 0x0021007967007988 */ /* 0x000fe80008000404 */
[----:B------:R-:W-:Y:S04]  /*228b0*/  STS.U16 [R103+UR4+0x2500], R120 ;  /* 0x0025007867007988 */ /* 0x000fe80008000404 */
[----:B------:R-:W-:Y:S04]  /*228c0*/  STS.U16 [R103+UR4+0x2900], R119 ;  /* 0x0029007767007988 */ /* 0x000fe80008000404 */
[----:B------:R-:W-:Y:S04]  /*228d0*/  STS.U16 [R103+UR4+0x2d00], R118 ;  /* 0x002d007667007988 */ /* 0x000fe80008000404 */
[----:B------:R-:W-:Y:S01]  /*228e0*/  STS.U16 [R103+UR4+0x3100], R117 ;  /* 0x0031007567007988 */ /* 0x000fe20008000404 */
[----:B--2---:R-:W-:-:S03]  /*228f0*/  @!P0 IMAD.MOV.U32 R10, RZ, RZ, R3 ;  /* 0x000000ffff0a8224 */ /* 0x004fc600078e0003 */
[----:B------:R0:W-:Y:S04]  /*22900*/  STL [R1+0x137c], R3 ;  /* 0x00137c0301007387 */ /* 0x0001e80000100800 */
[----:B------:R-:W2:Y:S04]  /*22910*/  LDL R0, [R1+0x1334] ;  /* 0x0013340001007983 */ /* 0x000ea80000100800 */
[----:B0-----:R-:W4:Y:S04]  /*22920*/  LDL R3, [R1+0x1338] ;  /* 0x0013380001037983 */ /* 0x001f280000100800 */
        /* <DEDUP_REMOVED lines=51> */
[----:B------:R-:W2:Y:S04]  /*22c60*/  LDL.LU.64 R24, [R1+0x400] ;  /* 0x0004000001187983 */ /* 0x000ea80000300a00 */
[----:B------:R-:W2:Y:S04]  /*22c70*/  LDL.LU.64 R26, [R1+0x408] ;  /* 0x00040800011a7983 */ /* 0x000ea80000300a00 */
[----:B------:R-:W2:Y:S04]  /*22c80*/  LDL.LU.64 R28, [R1+0x410] ;  /* 0x00041000011c7983 */ /* 0x000ea80000300a00 */
[----:B------:R-:W2:Y:S04]  /*22c90*/  LDL.LU.64 R30, [R1+0x418] ;  /* 0x00041800011e7983 */ /* 0x000ea80000300a00 */
[----:B------:R-:W2:Y:S01]  /*22ca0*/  LDL.LU.64 R32, [R1+0x420] ;  /* 0x0004200001207983 */ /* 0x000ea20000300a00 */
[----:B------:R-:W-:-:S03]  /*22cb0*/  PRMT R5, RZ, 0x7610, R5 ;  /* 0x00007610ff057816 */ /* 0x000fc60000000005 */
[----:B------:R-:W2:Y:S01]  /*22cc0*/  LDL.LU.64 R34, [R1+0x428] ;  /* 0x0004280001227983 */ /* 0x000ea20000300a00 */
[----:B---3--:R-:W-:-:S03]  /*22cd0*/  @!P0 IMAD.MOV.U32 R11, RZ, RZ, R123 ;  /* 0x000000ffff0b8224 */ /* 0x008fc600078e007b */
[----:B------:R-:W3:Y:S04]  /*22ce0*/  LDL.LU.64 R36, [R1+0x430] ;  /* 0x0004300001247983 */ /* 0x000ee80000300a00 */
[----:B------:R-:W3:Y:S04]  /*22cf0*/  LDL.LU.64 R38, [R1+0x438] ;  /* 0x0004380001267983 */ /* 0x000ee80000300a00 */
[----:B------:R-:W3:Y:S04]  /*22d00*/  LDL.LU.64 R40, [R1+0x440] ;  /* 0x0004400001287983 */ /* 0x000ee80000300a00 */
[----:B------:R-:W3:Y:S04]  /*22d10*/  LDL.LU.64 R42, [R1+0x448] ;  /* 0x00044800012a7983 */ /* 0x000ee80000300a00 */
[----:B------:R-:W3:Y:S04]  /*22d20*/  LDL.LU.64 R44, [R1+0x450] ;  /* 0x00045000012c7983 */ /* 0x000ee80000300a00 */
[----:B------:R-:W3:Y:S04]  /*22d30*/  LDL.LU.64 R46, [R1+0x458] ;  /* 0x00045800012e7983 */ /* 0x000ee80000300a00 */
[----:B------:R-:W3:Y:S04]  /*22d40*/  LDL.LU.64 R48, [R1+0x460] ;  /* 0x0004600001307983 */ /* 0x000ee80000300a00 */
[----:B------:R-:W3:Y:S04]  /*22d50*/  LDL.LU.64 R50, [R1+0x468] ;  /* 0x0004680001327983 */ /* 0x000ee80000300a00 */
[----:B------:R-:W3:Y:S04]  /*22d60*/  @!P0 LDG.E.U16 R5, desc[UR6][R10.64] ;  /* 0x000000060a058981 */ /* 0x000ee8000c1e1500 */
[----:B----4-:R-:W-:Y:S04]  /*22d70*/  STS.U16 [R3+UR4+0x200], R102 ;  /* 0x0002006603007988 */ /* 0x010fe80008000404 */
        /* <DEDUP_REMOVED lines=63> */
[----:B--2---:R-:W-:Y:S04]  /*23170*/  STS.U16 [R0+UR4+0x300], R76 ;  /* 0x0003004c00007988 */ /* 0x004fe80008000404 */
        /* <DEDUP_REMOVED lines=24> */
[----:B0-----:R-:W2:Y:S04]  /*23300*/  LDL.LU.64 R52, [R1+0x470] ;  /* 0x0004700001347983 */ /* 0x001ea80000300a00 */
[----:B------:R-:W2:Y:S04]  /*23310*/  LDL.LU.64 R54, [R1+0x478] ;  /* 0x0004780001367983 */ /* 0x000ea80000300a00 */
        /* <DEDUP_REMOVED lines=86> */
[----:B---3--:R1:W-:Y:S01]  /*23880*/  STS.U16 [R0+UR4+0x17f00], R5 ;  /* 0x017f000500007988 */ /* 0x0083e20008000404 */
[----:B------:R3:W-:Y:S06]  /*23890*/  MEMBAR.ALL.CTA ;  /* 0x0000000000007992 */ /* 0x0007ec0000008000 */
[----:B---3--:R-:W3:Y:S01]  /*238a0*/  FENCE.VIEW.ASYNC.S ;  /* 0x00000000000073c6 */ /* 0x008ee20000000000 */
[----:B------:R-:W-:-:S04]  /*238b0*/  ULOP3.LUT UR8, UR8, 0x400, URZ, 0xc0, !UPT ;  /* 0x0000040008087892 */ /* 0x000fc8000f8ec03f */
[----:B------:R-:W-:Y:S01]  /*238c0*/  ULEA.HI UR8, UR42, UR8, URZ, 0x1c ;  /* 0x000000082a087291 */ /* 0x000fe2000f8fe03f */
[----:B---3--:R-:W-:Y:S03]  /*238d0*/  BAR.SYNC.DEFER_BLOCKING 0x0 ;  /* 0x0000000000007b1d */ /* 0x008fe60000010000 */
[----:B------:R-:W-:-:S03]  /*238e0*/  ULOP3.LUT UR56, UR8, 0x3fff, URZ, 0xc0, !UPT ;  /* 0x00003fff08387892 */ /* 0x000fc6000f8ec03f */
[----:B--2---:R-:W-:-:S06]  /*238f0*/  WARPGROUP.ARRIVE ;  /* 0x00000000000079c5 */ /* 0x004fcc0000000000 */
[----:B------:R-:W-:Y:S01]  /*23900*/  HGMMA.64x256x16.F32 R24, gdesc[UR56].tnspA, R24, gsb0 ;  /* 0x23e00000381879f0 */ /* 0x000fe20008000818 */
[----:B------:R-:W-:Y:S01]  /*23910*/  UIADD3 UR12, UP0, UR56, 0x80, URZ ;  /* 0x00000080380c7890 */ /* 0x000fe2000ff1e03f */
[----:B------:R-:W-:-:S03]  /*23920*/  UMOV UR8, URZ ;  /* 0x0000003f00087c82 */ /* 0x000fc60008000000 */
[----:B------:R-:W-:-:S03]  /*23930*/  UIADD3.X UR9, UR8, 0x40000040, URZ, UP0, !UPT ;  /* 0x4000004008097890 */ /* 0x000fc600087fe43f */
[----:B------:R-:W-:Y:S02]  /*23940*/  UMOV UR8, UR12 ;  /* 0x0000000c00087c82 */ /* 0x000fe40008000000 */
[----:B------:R-:W-:Y:S01]  /*23950*/  UIADD3.64 UR52, UR8, 0x80, URZ ;  /* 0x0000008008347897 */ /* 0x000fe2000fffe03f */
[----:B------:R-:W-:Y:S02]  /*23960*/  WARPGROUP.DEPBAR.LE gsb0, 0x0 ;  /* 0x00008000000079c5 */ /* 0x000fe40000010000 */
[----:B------:R-:W-:-:S15]  /*23970*/  WARPGROUP.ARRIVE ;  /* 0x00000000000079c5 */ /* 0x000fde0000000000 */
[----:B------:R-:W-:Y:S01]  /*23980*/  HGMMA.64x256x16.F32 R24, gdesc[UR8].tnspA, R24, gsb0 ;  /* 0x23e00000081879f0 */ /* 0x000fe20008000818 */
[----:B------:R-:W-:Y:S02]  /*23990*/  UIADD3.64 UR20, UR8, 0x100, URZ ;  /* 0x0000010008147897 */ /* 0x000fe4000fffe03f */
[----:B------:R-:W-:Y:S02]  /*239a0*/  WARPGROUP.DEPBAR.LE gsb0, 0x0 ;  /* 0x00008000000079c5 */ /* 0x000fe40000010000 */
[----:B------:R-:W-:-:S15]  /*239b0*/  WARPGROUP.ARRIVE ;  /* 0x00000000000079c5 */ /* 0x000fde0000000000 */
[----:B------:R-:W-:-:S08]  /*239c0*/  NOP ;  /* 0x0000000000007918 */ /* 0x000fd00000000000 */
        /* <DEDUP_REMOVED lines=20> */
[----:B------:R-:W-:Y:S03]  /*23b10*/  HGMMA.64x256x16.F32 R24, gdesc[UR32].tnspA, R24, gsb0 ;  /* 0x23e00000201879f0 */ /* 0x000fe60008000818 */
[----:B------:R-:W-:Y:S02]  /*23b20*/  WARPGROUP.DEPBAR.LE gsb0, 0x0 ;  /* 0x00008000000079c5 */ /* 0x000fe40000010000 */
[----:B------:R-:W-:-:S15]  /*23b30*/  WARPGROUP.ARRIVE ;  /* 0x00000000000079c5 */ /* 0x000fde0000000000 */
[----:B------:R-:W-:-:S08]  /*23b40*/  NOP ;  /* 0x0000000000007918 */ /* 0x000fd00000000000 */
[----:B------:R-:W-:Y:S03]  /*23b50*/  HGMMA.64x256x16.F32 R24, gdesc[UR36].tnspA, R24, gsb0 ;  /* 0x23e00000241879f0 */ /* 0x000fe60008000818 */
[----:B------:R-:W-:Y:S02]  /*23b60*/  WARPGROUP.DEPBAR.LE gsb0, 0x0 ;  /* 0x00008000000079c5 */ /* 0x000fe40000010000 */
[----:B------:R2:W-:Y:S04]  /*23b70*/  STL.64 [R1+0x400], R24 ;  /* 0x0004001801007387 */ /* 0x0005e80000100a00 */
        /* <DEDUP_REMOVED lines=58> */
[----:B------:R4:W-:Y:S01]  /*23f20*/  STL.64 [R1+0x5d8], R142 ;  /* 0x0005d88e01007387 */ /* 0x0009e20000100a00 */
[----:B0-----:R-:W-:-:S03]  /*23f30*/  IMAD.MOV.U32 R240, RZ, RZ, R25 ;  /* 0x000000fffff07224 */ /* 0x001fc600078e0019 */
[----:B------:R0:W-:Y:S01]  /*23f40*/  STL.64 [R1+0x5e0], R144 ;  /* 0x0005e09001007387 */ /* 0x0001e20000100a00 */
[----:B-1----:R-:W-:-:S03]  /*23f50*/  IMAD.MOV.U32 R5, RZ, RZ, R24 ;  /* 0x000000ffff057224 */ /* 0x002fc600078e0018 */
[----:B------:R1:W-:Y:S01]  /*23f60*/  STL.64 [R1+0x5e8], R146 ;  /* 0x0005e89201007387 */ /* 0x0003e20000100a00 */
[----:B------:R-:W-:-:S03]  /*23f70*/  IMAD.MOV.U32 R248, RZ, RZ, R27 ;  /* 0x000000fffff87224 */ /* 0x000fc600078e001b */
[----:B------:R1:W-:Y:S01]  /*23f80*/  STL.64 [R1+0x5f0], R148 ;  /* 0x0005f09401007387 */ /* 0x0003e20000100a00 */
[----:B------:R-:W-:-:S03]  /*23f90*/  IMAD.MOV.U32 R241, RZ, RZ, R26 ;  /* 0x000000fffff17224 */ /* 0x000fc600078e001a */
[----:B------:R1:W-:Y:S01]  /*23fa0*/  STL.64 [R1+0x5f8], R150 ;  /* 0x0005f89601007387 */ /* 0x0003e20000100a00 */
[----:B------:R-:W-:Y:S02]  /*23fb0*/  IMAD.MOV.U32 R251, RZ, RZ, R29 ;  /* 0x000000fffffb7224 */ /* 0x000fe400078e001d */
[----:B------:R-:W-:Y:S01]  /*23fc0*/  IMAD.MOV.U32 R228, RZ, RZ, R28 ;  /* 0x000000ffffe47224 */ /* 0x000fe200078e001c */
[----:B--2---:R-:W2:Y:S01]  /*23fd0*/  LDL.LU.64 R24, [R1+0x200] ;  /* 0x0002000001187983 */ /* 0x004ea20000300a00 */
[----:B------:R-:W-:Y:S02]  /*23fe0*/  IMAD.MOV.U32 R252, RZ, RZ, R31 ;  /* 0x000000fffffc7224 */ /* 0x000fe400078e001f */
[----:B------:R-:W-:Y:S01]  /*23ff0*/  IMAD.MOV.U32 R229, RZ, RZ, R30 ;  /* 0x000000ffffe57224 */ /* 0x000fe200078e001e */
[----:B---3--:R-:W2:Y:S01]  /*24000*/  LDL.LU.64 R26, [R1+0x208] ;  /* 0x00020800011a7983 */ /* 0x008ea20000300a00 */
[----:B------:R-:W-:-:S03]  /*24010*/  IMAD.MOV.U32 R216, RZ, RZ, R32 ;  /* 0x000000ffffd87224 */ /* 0x000fc600078e0020 */
[----:B----4-:R-:W2:Y:S01]  /*24020*/  LDL.LU.64 R28, [R1+0x210] ;  /* 0x00021000011c7983 */ /* 0x010ea20000300a00 */
[----:B------:R-:W-:-:S03]  /*24030*/  IMAD.MOV.U32 R217, RZ, RZ, R34 ;  /* 0x000000ffffd97224 */ /* 0x000fc600078e0022 */
        /* <DEDUP_REMOVED lines=42> */
[----:B------:R-:W2:Y:S01]  /*242e0*/  LDL.LU.64 R114, [R1+0x368] ;  /* 0x0003680001727983 */ /* 0x000ea20000300a00 */
[----:B------:R-:W-:-:S03]  /*242f0*/  IMAD.MOV.U32 R20, RZ, RZ, R124 ;  /* 0x000000ffff147224 */ /* 0x000fc600078e007c */
        /* <DEDUP_REMOVED lines=10> */
[----:B------:R-:W2:Y:S04]  /*243a0*/  LDL.LU.64 R126, [R1+0x398] ;  /* 0x00039800017e7983 */ /* 0x000ea80000300a00 */
[----:B------:R-:W2:Y:S01]  /*243b0*/  LDL.LU.64 R128, [R1+0x3a0] ;  /* 0x0003a00001807983 */ /* 0x000ea20000300a00 */
        /* <DEDUP_REMOVED lines=8> */
[----:B0-----:R-:W2:Y:S04]  /*24440*/  LDL.LU.64 R144, [R1+0x3e0] ;  /* 0x0003e00001907983 */ /* 0x001ea80000300a00 */
[----:B-1----:R-:W2:Y:S04]  /*24450*/  LDL.LU.64 R146, [R1+0x3e8] ;  /* 0x0003e80001927983 */ /* 0x002ea80000300a00 */
[----:B------:R-:W2:Y:S04]  /*24460*/  LDL.LU.64 R148, [R1+0x3f0] ;  /* 0x0003f00001947983 */ /* 0x000ea80000300a00 */
[----:B------:R-:W2:Y:S01]  /*24470*/  LDL.LU.64 R150, [R1+0x3f8] ;  /* 0x0003f80001967983 */ /* 0x000ea20000300a00 */
[----:B------:R-:W-:Y:S01]  /*24480*/  UMOV UR44, UR56 ;  /* 0x00000038002c7c82 */ /* 0x000fe20008000000 */
[----:B------:R-:W-:Y:S01]  /*24490*/  UMOV UR45, UR57 ;  /* 0x00000039002d7c82 */ /* 0x000fe20008000000 */
[----:B------:R-:W-:Y:S01]  /*244a0*/  UMOV UR16, UR8 ;  /* 0x0000000800107c82 */ /* 0x000fe20008000000 */
[----:B------:R-:W-:Y:S01]  /*244b0*/  UMOV UR17, UR9 ;  /* 0x0000000900117c82 */ /* 0x000fe20008000000 */
[----:B--2---:R-:W-:-:S06]  /*244c0*/  WARPGROUP.ARRIVE ;  /* 0x00000000000079c5 */ /* 0x004fcc0000000000 */
[----:B------:R-:W-:Y:S01]  /*244d0*/  HGMMA.64x256x16.F32 R24, gdesc[UR44].tnspA, R24, gsb0 ;  /* 0x23e000002c1879f0 */ /* 0x000fe20008000818 */
[----:B------:R-:W-:Y:S01]  /*244e0*/  UMOV UR12, UR52 ;  /* 0x00000034000c7c82 */ /* 0x000fe20008000000 */
[----:B------:R-:W-:Y:S01]  /*244f0*/  UMOV UR13, UR53 ;  /* 0x00000035000d7c82 */ /* 0x000fe20008000000 */
[----:B------:R-:W-:Y:S02]  /*24500*/  WARPGROUP.DEPBAR.LE gsb0, 0x0 ;  /* 0x00008000000079c5 */ /* 0x000fe40000010000 */
[----:B------:R-:W-:-:S15]  /*24510*/  WARPGROUP.ARRIVE ;  /* 0x00000000000079c5 */ /* 0x000fde0000000000 */
[----:B------:R-:W-:-:S08]  /*24520*/  NOP ;  /* 0x0000000000007918 */ /* 0x000fd00000000000 */
[----:B------:R-:W-:Y:S01]  /*24530*/  HGMMA.64x256x16.F32 R24, gdesc[UR16].tnspA, R24, gsb0 ;  /* 0x23e00000101879f0 */ /* 0x000fe20008000818 */
[----:B------:R-:W-:Y:S01]  /*24540*/  UIADD3.64 UR46, UR10, 0x1004, URZ ;  /* 0x000010040a2e7897 */ /* 0x000fe2000fffe03f */
[----:B------:R-:W-:Y:S01]  /*24550*/  UMOV UR44, UR20 ;  /* 0x00000014002c7c82 */ /* 0x000fe20008000000 */
[----:B------:R-:W-:Y:S01]  /*24560*/  UMOV UR45, UR21 ;  /* 0x00000015002d7c82 */ /* 0x000fe20008000000 */
[----:B------:R-:W-:Y:S02]  /*24570*/  WARPGROUP.DEPBAR.LE gsb0, 0x0 ;  /* 0x00008000000079c5 */ /* 0x000fe40000010000 */
[----:B------:R-:W-:-:S15]  /*24580*/  WARPGROUP.ARRIVE ;  /* 0x00000000000079c5 */ /* 0x000fde0000000000 */
[----:B------:R-:W-:-:S07]  /*24590*/  NOP ;  /* 0x0000000000007918 */ /* 0x000fce0000000000 */
        /* <DEDUP_REMOVED lines=15> */
[----:B------:R-:W-:Y:S01]  /*24690*/  UMOV UR60, UR18 ;  /* 0x00000012003c7c82 */ /* 0x000fe20008000000 */
[----:B------:R-:W-:Y:S01]  /*246a0*/  UMOV UR61, UR19 ;  /* 0x00000013003d7c82 */ /* 0x000fe20008000000 */
[----:B------:R-:W-:Y:S01]  /*246b0*/  UIADD3.64 UR18, UR10, 0x1802, URZ ;  /* 0x000018020a127897 */ /* 0x000fe2000fffe03f */
[----:B------:R-:W-:Y:S01]  /*246c0*/  UMOV UR16, UR32 ;  /* 0x0000002000107c82 */ /* 0x000fe20008000000 */
[----:B------:R-:W-:Y:S01]  /*246d0*/  UMOV UR17, UR33 ;  /* 0x0000002100117c82 */ /* 0x000fe20008000000 */
[----:B------:R-:W-:Y:S02]  /*246e0*/  WARPGROUP.DEPBAR.LE gsb0, 0x0 ;  /* 0x00008000000079c5 */ /* 0x000fe40000010000 */
[----:B------:R-:W-:-:S15]  /*246f0*/  WARPGROUP.ARRIVE ;  /* 0x00000000000079c5 */ /* 0x000fde0000000000 */
[----:B------:R-:W-:-:S05]  /*24700*/  NOP ;  /* 0x0000000000007918 */ /* 0x000fca0000000000 */
[----:B------:R-:W-:Y:S01]  /*24710*/  HGMMA.64x256x16.F32 R24, gdesc[UR44].tnspA, R24, gsb0 ;  /* 0x23e000002c1879f0 */ /* 0x000fe20008000818 */
[----:B------:R-:W-:Y:S01]  /*24720*/  UMOV UR48, UR36 ;  /* 0x0000002400307c82 */ /* 0x000fe20008000000 */
[----:B------:R-:W-:Y:S01]  /*24730*/  UMOV UR49, UR37 ;  /* 0x0000002500317c82 */ /* 0x000fe20008000000 */
[----:B------:R-:W-:Y:S02]  /*24740*/  WARPGROUP.DEPBAR.LE gsb0, 0x0 ;  /* 0x00008000000079c5 */ /* 0x000fe40000010000 */
[----:B------:R-:W-:-:S15]  /*24750*/  WARPGROUP.ARRIVE ;  /* 0x00000000000079c5 */ /* 0x000fde0000000000 */
[----:B------:R-:W-:-:S08]  /*24760*/  NOP ;  /* 0x0000000000007918 */ /* 0x000fd00000000000 */
[----:B------:R-:W-:Y:S01]  /*24770*/  HGMMA.64x256x16.F32 R24, gdesc[UR16].tnspA, R24, gsb0 ;  /* 0x23e00000101879f0 */ /* 0x000fe20008000818 */
[----:B------:R-:W-:Y:S04]  /*24780*/  STL [R1+0x13c0], R5 ;  /* 0x0013c00501007387 */ /* 0x000fe80000100800 */
        /* <DEDUP_REMOVED lines=15> */
[----:B------:R-:W-:Y:S01]  /*24880*/  STL [R1+0x1380], R9 ;  /* 0x0013800901007387 */ /* 0x000fe20000100800 */
[----:B------:R-:W-:-:S02]  /*24890*/  WARPGROUP.DEPBAR.LE gsb0, 0x0 ;  /* 0x00008000000079c5 */ /* 0x000fc40000010000 */
[----:B------:R-:W-:-:S06]  /*248a0*/  WARPGROUP.ARRIVE ;  /* 0x00000000000079c5 */ /* 0x000fcc0000000000 */
[----:B------:R-:W-:Y:S03]  /*248b0*/  HGMMA.64x256x16.F32 R24, gdesc[UR48].tnspA, R24, gsb0 ;  /* 0x23e00000301879f0 */ /* 0x000fe60008000818 */
[----:B------:R-:W-:Y:S02]  /*248c0*/  WARPGROUP.DEPBAR.LE gsb0, 0x0 ;  /* 0x00008000000079c5 */ /* 0x000fe40000010000 */
        /* <DEDUP_REMOVED lines=64> */
[----:B0-----:R-:W2:Y:S04]  /*24cd0*/  LDL.LU R151, [R1+0x1670] ;  /* 0x0016700001977983 */ /* 0x001ea80000300800 */
[----:B------:R-:W3:Y:S04]  /*24ce0*/  LDL.LU.64 R50, [R1+0x1668] ;  /* 0x0016680001327983 */ /* 0x000ee80000300a00 */
[----:B------:R-:W4:Y:S04]  /*24cf0*/  LDL.LU.64 R48, [R1+0x1660] ;  /* 0x0016600001307983 */ /* 0x000f280000300a00 */
        /* <DEDUP_REMOVED lines=12> */
[----:B------:R-:W-:-:S02]  /*24dc0*/  IMAD.MOV.U32 R227, RZ, RZ, R125 ;  /* 0x000000ffffe37224 */ /* 0x000fc400078e007d */
[----:B------:R-:W-:Y:S02]  /*24dd0*/  IMAD.MOV.U32 R232, RZ, RZ, R126 ;  /* 0x000000ffffe87224 */ /* 0x000fe400078e007e */
[----:B------:R-:W-:Y:S02]  /*24de0*/  IMAD.MOV.U32 R233, RZ, RZ, R127 ;  /* 0x000000ffffe97224 */ /* 0x000fe400078e007f */
[----:B------:R-:W-:Y:S01]  /*24df0*/  IMAD.MOV.U32 R234, RZ, RZ, R128 ;  /* 0x000000ffffea7224 */ /* 0x000fe200078e0080 */
[----:B------:R-:W-:Y:S01]  /*24e00*/  STL [R1+0x13f4], R227 ;  /* 0x0013f4e301007387 */ /* 0x000fe20000100800 */
[----:B------:R-:W-:-:S03]  /*24e10*/  IMAD.MOV.U32 R235, RZ, RZ, R129 ;  /* 0x000000ffffeb7224 */ /* 0x000fc600078e0081 */
[----:B------:R0:W-:Y:S04]  /*24e20*/  STL [R1+0x13f0], R232 ;  /* 0x0013f0e801007387 */ /* 0x0001e80000100800 */
[----:B------:R-:W-:Y:S04]  /*24e30*/  STL [R1+0x13ec], R233 ;  /* 0x0013ece901007387 */ /* 0x000fe80000100800 */
[----:B------:R3:W-:Y:S04]  /*24e40*/  STL [R1+0x13e0], R234 ;  /* 0x0013e0ea01007387 */ /* 0x0007e80000100800 */
[----:B------:R4:W-:Y:S01]  /*24e50*/  STL [R1+0x13dc], R235 ;  /* 0x0013dceb01007387 */ /* 0x0009e20000100800 */
[----:B0-----:R-:W-:-:S02]  /*24e60*/  IMAD.MOV.U32 R232, RZ, RZ, R4 ;  /* 0x000000ffffe87224 */ /* 0x001fc400078e0004 */
[----:B------:R-:W-:Y:S02]  /*24e70*/  IMAD.MOV.U32 R152, RZ, RZ, R52 ;  /* 0x000000ffff987224 */ /* 0x000fe400078e0034 */
[----:B------:R-:W-:Y:S02]  /*24e80*/  IMAD.MOV.U32 R153, RZ, RZ, R54 ;  /* 0x000000ffff997224 */ /* 0x000fe400078e0036 */
[----:B------:R-:W-:Y:S02]  /*24e90*/  IMAD.MOV.U32 R155, RZ, RZ, R57 ;  /* 0x000000ffff9b7224 */ /* 0x000fe400078e0039 */
[----:B------:R-:W-:Y:S02]  /*24ea0*/  IMAD.MOV.U32 R154, RZ, RZ, R56 ;  /* 0x000000ffff9a7224 */ /* 0x000fe400078e0038 */
[----:B------:R-:W-:Y:S02]  /*24eb0*/  IMAD.MOV.U32 R157, RZ, RZ, R59 ;  /* 0x000000ffff9d7224 */ /* 0x000fe400078e003b */
[----:B------:R-:W-:-:S02]  /*24ec0*/  IMAD.MOV.U32 R156, RZ, RZ, R58 ;  /* 0x000000ffff9c7224 */ /* 0x000fc400078e003a */
        /* <DEDUP_REMOVED lines=71> */
[----:B---3--:R-:W-:-:S02]  /*25340*/  IMAD.MOV.U32 R234, RZ, RZ, R51 ;  /* 0x000000ffffea7224 */ /* 0x008fc400078e0033 */
[----:B------:R-:W-:Y:S02]  /*25350*/  IMAD.MOV.U32 R233, RZ, RZ, R50 ;  /* 0x000000ffffe97224 */ /* 0x000fe400078e0032 */
[----:B----4-:R-:W-:Y:S02]  /*25360*/  IMAD.MOV.U32 R235, RZ, RZ, R49 ;  /* 0x000000ffffeb7224 */ /* 0x010fe400078e0031 */
[----:B------:R-:W-:Y:S02]  /*25370*/  IMAD.MOV.U32 R0, RZ, RZ, R48 ;  /* 0x000000ffff007224 */ /* 0x000fe400078e0030 */
[----:B--2---:R-:W-:Y:S02]  /*25380*/  IMAD.MOV.U32 R4, RZ, RZ, R47 ;  /* 0x000000ffff047224 */ /* 0x004fe400078e002f */
        /* <DEDUP_REMOVED lines=23> */
[----:B------:R-:W2:Y:S04]  /*25500*/  LDL.LU.64 R24, [R1] ;  /* 0x0000000001187983 */ /* 0x000ea80000300a00 */
        /* <DEDUP_REMOVED lines=59> */
[----:B------:R-:W2:Y:S04]  /*258c0*/  LDL.LU.64 R142, [R1+0x1d8] ;  /* 0x0001d800018e7983 */ /* 0x000ea80000300a00 */
[----:B------:R-:W2:Y:S04]  /*258d0*/  LDL.LU.64 R144, [R1+0x1e0] ;  /* 0x0001e00001907983 */ /* 0x000ea80000300a00 */
[----:B------:R-:W2:Y:S04]  /*258e0*/  LDL.LU.64 R146, [R1+0x1e8] ;  /* 0x0001e80001927983 */ /* 0x000ea80000300a00 */
[----:B------:R-:W2:Y:S04]  /*258f0*/  LDL.LU.64 R148, [R1+0x1f0] ;  /* 0x0001f00001947983 */ /* 0x000ea80000300a00 */
[----:B------:R-:W2:Y:S01]  /*25900*/  LDL.LU.64 R150, [R1+0x1f8] ;  /* 0x0001f80001967983 */ /* 0x000ea20000300a00 */
[----:B------:R-:W-:Y:S01]  /*25910*/  UIADD3.64 UR44, UR8, 0x780, URZ ;  /* 0x00000780082c7897 */ /* 0x000fe2000fffe03f */
[----:B------:R-:W-:Y:S01]  /*25920*/  UMOV UR56, UR46 ;  /* 0x0000002e00387c82 */ /* 0x000fe20008000000 */
[----:B------:R-:W-:Y:S01]  /*25930*/  UMOV UR57, UR47 ;  /* 0x0000002f00397c82 */ /* 0x000fe20008000000 */
[----:B------:R-:W-:Y:S01]  /*25940*/  UMOV UR46, UR58 ;  /* 0x0000003a002e7c82 */ /* 0x000fe20008000000 */
[----:B------:R-:W-:Y:S01]  /*25950*/  UMOV UR47, UR59 ;  /* 0x0000003b002f7c82 */ /* 0x000fe20008000000 */
[----:B------:R-:W-:Y:S01]  /*25960*/  UIADD3.64 UR16, UR8, 0x800, URZ ;  /* 0x0000080008107897 */ /* 0x000fe2000fffe03f */
[----:B------:R-:W-:Y:S01]  /*25970*/  UMOV UR52, UR18 ;  /* 0x0000001200347c82 */ /* 0x000fe20008000000 */
[----:B------:R-:W-:Y:S01]  /*25980*/  UMOV UR53, UR19 ;  /* 0x0000001300357c82 */ /* 0x000fe20008000000 */
[----:B------:R-:W-:Y:S01]  /*25990*/  UMOV UR18, UR10 ;  /* 0x0000000a00127c82 */ /* 0x000fe20008000000 */
[----:B------:R-:W-:Y:S01]  /*259a0*/  UMOV UR19, UR11 ;  /* 0x0000000b00137c82 */ /* 0x000fe20008000000 */
[----:B--2---:R-:W-:-:S06]  /*259b0*/  WARPGROUP.ARRIVE ;  /* 0x00000000000079c5 */ /* 0x004fcc0000000000 */
        /* <DEDUP_REMOVED lines=33> */
[----:B------:R-:W-:Y:S04]  /*25bd0*/  STL [R1+0x13d8], R236 ;  /* 0x0013d8ec01007387 */ /* 0x000fe80000100800 */
[----:B------:R-:W-:Y:S04]  /*25be0*/  STL [R1+0x13d4], R237 ;  /* 0x0013d4ed01007387 */ /* 0x000fe80000100800 */
[----:B------:R-:W-:Y:S04]  /*25bf0*/  STL [R1+0x13d0], R238 ;  /* 0x0013d0ee01007387 */ /* 0x000fe80000100800 */
[----:B------:R0:W-:Y:S04]  /*25c00*/  STL [R1+0x13cc], R239 ;  /* 0x0013ccef01007387 */ /* 0x0001e80000100800 */
[----:B------:R1:W-:Y:S04]  /*25c10*/  STL [R1+0x13c8], R244 ;  /* 0x0013c8f401007387 */ /* 0x0003e80000100800 */
[----:B------:R-:W-:Y:S01]  /*25c20*/  STL [R1+0x13c4], R245 ;  /* 0x0013c4f501007387 */ /* 0x000fe20000100800 */
[----:B------:R-:W-:-:S02]  /*25c30*/  WARPGROUP.DEPBAR.LE gsb0, 0x0 ;  /* 0x00008000000079c5 */ /* 0x000fc40000010000 */
[----:B------:R-:W-:-:S06]  /*25c40*/  WARPGROUP.ARRIVE ;  /* 0x00000000000079c5 */ /* 0x000fcc0000000000 */
[----:B------:R-:W-:Y:S01]  /*25c50*/  HGMMA.64x256x16.F32 R24, gdesc[UR36].tnspA, R24, gsb0 ;  /* 0x23e00000241879f0 */ /* 0x000fe20008000818 */
[----:B------:R-:W-:Y:S02]  /*25c60*/  IMAD.MOV.U32 R248, RZ, RZ, R246 ;  /* 0x000000fffff87224 */ /* 0x000fe400078e00f6 */
[----:B------:R-:W-:Y:S02]  /*25c70*/  IMAD.MOV.U32 R252, RZ, RZ, R247 ;  /* 0x000000fffffc7224 */ /* 0x000fe400078e00f7 */
[----:B------:R-:W-:Y:S02]  /*25c80*/  IMAD.MOV.U32 R17, RZ, RZ, R11 ;  /* 0x000000ffff117224 */ /* 0x000fe400078e000b */
[----:B------:R-:W-:Y:S02]  /*25c90*/  IMAD.MOV.U32 R16, RZ, RZ, R10 ;  /* 0x000000ffff107224 */ /* 0x000fe400078e000a */
[----:B------:R-:W-:Y:S02]  /*25ca0*/  IMAD.MOV.U32 R9, RZ, RZ, R15 ;  /* 0x000000ffff097224 */ /* 0x000fe400078e000f */
[----:B0-----:R-:W-:-:S02]  /*25cb0*/  IMAD.MOV.U32 R239, RZ, RZ, R14 ;  /* 0x000000ffffef7224 */ /* 0x001fc400078e000e */
[----:B------:R-:W-:Y:S02]  /*25cc0*/  IMAD.MOV.U32 R13, RZ, RZ, R19 ;  /* 0x000000ffff0d7224 */ /* 0x000fe400078e0013 */
[----:B-1----:R-:W-:Y:S02]  /*25cd0*/  IMAD.MOV.U32 R244, RZ, RZ, R18 ;  /* 0x000000fffff47224 */ /* 0x002fe400078e0012 */
        /* <DEDUP_REMOVED lines=12> */
[----:B------:R-:W-:Y:S01]  /*25da0*/  IMAD.MOV.U32 R21, RZ, RZ, R242 ;  /* 0x000000ffff157224 */ /* 0x000fe200078e00f2 */
[----:B------:R-:W-:Y:S02]  /*25db0*/  WARPGROUP.DEPBAR.LE gsb0, 0x0 ;  /* 0x00008000000079c5 */ /* 0x000fe40000010000 */
[----:B------:R-:W-:Y:S04]  /*25dc0*/  STL.64 [R1], R24 ;  /* 0x0000001801007387 */ /* 0x000fe80000100a00 */
        /* <DEDUP_REMOVED lines=58> */
[----:B------:R-:W-:Y:S01]  /*26170*/  STL.64 [R1+0x1d8], R142 ;  /* 0x0001d88e01007387 */ /* 0x000fe20000100a00 */
[----:B------:R-:W-:-:S03]  /*26180*/  IMAD.MOV.U32 R247, RZ, RZ, R151 ;  /* 0x000000fffff77224 */ /* 0x000fc600078e0097 */
[----:B------:R-:W-:Y:S01]  /*26190*/  STL.64 [R1+0x1e0], R144 ;  /* 0x0001e09001007387 */ /* 0x000fe20000100a00 */
[----:B------:R-:W-:-:S03]  /*261a0*/  IMAD.MOV.U32 R246, RZ, RZ, R150 ;  /* 0x000000fffff67224 */ /* 0x000fc600078e0096 */
[----:B------:R-:W-:Y:S04]  /*261b0*/  STL.64 [R1+0x1e8], R146 ;  /* 0x0001e89201007387 */ /* 0x000fe80000100a00 */
[----:B------:R-:W-:Y:S04]  /*261c0*/  STL.64 [R1+0x1f0], R148 ;  /* 0x0001f09401007387 */ /* 0x000fe80000100a00 */
[----:B------:R0:W-:Y:S01]  /*261d0*/  STL.64 [R1+0x1f8], R150 ;  /* 0x0001f89601007387 */ /* 0x0001e20000100a00 */
[----:B------:R-:W-:Y:S02]  /*261e0*/  IMAD.MOV.U32 R11, RZ, RZ, R138 ;  /* 0x000000ffff0b7224 */ /* 0x000fe400078e008a */
[----:B------:R-:W-:-:S02]  /*261f0*/  IMAD.MOV.U32 R10, RZ, RZ, R136 ;  /* 0x000000ffff0a7224 */ /* 0x000fc400078e0088 */
[----:B------:R-:W-:Y:S01]  /*26200*/  IMAD.MOV.U32 R15, RZ, RZ, R134 ;  /* 0x000000ffff0f7224 */ /* 0x000fe200078e0086 */
[----:B0-----:R-:W2:Y:S04]  /*26210*/  LDL.LU.64 R150, [R1+0x15f8] ;  /* 0x0015f80001967983 */ /* 0x001ea80000300a00 */
        /* <DEDUP_REMOVED lines=76> */
[----:B------:R-:W3:Y:S01]  /*266e0*/  LDL R245, [R1+0x1340] ;  /* 0x0013400001f57983 */ /* 0x000ee20000100800 */
[----:B------:R-:W-:-:S05]  /*266f0*/  VIADD R244, R244, 0x1 ;  /* 0x00000001f4f47836 */ /* 0x000fca0000000000 */
[----:B------:R0:W-:Y:S01]  /*26700*/  STL [R1+0x738], R244 ;  /* 0x000738f401007387 */ /* 0x0001e20000100800 */
[----:B------:R-:W-:Y:S01]  /*26710*/  IMAD.SHL.U32 R6, R6, 0x80, RZ ;  /* 0x0000008006067824 */ /* 0x000fe200078e00ff */
[----:B---3--:R-:W-:Y:S02]  /*26720*/  ISETP.NE.U32.AND P0, PT, R244, R245, PT ;  /* 0x000000f5f400720c */ /* 0x008fe40003f05070 */
[----:B0-----:R-:W3:Y:S01]  /*26730*/  LDL.LU R244, [R1+0xf10] ;  /* 0x000f100001f47983 */ /* 0x001ee20000300800 */
[----:B------:R-:W-:-:S03]  /*26740*/  IMAD.SHL.U32 R6, R6, 0x2, RZ ;  /* 0x0000000206067824 */ /* 0x000fc600078e00ff */
[----:B------:R-:W4:Y:S02]  /*26750*/  LDL.LU R245, [R1+0xf08] ;  /* 0x000f080001f57983 */ /* 0x000f240000300800 */
[----:B---3--:R-:W-:-:S05]  /*26760*/  IADD3 R244, P5, R244, R6, RZ ;  /* 0x00000006f4f47210 */ /* 0x008fca0007fbe0ff */
[----:B------:R0:W-:Y:S04]  /*26770*/  STL [R1+0xf10], R244 ;  /* 0x000f10f401007387 */ /* 0x0001e80000100800 */
[----:B0-----:R-:W3:Y:S01]  /*26780*/  LDL.LU R244, [R1+0xf00] ;  /* 0x000f000001f47983 */ /* 0x001ee20000300800 */
[-C--:B----4-:R-:W-:Y:S02]  /*26790*/  IADD3 R245, P6, R245, R6.reuse, RZ ;  /* 0x00000006f5f57210 */ /* 0x090fe40007fde0ff */
[-C--:B------:R-:W-:Y:S02]  /*267a0*/  IADD3 R7, P2, R7, R6.reuse, RZ ;  /* 0x0000000607077210 */ /* 0x080fe40007f5e0ff */
[-C--:B------:R-:W-:Y:S01]  /*267b0*/  IADD3 R2, P3, R2, R6.reuse, RZ ;  /* 0x0000000602027210 */ /* 0x080fe20007f7e0ff */
[----:B------:R-:W-:Y:S04]  /*267c0*/  STL [R1+0xf08], R245 ;  /* 0x000f08f501007387 */ /* 0x000fe80000100800 */
[----:B------:R0:W-:Y:S04]  /*267d0*/  STL [R1+0xef8], R7 ;  /* 0x000ef80701007387 */ /* 0x0001e80000100800 */
[----:B0-----:R-:W4:Y:S01]  /*267e0*/  LDL.LU R7, [R1+0x13fc] ;  /* 0x0013fc0001077983 */ /* 0x001f220000300800 */
[----:B---3--:R-:W-:-:S05]  /*267f0*/  IADD3 R244, P1, R244, R6, RZ ;  /* 0x00000006f4f47210 */ /* 0x008fca0007f3e0ff */
[----:B------:R-:W-:Y:S04]  /*26800*/  STL [R1+0xf00], R244 ;  /* 0x000f00f401007387 */ /* 0x000fe80000100800 */
[----:B------:R0:W-:Y:S04]  /*26810*/  STL [R1+0xef0], R2 ;  /* 0x000ef00201007387 */ /* 0x0001e80000100800 */
[----:B0-----:R-:W4:Y:S04]  /*26820*/  LDL.LU R2, [R1+0x13f8] ;  /* 0x0013f80001027983 */ /* 0x001f280000300800 */
[----:B------:R-:W3:Y:S01]  /*26830*/  LDL.LU R244, [R1+0xee8] ;  /* 0x000ee80001f47983 */ /* 0x000ee20000300800 */
[----:B------:R-:W-:-:S03]  /*26840*/  IADD3 R8, P4, R8, R6, RZ ;  /* 0x0000000608087210 */ /* 0x000fc60007f9e0ff */
[----:B------:R-:W2:Y:S02]  /*26850*/  LDL.LU R245, [R1+0xf0c] ;  /* 0x000f0c0001f57983 */ /* 0x000ea40000300800 */
[----:B----4-:R-:W-:Y:S01]  /*26860*/  IMAD.X R7, R7, 0x1, R2, P4 ;  /* 0x0000000107077824 */ /* 0x010fe200020e0602 */
[----:B---3--:R-:W-:-:S05]  /*26870*/  IADD3 R244, P4, R244, R6, RZ ;  /* 0x00000006f4f47210 */ /* 0x008fca0007f9e0ff */
[----:B------:R0:W-:Y:S04]  /*26880*/  STL [R1+0xee8], R244 ;  /* 0x000ee8f401007387 */ /* 0x0001e80000100800 */
[----:B0-----:R-:W3:Y:S01]  /*26890*/  LDL.LU R244, [R1+0xee0] ;  /* 0x000ee00001f47983 */ /* 0x001ee20000300800 */
[----:B--2---:R-:W-:-:S05]  /*268a0*/  IMAD.X R245, R245, 0x1, R2, P5 ;  /* 0x00000001f5f57824 */ /* 0x004fca00028e0602 */
[----:B------:R0:W-:Y:S04]  /*268b0*/  STL [R1+0xf0c], R245 ;  /* 0x000f0cf501007387 */ /* 0x0001e80000100800 */
[----:B0-----:R-:W2:Y:S01]  /*268c0*/  LDL.LU R245, [R1+0xf04] ;  /* 0x000f040001f57983 */ /* 0x001ea20000300800 */
        /* <DEDUP_REMOVED lines=244> */
[----:B------:R-:W-:Y:S01]  /*27810*/  STL [R1+0xdc4], R245 ;  /* 0x000dc4f501007387 */ /* 0x000fe20000100800 */
[----:B---3--:R-:W-:-:S05]  /*27820*/  IADD3 R244, P4, R244, R6, RZ ;  /* 0x00000006f4f47210 */ /* 0x008fca0007f9e0ff */
[----:B------:R0:W-:Y:S04]  /*27830*/  STL [R1+0xd98], R244 ;  /* 0x000d98f401007387 */ /* 0x0001e80000100800 */
[----:B0-----:R-:W2:Y:S02]  /*27840*/  LDL.LU R244, [R1+0xdbc] ;  /* 0x000dbc0001f47983 */ /* 0x001ea40000300800 */
[----:B--2---:R-:W-:-:S05]  /*27850*/  IMAD.X R244, R244, 0x1, R2, P5 ;  /* 0x00000001f4f47824 */ /* 0x004fca00028e0602 */
[----:B------:R0:W-:Y:S04]  /*27860*/  STL [R1+0xdbc], R244 ;  /* 0x000dbcf401007387 */ /* 0x0001e80000100800 */
[----:B------:R-:W2:Y:S04]  /*27870*/  LDL.LU R245, [R1+0xd90] ;  /* 0x000d900001f57983 */ /* 0x000ea80000300800 */
[----:B0-----:R-:W3:Y:S01]  /*27880*/  LDL.LU R244, [R1+0xdb4] ;  /* 0x000db40001f47983 */ /* 0x001ee20000300800 */
[----:B--2---:R-:W-:Y:S01]  /*27890*/  IADD3 R245, P5, R245, R6, RZ ;  /* 0x00000006f5f57210 */ /* 0x004fe20007fbe0ff */
[----:B---3--:R-:W-:-:S04]  /*278a0*/  IMAD.X R244, R244, 0x1, R2, P6 ;  /* 0x00000001f4f47824 */ /* 0x008fc800030e0602 */
[----:B------:R0:W-:Y:S04]  /*278b0*/  STL [R1+0xd90], R245 ;  /* 0x000d90f501007387 */ /* 0x0001e80000100800 */
[----:B------:R1:W-:Y:S04]  /*278c0*/  STL [R1+0xdb4], R244 ;  /* 0x000db4f401007387 */ /* 0x0003e80000100800 */
[----:B0-----:R-:W2:Y:S04]  /*278d0*/  LDL.LU R245, [R1+0xd88] ;  /* 0x000d880001f57983 */ /* 0x001ea80000300800 */
[----:B-1----:R-:W3:Y:S01]  /*278e0*/  LDL.LU R244, [R1+0xdac] ;  /* 0x000dac0001f47983 */ /* 0x002ee20000300800 */
        /* <DEDUP_REMOVED lines=456> */
[----:B------:R-:W-:-:S05]  /*29570*/  IADD3 R227, P4, R227, R6, RZ ;  /* 0x00000006e3e37210 */ /* 0x000fca0007f9e0ff */
[----:B------:R0:W-:Y:S04]  /*29580*/  STL [R1+0xb28], R227 ;  /* 0x000b28e301007387 */ /* 0x0001e80000100800 */
[----:B0-----:R0:W5:Y:S01]  /*29590*/  LDL.LU R227, [R1+0x13f4] ;  /* 0x0013f40001e37983 */ /* 0x0011620000300800 */
[--C-:B--2---:R-:W-:Y:S01]  /*295a0*/  IMAD.X R245, R245, 0x1, R2.reuse, P5 ;  /* 0x00000001f5f57824 */ /* 0x104fe200028e0602 */
[----:B---3--:R-:W-:Y:S02]  /*295b0*/  IADD3 R244, P5, R244, R6, RZ ;  /* 0x00000006f4f47210 */ /* 0x008fe40007fbe0ff */
[----:B------:R-:W2:Y:S04]  /*295c0*/  LDL.LU R6, [R1+0xb44] ;  /* 0x000b440001067983 */ /* 0x000ea80000300800 */
[----:B------:R1:W-:Y:S04]  /*295d0*/  STL [R1+0xb4c], R245 ;  /* 0x000b4cf501007387 */ /* 0x0003e80000100800 */
[----:B------:R3:W-:Y:S04]  /*295e0*/  STL [R1+0xb20], R244 ;  /* 0x000b20f401007387 */ /* 0x0007e80000100800 */
[----:B-1----:R-:W4:Y:S04]  /*295f0*/  LDL.LU R245, [R1+0x1330] ;  /* 0x0013300001f57983 */ /* 0x002f280000300800 */
[----:B---3--:R-:W3:Y:S01]  /*29600*/  LDL.LU R244, [R1+0xb3c] ;  /* 0x000b3c0001f47983 */ /* 0x008ee20000300800 */
[----:B--2---:R-:W-:-:S05]  /*29610*/  IMAD.X R6, R6, 0x1, R2, P6 ;  /* 0x0000000106067824 */ /* 0x004fca00030e0602 */
[----:B------:R1:W-:Y:S01]  /*29620*/  STL [R1+0xb44], R6 ;  /* 0x000b440601007387 */ /* 0x0003e20000100800 */
[----:B----4-:R-:W-:-:S03]  /*29630*/  IADD3 R245, P6, R245, UR5, RZ ;  /* 0x00000005f5f57c10 */ /* 0x010fc6000ffde0ff */
[----:B-1----:R-:W2:Y:S01]  /*29640*/  LDL.LU R6, [R1+0xf2c] ;  /* 0x000f2c0001067983 */ /* 0x002ea20000300800 */
[----:B---3--:R-:W-:-:S03]  /*29650*/  IMAD.X R244, R244, 0x1, R2, P1 ;  /* 0x00000001f4f47824 */ /* 0x008fc600008e0602 */
[----:B------:R1:W-:Y:S04]  /*29660*/  STL [R1+0x1330], R245 ;  /* 0x001330f501007387 */ /* 0x0003e80000100800 */
[----:B------:R3:W-:Y:S04]  /*29670*/  STL [R1+0xb3c], R244 ;  /* 0x000b3cf401007387 */ /* 0x0007e80000100800 */
[----:B-1----:R-:W4:Y:S04]  /*29680*/  LDL.LU R245, [R1+0xb34] ;  /* 0x000b340001f57983 */ /* 0x002f280000300800 */
[----:B---3--:R-:W3:Y:S01]  /*29690*/  LDL.LU R244, [R1+0x1328] ;  /* 0x0013280001f47983 */ /* 0x008ee20000300800 */
[----:B--2---:R-:W-:-:S05]  /*296a0*/  IADD3 R6, P1, R6, UR5, RZ ;  /* 0x0000000506067c10 */ /* 0x004fca000ff3e0ff */
[----:B------:R1:W-:Y:S01]  /*296b0*/  STL [R1+0xf2c], R6 ;  /* 0x000f2c0601007387 */ /* 0x0003e20000100800 */
[----:B----4-:R-:W-:-:S03]  /*296c0*/  IMAD.X R245, R245, 0x1, R2, P2 ;  /* 0x00000001f5f57824 */ /* 0x010fc600010e0602 */
[----:B-1----:R-:W2:Y:S01]  /*296d0*/  LDL.LU R6, [R1+0xb2c] ;  /* 0x000b2c0001067983 */ /* 0x002ea20000300800 */
[----:B---3--:R-:W-:-:S03]  /*296e0*/  IADD3 R244, P2, R244, UR5, RZ ;  /* 0x00000005f4f47c10 */ /* 0x008fc6000ff5e0ff */
        /* <DEDUP_REMOVED lines=14> */
[----:B------:R-:W-:Y:S01]  /*297d0*/  STL [R1+0x1320], R6 ;  /* 0x0013200601007387 */ /* 0x000fe20000100800 */
[----:B----4-:R-:W-:Y:S01]  /*297e0*/  IMAD.X R245, R245, 0x1, R2, P5 ;  /* 0x00000001f5f57824 */ /* 0x010fe200028e0602 */
[----:B---3--:R-:W-:-:S04]  /*297f0*/  IADD3 R244, P5, R244, UR5, RZ ;  /* 0x00000005f4f47c10 */ /* 0x008fc8000ffbe0ff */
[----:B------:R1:W-:Y:S04]  /*29800*/  STL [R1+0xb1c], R245 ;  /* 0x000b1cf501007387 */ /* 0x0003e80000100800 */
[----:B-1----:R-:W2:Y:S04]  /*29810*/  LDL.LU R245, [R1+0x132c] ;  /* 0x00132c0001f57983 */ /* 0x002ea80000300800 */
[----:B------:R1:W-:Y:S04]  /*29820*/  STL [R1+0x131c], R244 ;  /* 0x00131cf401007387 */ /* 0x0003e80000100800 */
[----:B-1----:R-:W3:Y:S01]  /*29830*/  LDL.LU R244, [R1+0x1318] ;  /* 0x0013180001f47983 */ /* 0x002ee20000300800 */
[----:B--2---:R-:W-:-:S05]  /*29840*/  IADD3.X R245, R245, UR40, RZ, P6, !PT ;  /* 0x00000028f5f57c10 */ /* 0x004fca000b7fe4ff */
[----:B------:R1:W-:Y:S04]  /*29850*/  STL [R1+0x132c], R245 ;  /* 0x00132cf501007387 */ /* 0x0003e80000100800 */
[----:B------:R-:W2:Y:S01]  /*29860*/  LDL.LU R6, [R1+0xb18] ;  /* 0x000b180001067983 */ /* 0x000ea20000300800 */
[----:B---3--:R-:W-:-:S05]  /*29870*/  IADD3 R244, P6, R244, UR5, RZ ;  /* 0x00000005f4f47c10 */ /* 0x008fca000ffde0ff */
[----:B------:R3:W-:Y:S04]  /*29880*/  STL [R1+0x1318], R244 ;  /* 0x001318f401007387 */ /* 0x0007e80000100800 */
[----:B-1----:R-:W4:Y:S04]  /*29890*/  LDL.LU R245, [R1+0x1314] ;  /* 0x0013140001f57983 */ /* 0x002f280000300800 */
[----:B---3--:R-:W3:Y:S01]  /*298a0*/  LDL.LU R244, [R1+0xf28] ;  /* 0x000f280001f47983 */ /* 0x008ee20000300800 */
[----:B--2---:R-:W-:-:S05]  /*298b0*/  IADD3.X R6, R6, UR40, RZ, P1, !PT ;  /* 0x0000002806067c10 */ /* 0x004fca0008ffe4ff */
[----:B------:R1:W-:Y:S01]  /*298c0*/  STL [R1+0xb18], R6 ;  /* 0x000b180601007387 */ /* 0x0003e20000100800 */
[----:B----4-:R-:W-:-:S03]  /*298d0*/  IADD3 R245, P1, R245, UR5, RZ ;  /* 0x00000005f5f57c10 */ /* 0x010fc6000ff3e0ff */
[----:B-1----:R-:W2:Y:S01]  /*298e0*/  LDL.LU R6, [R1+0x1310] ;  /* 0x0013100001067983 */ /* 0x002ea20000300800 */
[----:B---3--:R-:W-:-:S03]  /*298f0*/  IADD3.X R244, R244, UR40, RZ, P2, !PT ;  /* 0x00000028f4f47c10 */ /* 0x008fc600097fe4ff */
[----:B------:R1:W-:Y:S04]  /*29900*/  STL [R1+0x1314], R245 ;  /* 0x001314f501007387 */ /* 0x0003e80000100800 */
[----:B------:R3:W-:Y:S04]  /*29910*/  STL [R1+0xf28], R244 ;  /* 0x000f28f401007387 */ /* 0x0007e80000100800 */
[----:B-1----:R-:W4:Y:S04]  /*29920*/  LDL.LU R245, [R1+0xf24] ;  /* 0x000f240001f57983 */ /* 0x002f280000300800 */
[----:B---3--:R-:W3:Y:S01]  /*29930*/  LDL.LU R244, [R1+0x1308] ;  /* 0x0013080001f47983 */ /* 0x008ee20000300800 */
[----:B--2---:R-:W-:-:S05]  /*29940*/  IADD3 R6, P2, R6, UR5, RZ ;  /* 0x0000000506067c10 */ /* 0x004fca000ff5e0ff */
[----:B------:R1:W-:Y:S04]  /*29950*/  STL [R1+0x1310], R6 ;  /* 0x0013100601007387 */ /* 0x0003e80000100800 */
[----:B-1----:R-:W2:Y:S01]  /*29960*/  LDL.LU R6, [R1+0xf20] ;  /* 0x000f200001067983 */ /* 0x002ea20000300800 */
[----:B----4-:R-:W-:Y:S02]  /*29970*/  IADD3.X R245, R245, UR40, RZ, P3, !PT ;  /* 0x00000028f5f57c10 */ /* 0x010fe40009ffe4ff */
[----:B---3--:R-:W-:-:S03]  /*29980*/  IADD3 R244, P3, R244, UR5, RZ ;  /* 0x00000005f4f47c10 */ /* 0x008fc6000ff7e0ff */
[----:B------:R1:W-:Y:S04]  /*29990*/  STL [R1+0xf24], R245 ;  /* 0x000f24f501007387 */ /* 0x0003e80000100800 */
[----:B------:R3:W-:Y:S04]  /*299a0*/  STL [R1+0x1308], R244 ;  /* 0x001308f401007387 */ /* 0x0007e80000100800 */
[----:B-1----:R-:W4:Y:S04]  /*299b0*/  LDL.LU R245, [R1+0x1300] ;  /* 0x0013000001f57983 */ /* 0x002f280000300800 */
[----:B---3--:R-:W3:Y:S01]  /*299c0*/  LDL.LU R244, [R1+0xf1c] ;  /* 0x000f1c0001f47983 */ /* 0x008ee20000300800 */
[----:B--2---:R-:W-:-:S05]  /*299d0*/  IADD3.X R6, R6, UR40, RZ, P4, !PT ;  /* 0x0000002806067c10 */ /* 0x004fca000a7fe4ff */
[----:B------:R1:W-:Y:S04]  /*299e0*/  STL [R1+0xf20], R6 ;  /* 0x000f200601007387 */ /* 0x0003e80000100800 */
[----:B-1----:R-:W2:Y:S01]  /*299f0*/  LDL.LU R6, [R1+0x12f8] ;  /* 0x0012f80001067983 */ /* 0x002ea20000300800 */
[----:B----4-:R-:W-:Y:S02]  /*29a00*/  IADD3 R245, P4, R245, UR5, RZ ;  /* 0x00000005f5f57c10 */ /* 0x010fe4000ff9e0ff */
        /* <DEDUP_REMOVED lines=474> */
[----:B------:R-:W-:Y:S01]  /*2b7b0*/  STL [R1+0x1088], R6 ;  /* 0x0010880601007387 */ /* 0x000fe20000100800 */
[----:B----4-:R-:W-:-:S05]  /*2b7c0*/  IADD3.X R245, R245, UR40, RZ, P6, !PT ;  /* 0x00000028f5f57c10 */ /* 0x010fca000b7fe4ff */
[----:B------:R1:W-:Y:S04]  /*2b7d0*/  STL [R1+0x10ac], R245 ;  /* 0x0010acf501007387 */ /* 0x0003e80000100800 */
[----:B-1----:R-:W2:Y:S01]  /*2b7e0*/  LDL.LU R245, [R1+0x10a4] ;  /* 0x0010a40001f57983 */ /* 0x002ea20000300800 */
[----:B---3--:R-:W-:-:S05]  /*2b7f0*/  IADD3 R244, P6, R244, UR5, RZ ;  /* 0x00000005f4f47c10 */ /* 0x008fca000ffde0ff */
[----:B------:R1:W-:Y:S04]  /*2b800*/  STL [R1+0x1080], R244 ;  /* 0x001080f401007387 */ /* 0x0003e80000100800 */
[----:B-1----:R-:W3:Y:S01]  /*2b810*/  LDL.LU R244, [R1+0x1078] ;  /* 0x0010780001f47983 */ /* 0x002ee20000300800 */
[----:B--2---:R-:W-:-:S05]  /*2b820*/  IADD3.X R245, R245, UR40, RZ, P1, !PT ;  /* 0x00000028f5f57c10 */ /* 0x004fca0008ffe4ff */
[----:B------:R1:W-:Y:S04]  /*2b830*/  STL [R1+0x10a4], R245 ;  /* 0x0010a4f501007387 */ /* 0x0003e80000100800 */
[----:B------:R-:W2:Y:S04]  /*2b840*/  LDL.LU R6, [R1+0x109c] ;  /* 0x00109c0001067983 */ /* 0x000ea80000300800 */
[----:B-1----:R-:W4:Y:S01]  /*2b850*/  LDL.LU R245, [R1+0x1070] ;  /* 0x0010700001f57983 */ /* 0x002f220000300800 */
[----:B---3--:R-:W-:-:S05]  /*2b860*/  IADD3 R244, P1, R244, UR5, RZ ;  /* 0x00000005f4f47c10 */ /* 0x008fca000ff3e0ff */
[----:B------:R1:W-:Y:S04]  /*2b870*/  STL [R1+0x1078], R244 ;  /* 0x001078f401007387 */ /* 0x0003e80000100800 */
[----:B-1----:R-:W3:Y:S01]  /*2b880*/  LDL.LU R244, [R1+0x1094] ;  /* 0x0010940001f47983 */ /* 0x002ee20000300800 */
[----:B--2---:R-:W-:-:S05]  /*2b890*/  IADD3.X R6, R6, UR40, RZ, P2, !PT ;  /* 0x0000002806067c10 */ /* 0x004fca00097fe4ff */
[----:B------:R1:W-:Y:S01]  /*2b8a0*/  STL [R1+0x109c], R6 ;  /* 0x00109c0601007387 */ /* 0x0003e20000100800 */
[----:B----4-:R-:W-:-:S05]  /*2b8b0*/  IADD3 R245, P2, R245, UR5, RZ ;  /* 0x00000005f5f57c10 */ /* 0x010fca000ff5e0ff */
[----:B------:R2:W-:Y:S04]  /*2b8c0*/  STL [R1+0x1070], R245 ;  /* 0x001070f501007387 */ /* 0x0005e80000100800 */
[----:B-1----:R-:W4:Y:S04]  /*2b8d0*/  LDL.LU R6, [R1+0x1068] ;  /* 0x0010680001067983 */ /* 0x002f280000300800 */
[----:B--2---:R-:W2:Y:S01]  /*2b8e0*/  LDL.LU R245, [R1+0x108c] ;  /* 0x00108c0001f57983 */ /* 0x004ea20000300800 */
[----:B---3--:R-:W-:-:S05]  /*2b8f0*/  IADD3.X R244, R244, UR40, RZ, P3, !PT ;  /* 0x00000028f4f47c10 */ /* 0x008fca0009ffe4ff */
[----:B------:R1:W-:Y:S04]  /*2b900*/  STL [R1+0x1094], R244 ;  /* 0x001094f401007387 */ /* 0x0003e80000100800 */
[----:B-1----:R-:W3:Y:S01]  /*2b910*/  LDL.LU R244, [R1+0x1060] ;  /* 0x0010600001f47983 */ /* 0x002ee20000300800 */
[----:B----4-:R-:W-:-:S05]  /*2b920*/  IADD3 R6, P3, R6, UR5, RZ ;  /* 0x0000000506067c10 */ /* 0x010fca000ff7e0ff */
[----:B------:R1:W-:Y:S01]  /*2b930*/  STL [R1+0x1068], R6 ;  /* 0x0010680601007387 */ /* 0x0003e20000100800 */
[----:B--2---:R-:W-:-:S05]  /*2b940*/  IADD3.X R245, R245, UR40, RZ, P4, !PT ;  /* 0x00000028f5f57c10 */ /* 0x004fca000a7fe4ff */
[----:B------:R2:W-:Y:S04]  /*2b950*/  STL [R1+0x108c], R245 ;  /* 0x00108cf501007387 */ /* 0x0005e80000100800 */
[----:B-1----:R-:W4:Y:S04]  /*2b960*/  LDL.LU R6, [R1+0x1084] ;  /* 0x0010840001067983 */ /* 0x002f280000300800 */
[----:B--2---:R-:W2:Y:S01]  /*2b970*/  LDL.LU R245, [R1+0x1058] ;  /* 0x0010580001f57983 */ /* 0x004ea20000300800 */
[----:B---3--:R-:W-:-:S05]  /*2b980*/  IADD3 R244, P4, R244, UR5, RZ ;  /* 0x00000005f4f47c10 */ /* 0x008fca000ff9e0ff */
[----:B------:R1:W-:Y:S04]  /*2b990*/  STL [R1+0x1060], R244 ;  /* 0x001060f401007387 */ /* 0x0003e80000100800 */
[----:B-1----:R-:W3:Y:S01]  /*2b9a0*/  LDL.LU R244, [R1+0x107c] ;  /* 0x00107c0001f47983 */ /* 0x002ee20000300800 */
[----:B----4-:R-:W-:-:S05]  /*2b9b0*/  IADD3.X R6, R6, UR40, RZ, P5, !PT ;  /* 0x0000002806067c10 */ /* 0x010fca000affe4ff */
[----:B------:R1:W-:Y:S01]  /*2b9c0*/  STL [R1+0x1084], R6 ;  /* 0x0010840601007387 */ /* 0x0003e20000100800 */
[----:B--2---:R-:W-:-:S05]  /*2b9d0*/  IADD3 R245, P5, R245, UR5, RZ ;  /* 0x00000005f5f57c10 */ /* 0x004fca000ffbe0ff */
        /* <DEDUP_REMOVED lines=475> */
[----:B------:R-:W-:Y:S01]  /*2d790*/  STL [R1+0x9c8], R6 ;  /* 0x0009c80601007387 */ /* 0x000fe20000100800 */
[----:B--2---:R-:W-:-:S05]  /*2d7a0*/  IADD3.X R245, R245, UR40, RZ, P1, !PT ;  /* 0x00000028f5f57c10 */ /* 0x004fca0008ffe4ff */
[----:B------:R1:W-:Y:S04]  /*2d7b0*/  STL [R1+0x9ec], R245 ;  /* 0x0009ecf501007387 */ /* 0x0003e80000100800 */
[----:B-1----:R-:W2:Y:S01]  /*2d7c0*/  LDL.LU R245, [R1+0x9e4] ;  /* 0x0009e40001f57983 */ /* 0x002ea20000300800 */
[----:B---3--:R-:W-:-:S05]  /*2d7d0*/  IADD3 R244, P1, R244, UR5, RZ ;  /* 0x00000005f4f47c10 */ /* 0x008fca000ff3e0ff */
[----:B------:R1:W-:Y:S04]  /*2d7e0*/  STL [R1+0x9c0], R244 ;  /* 0x0009c0f401007387 */ /* 0x0003e80000100800 */
[----:B-1----:R-:W3:Y:S01]  /*2d7f0*/  LDL.LU R244, [R1+0x9b8] ;  /* 0x0009b80001f47983 */ /* 0x002ee20000300800 */
[----:B--2---:R-:W-:-:S05]  /*2d800*/  IADD3.X R245, R245, UR40, RZ, P2, !PT ;  /* 0x00000028f5f57c10 */ /* 0x004fca00097fe4ff */
[----:B------:R1:W-:Y:S01]  /*2d810*/  STL [R1+0x9e4], R245 ;  /* 0x0009e4f501007387 */ /* 0x0003e20000100800 */
[----:B---3--:R-:W-:-:S05]  /*2d820*/  IADD3 R244, P2, R244, UR5, RZ ;  /* 0x00000005f4f47c10 */ /* 0x008fca000ff5e0ff */
[----:B------:R2:W-:Y:S04]  /*2d830*/  STL [R1+0x9b8], R244 ;  /* 0x0009b8f401007387 */ /* 0x0005e80000100800 */
[----:B------:R-:W3:Y:S04]  /*2d840*/  LDL.LU R6, [R1+0x9dc] ;  /* 0x0009dc0001067983 */ /* 0x000ee80000300800 */
[----:B-1----:R-:W4:Y:S04]  /*2d850*/  LDL.LU R245, [R1+0x9b0] ;  /* 0x0009b00001f57983 */ /* 0x002f280000300800 */
[----:B--2---:R-:W2:Y:S01]  /*2d860*/  LDL.LU R244, [R1+0x9d4] ;  /* 0x0009d40001f47983 */ /* 0x004ea20000300800 */
[----:B---3--:R-:W-:-:S02]  /*2d870*/  IADD3.X R6, R6, UR40, RZ, P3, !PT ;  /* 0x0000002806067c10 */ /* 0x008fc40009ffe4ff */
[----:B----4-:R-:W-:-:S03]  /*2d880*/  IADD3 R245, P3, R245, UR5, RZ ;  /* 0x00000005f5f57c10 */ /* 0x010fc6000ff7e0ff */
[----:B------:R1:W-:Y:S01]  /*2d890*/  STL [R1+0x9dc], R6 ;  /* 0x0009dc0601007387 */ /* 0x0003e20000100800 */
[----:B--2---:R-:W-:-:S03]  /*2d8a0*/  IADD3.X R244, R244, UR40, RZ, P4, !PT ;  /* 0x00000028f4f47c10 */ /* 0x004fc6000a7fe4ff */
[----:B------:R2:W-:Y:S04]  /*2d8b0*/  STL [R1+0x9b0], R245 ;  /* 0x0009b0f501007387 */ /* 0x0005e80000100800 */
[----:B------:R3:W-:Y:S04]  /*2d8c0*/  STL [R1+0x9d4], R244 ;  /* 0x0009d4f401007387 */ /* 0x0007e80000100800 */
[----:B-1----:R-:W4:Y:S04]  /*2d8d0*/  LDL.LU R6, [R1+0x9a8] ;  /* 0x0009a80001067983 */ /* 0x002f280000300800 */
[----:B--2---:R-:W2:Y:S04]  /*2d8e0*/  LDL.LU R245, [R1+0x9cc] ;  /* 0x0009cc0001f57983 */ /* 0x004ea80000300800 */
[----:B---3--:R-:W3:Y:S01]  /*2d8f0*/  LDL.LU R244, [R1+0x9a0] ;  /* 0x0009a00001f47983 */ /* 0x008ee20000300800 */
[----:B----4-:R-:W-:-:S02]  /*2d900*/  IADD3 R6, P4, R6, UR5, RZ ;  /* 0x0000000506067c10 */ /* 0x010fc4000ff9e0ff */
[----:B--2---:R-:W-:-:S03]  /*2d910*/  IADD3.X R245, R245, UR40, RZ, P5, !PT ;  /* 0x00000028f5f57c10 */ /* 0x004fc6000affe4ff */
[----:B------:R1:W-:Y:S01]  /*2d920*/  STL [R1+0x9a8], R6 ;  /* 0x0009a80601007387 */ /* 0x0003e20000100800 */
[----:B---3--:R-:W-:-:S03]  /*2d930*/  IADD3 R244, P5, R244, UR5, RZ ;  /* 0x00000005f4f47c10 */ /* 0x008fc6000ffbe0ff */
[----:B------:R2:W-:Y:S04]  /*2d940*/  STL [R1+0x9cc], R245 ;  /* 0x0009ccf501007387 */ /* 0x0005e80000100800 */
[----:B------:R3:W-:Y:S04]  /*2d950*/  STL [R1+0x9a0], R244 ;  /* 0x0009a0f401007387 */ /* 0x0007e80000100800 */
[----:B-1----:R-:W4:Y:S04]  /*2d960*/  LDL.LU R6, [R1+0x9c4] ;  /* 0x0009c40001067983 */ /* 0x002f280000300800 */
[----:B--2---:R-:W2:Y:S04]  /*2d970*/  LDL.LU R245, [R1+0x998] ;  /* 0x0009980001f57983 */ /* 0x004ea80000300800 */
[----:B---3--:R-:W3:Y:S01]  /*2d980*/  LDL.LU R244, [R1+0x9bc] ;  /* 0x0009bc0001f47983 */ /* 0x008ee20000300800 */
[----:B----4-:R-:W-:-:S02]  /*2d990*/  IADD3.X R6, R6, UR40, RZ, P6, !PT ;  /* 0x0000002806067c10 */ /* 0x010fc4000b7fe4ff */
[----:B--2---:R-:W-:-:S03]  /*2d9a0*/  IADD3 R245, P6, R245, UR5, RZ ;  /* 0x00000005f5f57c10 */ /* 0x004fc6000ffde0ff */
[----:B------:R1:W-:Y:S01]  /*2d9b0*/  STL [R1+0x9c4], R6 ;  /* 0x0009c40601007387 */ /* 0x0003e20000100800 */
[----:B---3--:R-:W-:-:S03]  /*2d9c0*/  IADD3.X R244, R244, UR40, RZ, P1, !PT ;  /* 0x00000028f4f47c10 */ /* 0x008fc60008ffe4ff */
        /* <DEDUP_REMOVED lines=331> */
[----:B------:R-:W-:Y:S01]  /*2ee80*/  STL [R1+0x7e0], R6 ;  /* 0x0007e00601007387 */ /* 0x000fe20000100800 */
[----:B---3--:R-:W-:-:S03]  /*2ee90*/  IADD3 R244, P2, R244, UR5, RZ ;  /* 0x00000005f4f47c10 */ /* 0x008fc6000ff5e0ff */
[----:B------:R-:W-:Y:S04]  /*2eea0*/  STL [R1+0x804], R245 ;  /* 0x000804f501007387 */ /* 0x000fe80000100800 */
[----:B------:R1:W-:Y:S02]  /*2eeb0*/  STL [R1+0x7d8], R244 ;  /* 0x0007d8f401007387 */ /* 0x0003e40000100800 */
[----:B-1----:R-:W-:Y:S02]  /*2eec0*/  IMAD.MOV.U32 R244, RZ, RZ, R9 ;  /* 0x000000fffff47224 */ /* 0x002fe400078e0009 */
[----:B------:R-:W-:Y:S02]  /*2eed0*/  IMAD.MOV.U32 R9, RZ, RZ, R13 ;  /* 0x000000ffff097224 */ /* 0x000fe400078e000d */
[----:B------:R-:W-:-:S02]  /*2eee0*/  IMAD.MOV.U32 R13, RZ, RZ, R3 ;  /* 0x000000ffff0d7224 */ /* 0x000fc400078e0003 */
[----:B------:R-:W-:Y:S02]  /*2eef0*/  IMAD.MOV.U32 R3, RZ, RZ, R0 ;  /* 0x000000ffff037224 */ /* 0x000fe400078e0000 */
[----:B------:R-:W2:Y:S01]  /*2ef00*/  LDL.LU R0, [R1+0x7f4] ;  /* 0x0007f40001007983 */ /* 0x000ea20000300800 */
[----:B------:R-:W-:Y:S02]  /*2ef10*/  IADD3.X R232, R232, UR40, RZ, P3, !PT ;  /* 0x00000028e8e87c10 */ /* 0x000fe40009ffe4ff */
[----:B------:R-:W-:Y:S01]  /*2ef20*/  IADD3 R233, P3, R233, UR5, RZ ;  /* 0x00000005e9e97c10 */ /* 0x000fe2000ff7e0ff */
[----:B------:R-:W3:Y:S04]  /*2ef30*/  LDL.LU R6, [R1+0x7c8] ;  /* 0x0007c80001067983 */ /* 0x000ee80000300800 */
[----:B------:R-:W4:Y:S04]  /*2ef40*/  LDL.LU R245, [R1+0x7ec] ;  /* 0x0007ec0001f57983 */ /* 0x000f280000300800 */
[----:B------:R1:W-:Y:S04]  /*2ef50*/  STL [R1+0x7fc], R232 ;  /* 0x0007fce801007387 */ /* 0x0003e80000100800 */
[----:B-1----:R0:W5:Y:S04]  /*2ef60*/  LDL.LU R232, [R1+0x13f0] ;  /* 0x0013f00001e87983 */ /* 0x0021680000300800 */
[----:B------:R1:W-:Y:S04]  /*2ef70*/  STL [R1+0x7d0], R233 ;  /* 0x0007d0e901007387 */ /* 0x0003e80000100800 */
[----:B-1----:R0:W5:Y:S01]  /*2ef80*/  LDL.LU R233, [R1+0x13ec] ;  /* 0x0013ec0001e97983 */ /* 0x0021620000300800 */
[----:B--2---:R-:W-:-:S05]  /*2ef90*/  IADD3.X R0, R0, UR40, RZ, P4, !PT ;  /* 0x0000002800007c10 */ /* 0x004fca000a7fe4ff */
[----:B------:R1:W-:Y:S04]  /*2efa0*/  STL [R1+0x7f4], R0 ;  /* 0x0007f40001007387 */ /* 0x0003e80000100800 */
[----:B-1----:R-:W2:Y:S01]  /*2efb0*/  LDL.LU R0, [R1+0x13e8] ;  /* 0x0013e80001007983 */ /* 0x002ea20000300800 */
[----:B---3--:R-:W-:Y:S02]  /*2efc0*/  IADD3 R6, P4, R6, UR5, RZ ;  /* 0x0000000506067c10 */ /* 0x008fe4000ff9e0ff */
[----:B----4-:R-:W-:-:S03]  /*2efd0*/  IADD3.X R245, R245, UR40, RZ, P5, !PT ;  /* 0x00000028f5f57c10 */ /* 0x010fc6000affe4ff */
[----:B------:R1:W-:Y:S04]  /*2efe0*/  STL [R1+0x7c8], R6 ;  /* 0x0007c80601007387 */ /* 0x0003e80000100800 */
[----:B-1----:R-:W3:Y:S04]  /*2eff0*/  LDL.LU R6, [R1+0x7b8] ;  /* 0x0007b80001067983 */ /* 0x002ee80000300800 */
[----:B------:R-:W-:Y:S01]  /*2f000*/  STL [R1+0x7ec], R245 ;  /* 0x0007ecf501007387 */ /* 0x000fe20000100800 */
[----:B------:R-:W-:Y:S01]  /*2f010*/  UIADD3.64 UR46, UR10, 0xffe, URZ ;  /* 0x00000ffe0a2e7897 */ /* 0x000fe2000fffe03f */
[----:B------:R-:W-:-:S08]  /*2f020*/  WARPGROUP.ARRIVE ;  /* 0x00000000000079c5 */ /* 0x000fd00000000000 */
[----:B------:R-:W-:Y:S01]  /*2f030*/  HGMMA.64x256x16.F32 R24, gdesc[UR44].tnspA, R24, gsb0 ;  /* 0x23e000002c1879f0 */ /* 0x000fe20008000818 */
[----:B--2---:R-:W-:-:S05]  /*2f040*/  IADD3 R0, P5, R0, UR5, RZ ;  /* 0x0000000500007c10 */ /* 0x004fca000ffbe0ff */
[----:B------:R1:W-:Y:S04]  /*2f050*/  STL [R1+0x7c0], R0 ;  /* 0x0007c00001007387 */ /* 0x0003e80000100800 */
[----:B-1----:R-:W2:Y:S01]  /*2f060*/  LDL.LU R0, [R1+0x13e4] ;  /* 0x0013e40001007983 */ /* 0x002ea20000300800 */
[----:B------:R-:W-:Y:S02]  /*2f070*/  IMAD.MOV.U32 R245, RZ, RZ, R9 ;  /* 0x000000fffff57224 */ /* 0x000fe400078e0009 */
[----:B------:R-:W-:Y:S02]  /*2f080*/  IMAD.MOV.U32 R9, RZ, RZ, R3 ;  /* 0x000000ffff097224 */ /* 0x000fe400078e0003 */
[----:B------:R-:W-:Y:S02]  /*2f090*/  IMAD.MOV.U32 R3, RZ, RZ, R4 ;  /* 0x000000ffff037224 */ /* 0x000fe400078e0004 */
[----:B------:R-:W4:Y:S01]  /*2f0a0*/  LDL.LU R4, [R1+0x7b0] ;  /* 0x0007b00001047983 */ /* 0x000f220000300800 */
[----:B------:R-:W-:Y:S01]  /*2f0b0*/  UIADD3.64 UR48, UR10, 0x1000, URZ ;  /* 0x000010000a307897 */ /* 0x000fe2000fffe03f */
[----:B------:R-:W-:-:S02]  /*2f0c0*/  WARPGROUP.DEPBAR.LE gsb0, 0x0 ;  /* 0x00008000000079c5 */ /* 0x000fc40000010000 */
[----:B------:R-:W-:-:S04]  /*2f0d0*/  WARPGROUP.ARRIVE ;  /* 0x00000000000079c5 */ /* 0x000fc80000000000 */
[----:B------:R-:W-:Y:S01]  /*2f0e0*/  UMOV UR18, UR48 ;  /* 0x0000003000127c82 */ /* 0x000fe20008000000 */
[----:B------:R-:W-:Y:S02]  /*2f0f0*/  UMOV UR19, UR49 ;  /* 0x0000003100137c82 */ /* 0x000fe40008000000 */
[----:B------:R-:W-:Y:S01]  /*2f100*/  HGMMA.64x256x16.F32 R24, gdesc[UR16].tnspA, R24, gsb0 ;  /* 0x23e00000101879f0 */ /* 0x000fe20008000818 */
[----:B------:R-:W-:Y:S01]  /*2f110*/  UIADD3.64 UR14, UR10, 0x1002, URZ ;  /* 0x000010020a0e7897 */ /* 0x000fe2000fffe03f */
[----:B--2---:R-:W-:Y:S02]  /*2f120*/  IADD3.X R0, R0, UR40, RZ, P6, !PT ;  /* 0x0000002800007c10 */ /* 0x004fe4000b7fe4ff */
[----:B---3--:R-:W-:-:S03]  /*2f130*/  IADD3 R6, P6, R6, UR5, RZ ;  /* 0x0000000506067c10 */ /* 0x008fc6000ffde0ff */
[----:B------:R1:W-:Y:S04]  /*2f140*/  STL [R1+0x7e4], R0 ;  /* 0x0007e40001007387 */ /* 0x0003e80000100800 */
[----:B-1----:R-:W2:Y:S04]  /*2f150*/  LDL.LU R0, [R1+0x7d4] ;  /* 0x0007d40001007983 */ /* 0x002ea80000300800 */
[----:B------:R1:W-:Y:S04]  /*2f160*/  STL [R1+0x7b8], R6 ;  /* 0x0007b80601007387 */ /* 0x0003e80000100800 */
[----:B-1----:R-:W3:Y:S01]  /*2f170*/  LDL.LU R6, [R1+0x7cc] ;  /* 0x0007cc0001067983 */ /* 0x002ee20000300800 */
[----:B------:R-:W-:-:S02]  /*2f180*/  WARPGROUP.DEPBAR.LE gsb0, 0x0 ;  /* 0x00008000000079c5 */ /* 0x000fc40000010000 */
[----:B------:R-:W-:-:S06]  /*2f190*/  WARPGROUP.ARRIVE ;  /* 0x00000000000079c5 */ /* 0x000fcc0000000000 */
[----:B------:R-:W-:Y:S01]  /*2f1a0*/  HGMMA.64x256x16.F32 R24, gdesc[UR12].tnspA, R24, gsb0 ;  /* 0x23e000000c1879f0 */ /* 0x000fe20008000818 */
[----:B------:R-:W-:Y:S02]  /*2f1b0*/  IADD3.X R234, R234, UR40, RZ, P1, !PT ;  /* 0x00000028eaea7c10 */ /* 0x000fe40008ffe4ff */
[----:B----4-:R-:W-:-:S03]  /*2f1c0*/  IADD3 R4, P1, R4, UR5, RZ ;  /* 0x0000000504047c10 */ /* 0x010fc6000ff3e0ff */
[----:B------:R1:W-:Y:S01]  /*2f1d0*/  STL [R1+0x7dc], R234 ;  /* 0x0007dcea01007387 */ /* 0x0003e20000100800 */
[----:B------:R-:W-:Y:S02]  /*2f1e0*/  IADD3.X R237, R237, UR40, RZ, P4, !PT ;  /* 0x00000028eded7c10 */ /* 0x000fe4000a7fe4ff */
[----:B------:R-:W-:Y:S01]  /*2f1f0*/  IADD3 R238, P4, R238, UR5, RZ ;  /* 0x00000005eeee7c10 */ /* 0x000fe2000ff9e0ff */
[----:B-1----:R0:W5:Y:S04]  /*2f200*/  LDL.LU R234, [R1+0x13e0] ;  /* 0x0013e00001ea7983 */ /* 0x0021680000300800 */
[----:B------:R1:W-:Y:S01]  /*2f210*/  STL [R1+0x7b0], R4 ;  /* 0x0007b00401007387 */ /* 0x0003e20000100800 */
[----:B------:R-:W-:-:S03]  /*2f220*/  IADD3.X R239, R239, UR40, RZ, P5, !PT ;  /* 0x00000028efef7c10 */ /* 0x000fc6000affe4ff */
[----:B-1----:R-:W4:Y:S01]  /*2f230*/  LDL.LU R4, [R1+0x764] ;  /* 0x0007640001047983 */ /* 0x002f220000300800 */
[----:B------:R-:W-:Y:S02]  /*2f240*/  IADD3 R244, P5, R244, UR5, RZ ;  /* 0x00000005f4f47c10 */ /* 0x000fe4000ffbe0ff */
[----:B------:R-:W-:Y:S02]  /*2f250*/  IADD3.X R245, R245, UR40, RZ, P6, !PT ;  /* 0x00000028f5f57c10 */ /* 0x000fe4000b7fe4ff */
[----:B------:R-:W-:Y:S02]  /*2f260*/  IADD3 R5, P6, R5, UR5, RZ ;  /* 0x0000000505057c10 */ /* 0x000fe4000ffde0ff */
[----:B------:R-:W-:Y:S02]  /*2f270*/  IADD3.X R240, R240, UR40, RZ, P1, !PT ;  /* 0x00000028f0f07c10 */ /* 0x000fe40008ffe4ff */
[----:B------:R-:W-:Y:S02]  /*2f280*/  IADD3 R241, P1, R241, UR5, RZ ;  /* 0x00000005f1f17c10 */ /* 0x000fe4000ff3e0ff */
[----:B------:R-:W-:-:S02]  /*2f290*/  IADD3.X R252, R252, UR40, RZ, P4, !PT ;  /* 0x00000028fcfc7c10 */ /* 0x000fc4000a7fe4ff */
[----:B------:R-:W-:Y:S02]  /*2f2a0*/  IADD3 R216, P4, R216, UR5, RZ ;  /* 0x00000005d8d87c10 */ /* 0x000fe4000ff9e0ff */
[----:B------:R-:W-:Y:S02]  /*2f2b0*/  IADD3.X R217, R217, UR40, RZ, P5, !PT ;  /* 0x00000028d9d97c10 */ /* 0x000fe4000affe4ff */
[----:B------:R-:W-:Y:S02]  /*2f2c0*/  IADD3 R20, P5, R20, UR5, RZ ;  /* 0x0000000514147c10 */ /* 0x000fe4000ffbe0ff */
[----:B------:R-:W-:Y:S02]  /*2f2d0*/  IADD3.X R21, R21, UR40, RZ, P6, !PT ;  /* 0x0000002815157c10 */ /* 0x000fe4000b7fe4ff */
[----:B------:R-:W-:Y:S02]  /*2f2e0*/  IADD3 R16, P6, R16, UR5, RZ ;  /* 0x0000000510107c10 */ /* 0x000fe4000ffde0ff */
[----:B------:R-:W-:-:S02]  /*2f2f0*/  IADD3.X R17, R17, UR40, RZ, P1, !PT ;  /* 0x0000002811117c10 */ /* 0x000fc40008ffe4ff */
[----:B------:R-:W-:Y:S01]  /*2f300*/  IADD3 R12, P1, R12, UR5, RZ ;  /* 0x000000050c0c7c10 */ /* 0x000fe2000ff3e0ff */
[----:B------:R-:W-:Y:S01]  /*2f310*/  UIADD3.64 UR48, UR10, 0x1004, URZ ;  /* 0x000010040a307897 */ /* 0x000fe2000fffe03f */
[----:B------:R-:W-:Y:S01]  /*2f320*/  UMOV UR12, UR20 ;  /* 0x00000014000c7c82 */ /* 0x000fe20008000000 */
[----:B------:R-:W-:-:S05]  /*2f330*/  UMOV UR13, UR21 ;  /* 0x00000015000d7c82 */ /* 0x000fca0008000000 */
[----:B------:R-:W-:Y:S01]  /*2f340*/  UMOV UR14, UR48 ;  /* 0x00000030000e7c82 */ /* 0x000fe20008000000 */
[----:B------:R-:W-:Y:S01]  /*2f350*/  UMOV UR15, UR49 ;  /* 0x00000031000f7c82 */ /* 0x000fe20008000000 */
[----:B--2---:R-:W-:Y:S02]  /*2f360*/  IADD3.X R0, R0, UR40, RZ, P2, !PT ;  /* 0x0000002800007c10 */ /* 0x004fe400097fe4ff */
[----:B------:R-:W-:-:S03]  /*2f370*/  IADD3 R235, P2, R235, UR5, RZ ;  /* 0x00000005ebeb7c10 */ /* 0x000fc6000ff5e0ff */
[----:B------:R1:W-:Y:S01]  /*2f380*/  STL [R1+0x7d4], R0 ;  /* 0x0007d40001007387 */ /* 0x0003e20000100800 */
[----:B---3--:R-:W-:Y:S02]  /*2f390*/  IADD3.X R6, R6, UR40, RZ, P3, !PT ;  /* 0x0000002806067c10 */ /* 0x008fe40009ffe4ff */
[----:B------:R-:W-:Y:S01]  /*2f3a0*/  IADD3 R236, P3, R236, UR5, RZ ;  /* 0x00000005ecec7c10 */ /* 0x000fe2000ff7e0ff */
[----:B-1----:R-:W2:Y:S04]  /*2f3b0*/  LDL.LU R0, [R1+0x754] ;  /* 0x0007540001007983 */ /* 0x002ea80000300800 */
[----:B------:R1:W-:Y:S04]  /*2f3c0*/  STL [R1+0x7a8], R235 ;  /* 0x0007a8eb01007387 */ /* 0x0003e80000100800 */
[----:B-1----:R0:W5:Y:S04]  /*2f3d0*/  LDL.LU R235, [R1+0x13dc] ;  /* 0x0013dc0001eb7983 */ /* 0x0021680000300800 */
[----:B------:R1:W-:Y:S04]  /*2f3e0*/  STL [R1+0x7cc], R6 ;  /* 0x0007cc0601007387 */ /* 0x0003e80000100800 */
[----:B-1----:R-:W3:Y:S04]  /*2f3f0*/  LDL.LU R6, [R1+0x73c] ;  /* 0x00073c0001067983 */ /* 0x002ee80000300800 */
[----:B------:R1:W-:Y:S04]  /*2f400*/  STL [R1+0x7a0], R236 ;  /* 0x0007a0ec01007387 */ /* 0x0003e80000100800 */
[----:B-1----:R0:W5:Y:S04]  /*2f410*/  LDL.LU R236, [R1+0x13d8] ;  /* 0x0013d80001ec7983 */ /* 0x0021680000300800 */
[----:B------:R1:W-:Y:S04]  /*2f420*/  STL [R1+0x7c4], R237 ;  /* 0x0007c4ed01007387 */ /* 0x0003e80000100800 */
[----:B-1----:R0:W5:Y:S04]  /*2f430*/  LDL.LU R237, [R1+0x13d4] ;  /* 0x0013d40001ed7983 */ /* 0x0021680000300800 */
[----:B------:R1:W-:Y:S01]  /*2f440*/  STL [R1+0x798], R238 ;  /* 0x000798ee01007387 */ /* 0x0003e20000100800 */
[----:B------:R-:W-:-:S03]  /*2f450*/  IADD3.X R248, R248, UR40, RZ, P2, !PT ;  /* 0x00000028f8f87c10 */ /* 0x000fc600097fe4ff */
[----:B-1----:R0:W5:Y:S04]  /*2f460*/  LDL.LU R238, [R1+0x13d0] ;  /* 0x0013d00001ee7983 */ /* 0x0021680000300800 */
[----:B------:R1:W-:Y:S01]  /*2f470*/  STL [R1+0x7bc], R239 ;  /* 0x0007bcef01007387 */ /* 0x0003e20000100800 */
[----:B------:R-:W-:-:S03]  /*2f480*/  IADD3 R228, P2, R228, UR5, RZ ;  /* 0x00000005e4e47c10 */ /* 0x000fc6000ff5e0ff */
[----:B-1----:R0:W5:Y:S04]  /*2f490*/  LDL.LU R239, [R1+0x13cc] ;  /* 0x0013cc0001ef7983 */ /* 0x0021680000300800 */
[----:B------:R1:W-:Y:S01]  /*2f4a0*/  STL [R1+0x790], R244 ;  /* 0x000790f401007387 */ /* 0x0003e20000100800 */
[----:B------:R-:W-:-:S03]  /*2f4b0*/  IADD3.X R251, R251, UR40, RZ, P3, !PT ;  /* 0x00000028fbfb7c10 */ /* 0x000fc60009ffe4ff */
[----:B-1----:R0:W5:Y:S04]  /*2f4c0*/  LDL.LU R244, [R1+0x13c8] ;  /* 0x0013c80001f47983 */ /* 0x0021680000300800 */
[----:B------:R1:W-:Y:S01]  /*2f4d0*/  STL [R1+0x7b4], R245 ;  /* 0x0007b4f501007387 */ /* 0x0003e20000100800 */
[----:B------:R-:W-:-:S03]  /*2f4e0*/  IADD3 R229, P3, R229, UR5, RZ ;  /* 0x00000005e5e57c10 */ /* 0x000fc6000ff7e0ff */
[----:B-1----:R0:W5:Y:S04]  /*2f4f0*/  LDL.LU R245, [R1+0x13c4] ;  /* 0x0013c40001f57983 */ /* 0x0021680000300800 */
[----:B------:R1:W-:Y:S04]  /*2f500*/  STL [R1+0x788], R5 ;  /* 0x0007880501007387 */ /* 0x0003e80000100800 */
        /* <DEDUP_REMOVED lines=37> */
[----:B-1----:R-:W4:Y:S01]  /*2f760*/  LDL.LU R3, [R1+0x137c] ;  /* 0x00137c0001037983 */ /* 0x002f220000300800 */
[----:B------:R-:W-:-:S02]  /*2f770*/  WARPGROUP.DEPBAR.LE gsb0, 0x0 ;  /* 0x00008000000079c5 */ /* 0x000fc40000010000 */
[----:B------:R-:W-:-:S06]  /*2f780*/  WARPGROUP.ARRIVE ;  /* 0x00000000000079c5 */ /* 0x000fcc0000000000 */
[----:B------:R-:W-:Y:S01]  /*2f790*/  HGMMA.64x256x16.F32 R24, gdesc[UR12].tnspA, R24, gsb0 ;  /* 0x23e000000c1879f0 */ /* 0x000fe20008000818 */
[----:B------:R-:W-:Y:S01]  /*2f7a0*/  UMOV UR14, UR60 ;  /* 0x0000003c000e7c82 */ /* 0x000fe20008000000 */
[----:B------:R-:W-:Y:S01]  /*2f7b0*/  UMOV UR15, UR61 ;  /* 0x0000003d000f7c82 */ /* 0x000fe20008000000 */
[----:B------:R-:W-:Y:S01]  /*2f7c0*/  UMOV UR12, UR24 ;  /* 0x00000018000c7c82 */ /* 0x000fe20008000000 */
[----:B------:R-:W-:Y:S01]  /*2f7d0*/  UMOV UR13, UR25 ;  /* 0x00000019000d7c82 */ /* 0x000fe20008000000 */
[----:B------:R-:W-:Y:S01]  /*2f7e0*/  UMOV UR18, UR56 ;  /* 0x0000003800127c82 */ /* 0x000fe20008000000 */
[----:B------:R-:W-:Y:S01]  /*2f7f0*/  UMOV UR19, UR57 ;  /* 0x0000003900137c82 */ /* 0x000fe20008000000 */
[----:B------:R-:W-:Y:S01]  /*2f800*/  UMOV UR16, UR28 ;  /* 0x0000001c00107c82 */ /* 0x000fe20008000000 */
[----:B------:R-:W-:Y:S01]  /*2f810*/  UMOV UR17, UR29 ;  /* 0x0000001d00117c82 */ /* 0x000fe20008000000 */
[----:B------:R-:W-:Y:S02]  /*2f820*/  WARPGROUP.DEPBAR.LE gsb0, 0x0 ;  /* 0x00008000000079c5 */ /* 0x000fe40000010000 */
[----:B------:R-:W-:-:S15]  /*2f830*/  WARPGROUP.ARRIVE ;  /* 0x00000000000079c5 */ /* 0x000fde0000000000 */
[----:B------:R-:W-:-:S02]  /*2f840*/  NOP ;  /* 0x0000000000007918 */ /* 0x000fc40000000000 */
[----:B------:R-:W-:Y:S01]  /*2f850*/  HGMMA.64x256x16.F32 R24, gdesc[UR12].tnspA, R24, gsb0 ;  /* 0x23e000000c1879f0 */ /* 0x000fe20008000818 */
[----:B----4-:R-:W-:-:S05]  /*2f860*/  IADD3 R3, P3, R3, UR5, RZ ;  /* 0x0000000503037c10 */ /* 0x010fca000ff7e0ff */
[----:B------:R1:W-:Y:S04]  /*2f870*/  STL [R1+0x740], R3 ;  /* 0x0007400301007387 */ /* 0x0003e80000100800 */
[----:B-1----:R-:W4:Y:S01]  /*2f880*/  LDL.LU R3, [R1+0x1378] ;  /* 0x0013780001037983 */ /* 0x002f220000300800 */
[----:B------:R-:W-:Y:S01]  /*2f890*/  UMOV UR46, UR52 ;  /* 0x00000034002e7c82 */ /* 0x000fe20008000000 */
[----:B------:R-:W-:Y:S01]  /*2f8a0*/  UMOV UR47, UR53 ;  /* 0x00000035002f7c82 */ /* 0x000fe20008000000 */
[----:B------:R-:W-:Y:S01]  /*2f8b0*/  UMOV UR44, UR32 ;  /* 0x00000020002c7c82 */ /* 0x000fe20008000000 */
[----:B------:R-:W-:Y:S01]  /*2f8c0*/  UMOV UR45, UR33 ;  /* 0x00000021002d7c82 */ /* 0x000fe20008000000 */
[----:B------:R-:W-:-:S05]  /*2f8d0*/  IADD3.X R4, R4, UR40, RZ, P4, !PT ;  /* 0x0000002804047c10 */ /* 0x000fca000a7fe4ff */
[----:B------:R1:W-:Y:S04]  /*2f8e0*/  STL [R1+0x764], R4 ;  /* 0x0007640401007387 */ /* 0x0003e80000100800 */
[----:B-1----:R-:W3:Y:S01]  /*2f8f0*/  LDL.LU R4, [R1+0x1374] ;  /* 0x0013740001047983 */ /* 0x002ee20000300800 */
[----:B------:R-:W-:Y:S02]  /*2f900*/  WARPGROUP.DEPBAR.LE gsb0, 0x0 ;  /* 0x00008000000079c5 */ /* 0x000fe40000010000 */
[----:B------:R-:W-:-:S06]  /*2f910*/  WARPGROUP.ARRIVE ;  /* 0x00000000000079c5 */ /* 0x000fcc0000000000 */
[----:B------:R-:W-:Y:S01]  /*2f920*/  HGMMA.64x256x16.F32 R24, gdesc[UR16].tnspA, R24, gsb0 ;  /* 0x23e00000101879f0 */ /* 0x000fe20008000818 */
[----:B----4-:R-:W-:-:S05]  /*2f930*/  IADD3.X R3, R3, UR40, RZ, P5, !PT ;  /* 0x0000002803037c10 */ /* 0x010fca000affe4ff */
[----:B------:R1:W-:Y:S04]  /*2f940*/  STL [R1+0x75c], R3 ;  /* 0x00075c0301007387 */ /* 0x0003e80000100800 */
[----:B-1----:R-:W4:Y:S01]  /*2f950*/  LDL.LU R3, [R1+0x1370] ;  /* 0x0013700001037983 */ /* 0x002f220000300800 */
[----:B------:R-:W-:Y:S02]  /*2f960*/  WARPGROUP.DEPBAR.LE gsb0, 0x0 ;  /* 0x00008000000079c5 */ /* 0x000fe40000010000 */
[----:B------:R-:W-:-:S15]  /*2f970*/  WARPGROUP.ARRIVE ;  /* 0x00000000000079c5 */ /* 0x000fde0000000000 */
[----:B------:R-:W-:Y:S01]  /*2f980*/  HGMMA.64x256x16.F32 R24, gdesc[UR44].tnspA, R24, gsb0 ;  /* 0x23e000002c1879f0 */ /* 0x000fe20008000818 */
[----:B------:R-:W-:Y:S01]  /*2f990*/  UMOV UR48, UR36 ;  /* 0x0000002400307c82 */ /* 0x000fe20008000000 */
[----:B------:R-:W-:Y:S01]  /*2f9a0*/  UMOV UR49, UR37 ;  /* 0x0000002500317c82 */ /* 0x000fe20008000000 */
[----:B--2---:R-:W-:Y:S02]  /*2f9b0*/  IADD3.X R0, R0, UR40, RZ, P6, !PT ;  /* 0x0000002800007c10 */ /* 0x004fe4000b7fe4ff */
[----:B---3--:R-:W-:Y:S02]  /*2f9c0*/  IADD3.X R4, R4, UR40, RZ, P2, !PT ;  /* 0x0000002804047c10 */ /* 0x008fe400097fe4ff */
[----:B------:R-:W-:Y:S01]  /*2f9d0*/  IADD3.X R6, R6, UR40, RZ, P3, !PT ;  /* 0x0000002806067c10 */ /* 0x000fe20009ffe4ff */
[----:B------:R1:W-:Y:S04]  /*2f9e0*/  STL [R1+0x754], R0 ;  /* 0x0007540001007387 */ /* 0x0003e80000100800 */
[----:B-1----:R0:W5:Y:S01]  /*2f9f0*/  LDL.LU R0, [R1+0x136c] ;  /* 0x00136c0001007983 */ /* 0x0021620000300800 */
[----:B----4-:R-:W-:Y:S01]  /*2fa00*/  IADD3.X R3, R3, UR40, RZ, P1, !PT ;  /* 0x0000002803037c10 */ /* 0x010fe20008ffe4ff */
[----:B------:R-:W-:-:S02]  /*2fa10*/  WARPGROUP.DEPBAR.LE gsb0, 0x0 ;  /* 0x00008000000079c5 */ /* 0x000fc40000010000 */
[----:B------:R-:W-:-:S12]  /*2fa20*/  WARPGROUP.ARRIVE ;  /* 0x00000000000079c5 */ /* 0x000fd80000000000 */
[----:B------:R-:W-:Y:S01]  /*2fa30*/  HGMMA.64x256x16.F32 R24, gdesc[UR48].tnspA, R24, gsb0 ;  /* 0x23e00000301879f0 */ /* 0x000fe20008000818 */
[----:B------:R1:W-:Y:S04]  /*2fa40*/  STL [R1+0x74c], R3 ;  /* 0x00074c0301007387 */ /* 0x0003e80000100800 */
[----:B-1----:R0:W5:Y:S04]  /*2fa50*/  LDL.LU R3, [R1+0x1368] ;  /* 0x0013680001037983 */ /* 0x0021680000300800 */
[----:B------:R1:W-:Y:S04]  /*2fa60*/  STL [R1+0x744], R4 ;  /* 0x0007440401007387 */ /* 0x0003e80000100800 */
[----:B-1----:R0:W5:Y:S04]  /*2fa70*/  LDL.LU R4, [R1+0x1364] ;  /* 0x0013640001047983 */ /* 0x0021680000300800 */
[----:B------:R1:W-:Y:S02]  /*2fa80*/  STL [R1+0x73c], R6 ;  /* 0x00073c0601007387 */ /* 0x0003e40000100800 */
[----:B-1----:R-:W1:Y:S02]  /*2fa90*/  LDC R6, c[0x0][0x238] ;  /* 0x00008e00ff067b82 */ /* 0x002e640000000800 */
[----:B-1----:R-:W-:-:S04]  /*2faa0*/  IMAD.SHL.U32 R6, R6, 0x80, RZ ;  /* 0x0000008006067824 */ /* 0x002fc800078e00ff */
[----:B------:R-:W-:Y:S01]  /*2fab0*/  IMAD.SHL.U32 R6, R6, 0x2, RZ ;  /* 0x0000000206067824 */ /* 0x000fe200078e00ff */
[----:B------:R-:W-:Y:S02]  /*2fac0*/  WARPGROUP.DEPBAR.LE gsb0, 0x0 ;  /* 0x00008000000079c5 */ /* 0x000fe40000010000 */
[----:B0-----:R-:W-:Y:S05]  /*2fad0*/  @P0 BRA `(.L_x_1) ;  /* 0xfffffe7c00980947 */ /* 0x001fea000383ffff */
[----:B------:R-:W2:Y:S04]  /*2fae0*/  LDL.LU R2, [R1+0x3c4] ;  /* 0x0003c40001027983 */ /* 0x000ea80000300800 */
[----:B------:R-:W2:Y:S04]  /*2faf0*/  LDL.LU R6, [R1+0x3c0] ;  /* 0x0003c00001067983 */ /* 0x000ea80000300800 */
[----:B-----5:R-:W3:Y:S04]  /*2fb00*/  LDL.LU R3, [R1+0x3d4] ;  /* 0x0003d40001037983 */ /* 0x020ee80000300800 */
[----:B------:R-:W3:Y:S04]  /*2fb10*/  LDL.LU R0, [R1+0x3d0] ;  /* 0x0003d00001007983 */ /* 0x000ee80000300800 */
[----:B------:R-:W4:Y:S04]  /*2fb20*/  LDL.LU R8, [R1+0x3cc] ;  /* 0x0003cc0001087983 */ /* 0x000f280000300800 */
[----:B------:R-:W4:Y:S04]  /*2fb30*/  LDL.LU R7, [R1+0x3c8] ;  /* 0x0003c80001077983 */ /* 0x000f280000300800 */
[----:B------:R0:W-:Y:S04]  /*2fb40*/  STL [R1+0x1508], R11 ;  /* 0x0015080b01007387 */ /* 0x0001e80000100800 */
[----:B0-----:R-:W2:Y:S04]  /*2fb50*/  LDL.LU R11, [R1+0x3d8] ;  /* 0x0003d800010b7983 */ /* 0x001ea80000300800 */
[----:B------:R0:W-:Y:S04]  /*2fb60*/  STL [R1+0x1504], R10 ;  /* 0x0015040a01007387 */ /* 0x0001e80000100800 */
[----:B0-----:R-:W2:Y:S04]  /*2fb70*/  LDL.LU R10, [R1+0x3dc] ;  /* 0x0003dc00010a7983 */ /* 0x001ea80000300800 */
[----:B------:R0:W-:Y:S04]  /*2fb80*/  STL [R1+0x1500], R9 ;  /* 0x0015000901007387 */ /* 0x0001e80000100800 */
[----:B0-----:R-:W4:Y:S04]  /*2fb90*/  LDL.LU R9, [R1+0x3e0] ;  /* 0x0003e00001097983 */ /* 0x001f280000300800 */
[----:B------:R0:W-:Y:S04]  /*2fba0*/  STL [R1+0x14f8], R15 ;  /* 0x0014f80f01007387 */ /* 0x0001e80000100800 */
[----:B0-----:R-:W4:Y:S04]  /*2fbb0*/  LDL.LU R15, [R1+0x3e4] ;  /* 0x0003e400010f7983 */ /* 0x001f280000300800 */
        /* <DEDUP_REMOVED lines=34> */
[----:B------:R0:W-:Y:S04]  /*2fde0*/  STL [R1+0x1368], R5 ;  /* 0x0013680501007387 */ /* 0x0001e80000100800 */
[----:B------:R1:W-:Y:S01]  /*2fdf0*/  STL [R1+0x1364], R4 ;  /* 0x0013640401007387 */ /* 0x0003e20000100800 */
[----:B0-----:R-:W-:-:S02]  /*2fe00*/  F2FP.F16.F32.PACK_AB R5, R151, R150 ;  /* 0x000000969705723e */ /* 0x001fc400000000ff */
[----:B-1----:R-:W-:-:S03]  /*2fe10*/  F2FP.F16.F32.PACK_AB R4, R149, R148 ;  /* 0x000000949504723e */ /* 0x002fc600000000ff */
[----:B------:R-:W-:Y:S04]  /*2fe20*/  STL [R1+0x60c], R5 ;  /* 0x00060c0501007387 */ /* 0x000fe80000100800 */
[----:B------:R0:W-:Y:S02]  /*2fe30*/  STL [R1+0x608], R4 ;  /* 0x0006080401007387 */ /* 0x0001e40000100800 */
[----:B0-----:R-:W-:Y:S02]  /*2fe40*/  F2FP.F16.F32.PACK_AB R4, R147, R146 ;  /* 0x000000929304723e */ /* 0x001fe400000000ff */
[----:B---3--:R-:W-:Y:S02]  /*2fe50*/  F2FP.F16.F32.PACK_AB R3, R3, R0 ;  /* 0x000000000303723e */ /* 0x008fe400000000ff */
[----:B------:R-:W-:-:S02]  /*2fe60*/  F2FP.F16.F32.PACK_AB R0, R139, R138 ;  /* 0x0000008a8b00723e */ /* 0x000fc400000000ff */
[----:B----4-:R-:W-:Y:S02]  /*2fe70*/  F2FP.F16.F32.PACK_AB R5, R19, R12 ;  /* 0x0000000c1305723e */ /* 0x010fe400000000ff */
[----:B------:R-:W-:Y:S02]  /*2fe80*/  F2FP.F16.F32.PACK_AB R12, R145, R144 ;  /* 0x00000090910c723e */ /* 0x000fe400000000ff */
[----:B--2---:R-:W-:-:S05]  /*2fe90*/  F2FP.F16.F32.PACK_AB R16, R17, R18 ;  /* 0x000000121110723e */ /* 0x004fca00000000ff */
[----:B------:R-:W-:Y:S04]  /*2fea0*/  STL [R1+0x604], R16 ;  /* 0x0006041001007387 */ /* 0x000fe80000100800 */
[----:B------:R0:W-:Y:S04]  /*2feb0*/  STL [R1+0x600], R5 ;  /* 0x0006000501007387 */ /* 0x0001e80000100800 */
[----:B------:R1:W-:Y:S04]  /*2fec0*/  STL [R1+0x3fc], R4 ;  /* 0x0003fc0401007387 */ /* 0x0003e80000100800 */
[----:B------:R-:W-:Y:S01]  /*2fed0*/  STL [R1+0x3f8], R12 ;  /* 0x0003f80c01007387 */ /* 0x000fe20000100800 */
[----:B0-----:R-:W-:-:S02]  /*2fee0*/  F2FP.F16.F32.PACK_AB R5, R13, R14 ;  /* 0x0000000e0d05723e */ /* 0x001fc400000000ff */
[----:B-1----:R-:W-:-:S03]  /*2fef0*/  F2FP.F16.F32.PACK_AB R4, R15, R9 ;  /* 0x000000090f04723e */ /* 0x002fc600000000ff */
[----:B------:R0:W-:Y:S01]  /*2ff00*/  STL [R1+0x3f4], R5 ;  /* 0x0003f40501007387 */ /* 0x0001e20000100800 */
[----:B------:R-:W-:-:S03]  /*2ff10*/  F2FP.F16.F32.PACK_AB R9, R143, R142 ;  /* 0x0000008e8f09723e */ /* 0x000fc600000000ff */
[----:B------:R1:W-:Y:S04]  /*2ff20*/  STL [R1+0x3f0], R4 ;  /* 0x0003f00401007387 */ /* 0x0003e80000100800 */
[----:B------:R-:W-:Y:S01]  /*2ff30*/  STL [R1+0x3ec], R9 ;  /* 0x0003ec0901007387 */ /* 0x000fe20000100800 */
[----:B0-----:R-:W-:Y:S02]  /*2ff40*/  F2FP.F16.F32.PACK_AB R5, R141, R140 ;  /* 0x0000008c8d05723e */ /* 0x001fe400000000ff */
[----:B-1----:R-:W-:-:S03]  /*2ff50*/  F2FP.F16.F32.PACK_AB R4, R10, R11 ;  /* 0x0000000b0a04723e */ /* 0x002fc600000000ff */
[----:B------:R-:W-:Y:S04]  /*2ff60*/  STL [R1+0x3e8], R5 ;  /* 0x0003e80501007387 */ /* 0x000fe80000100800 */
[----:B------:R0:W-:Y:S04]  /*2ff70*/  STL [R1+0x3e4], R4 ;  /* 0x0003e40401007387 */ /* 0x0001e80000100800 */
[----:B------:R1:W-:Y:S04]  /*2ff80*/  STL [R1+0x3e0], R3 ;  /* 0x0003e00301007387 */ /* 0x0003e80000100800 */
[----:B------:R2:W-:Y:S01]  /*2ff90*/  STL [R1+0x3dc], R0 ;  /* 0x0003dc0001007387 */ /* 0x0005e20000100800 */
[----:B0-----:R-:W-:-:S02]  /*2ffa0*/  F2FP.F16.F32.PACK_AB R4, R137, R136 ;  /* 0x000000888904723e */ /* 0x001fc400000000ff */
[----:B-1----:R-:W-:-:S03]  /*2ffb0*/  F2FP.F16.F32.PACK_AB R3, R8, R7 ;  /* 0x000000070803723e */ /* 0x002fc600000000ff */
[----:B------:R-:W-:Y:S01]  /*2ffc0*/  STL [R1+0x3d8], R4 ;  /* 0x0003d80401007387 */ /* 0x000fe20000100800 */
[----:B--2---:R-:W-:-:S03]  /*2ffd0*/  F2FP.F16.F32.PACK_AB R0, R2, R6 ;  /* 0x000000060200723e */ /* 0x004fc600000000ff */
[----:B------:R0:W-:Y:S01]  /*2ffe0*/  STL [R1+0x3d4], R3 ;  /* 0x0003d40301007387 */ /* 0x0001e20000100800 */
[----:B------:R-:W-:Y:S02]  /*2fff0*/  IMAD.MOV.U32 R6, RZ, RZ, R247 ;  /* 0x000000ffff067224 */ /* 0x000fe400078e00f7 */
[----:B------:R-:W-:Y:S01]  /*30000*/  IMAD.MOV.U32 R2, RZ, RZ, R246 ;  /* 0x000000ffff027224 */ /* 0x000fe200078e00f6 */
[----:B------:R1:W-:Y:S04]  /*30010*/  STL [R1+0x3d0], R0 ;  /* 0x0003d00001007387 */ /* 0x0003e80000100800 */
[----:B------:R-:W2:Y:S04]  /*30020*/  LDL.LU R243, [R1+0x27c] ;  /* 0x00027c0001f37983 */ /* 0x000ea80000300800 */
[----:B------:R-:W3:Y:S04]  /*30030*/  LDL.LU R251, [R1+0x274] ;  /* 0x0002740001fb7983 */ /* 0x000ee80000300800 */
[----:B------:R-:W4:Y:S04]  /*30040*/  LDL.LU R228, [R1+0x26c] ;  /* 0x00026c0001e47983 */ /* 0x000f280000300800 */
        /* <DEDUP_REMOVED lines=23> */
[----:B0-----:R-:W4:Y:S04]  /*301c0*/  LDL.LU R3, [R1+0x20c] ;  /* 0x00020c0001037983 */ /* 0x001f280000300800 */
[----:B-1----:R-:W4:Y:S04]  /*301d0*/  LDL.LU R0, [R1+0x208] ;  /* 0x0002080001007983 */ /* 0x002f280000300800 */
[----:B------:R-:W4:Y:S04]  /*301e0*/  LDL.LU R8, [R1+0x204] ;  /* 0x0002040001087983 */ /* 0x000f280000300800 */
[----:B------:R-:W4:Y:S01]  /*301f0*/  LDL.LU R7, [R1+0x200] ;  /* 0x0002000001077983 */ /* 0x000f220000300800 */
[----:B------:R-:W-:-:S02]  /*30200*/  F2FP.F16.F32.PACK_AB R247, R135, R134 ;  /* 0x0000008687f7723e */ /* 0x000fc400000000ff */
[----:B------:R-:W-:Y:S02]  /*30210*/  F2FP.F16.F32.PACK_AB R246, R133, R132 ;  /* 0x0000008485f6723e */ /* 0x000fe400000000ff */
[----:B------:R-:W-:Y:S01]  /*30220*/  F2FP.F16.F32.PACK_AB R245, R245, R244 ;  /* 0x000000f4f5f5723e */ /* 0x000fe200000000ff */
[----:B------:R-:W-:Y:S01]  /*30230*/  STL [R1+0x13b0], R247 ;  /* 0x0013b0f701007387 */ /* 0x000fe20000100800 */
[----:B------:R-:W-:Y:S02]  /*30240*/  F2FP.F16.F32.PACK_AB R244, R239, R238 ;  /* 0x000000eeeff4723e */ /* 0x000fe400000000ff */
[----:B------:R-:W-:Y:S01]  /*30250*/  F2FP.F16.F32.PACK_AB R239, R131, R130 ;  /* 0x0000008283ef723e */ /* 0x000fe200000000ff */
[----:B------:R-:W-:Y:S01]  /*30260*/  STL [R1+0x13b4], R246 ;  /* 0x0013b4f601007387 */ /* 0x000fe20000100800 */
[----:B------:R-:W-:Y:S02]  /*30270*/  F2FP.F16.F32.PACK_AB R238, R129, R128 ;  /* 0x0000008081ee723e */ /* 0x000fe400000000ff */
[----:B------:R-:W-:Y:S01]  /*30280*/  F2FP.F16.F32.PACK_AB R237, R237, R236 ;  /* 0x000000eceded723e */ /* 0x000fe200000000ff */
[----:B------:R-:W-:Y:S01]  /*30290*/  STL [R1+0x13b8], R245 ;  /* 0x0013b8f501007387 */ /* 0x000fe20000100800 */
[----:B------:R-:W-:-:S02]  /*302a0*/  F2FP.F16.F32.PACK_AB R236, R235, R234 ;  /* 0x000000eaebec723e */ /* 0x000fc400000000ff */
        /* <DEDUP_REMOVED lines=8> */
[----:B------:R-:W-:Y:S01]  /*30330*/  F2FP.F16.F32.PACK_AB R226, R121, R120 ;  /* 0x0000007879e2723e */ /* 0x000fe200000000ff */
[----:B------:R-:W-:Y:S01]  /*30340*/  IMAD.MOV.U32 R123, RZ, RZ, R2 ;  /* 0x000000ffff7b7224 */ /* 0x000fe200078e0002 */
        /* <DEDUP_REMOVED lines=117> */
[----:B--2---:R-:W-:Y:S01]  /*30aa0*/  F2FP.F16.F32.PACK_AB R153, R243, R153 ;  /* 0x00000099f399723e */ /* 0x004fe200000000ff */
[----:B------:R-:W-:Y:S01]  /*30ab0*/  STL [R1+0x1464], R190 ;  /* 0x001464be01007387 */ /* 0x000fe20000100800 */
[----:B------:R-:W-:-:S02]  /*30ac0*/  F2FP.F16.F32.PACK_AB R147, R47, R46 ;  /* 0x0000002e2f93723e */ /* 0x000fc400000000ff */
[----:B------:R-:W-:Y:S01]  /*30ad0*/  F2FP.F16.F32.PACK_AB R146, R45, R44 ;  /* 0x0000002c2d92723e */ /* 0x000fe200000000ff */
[----:B------:R-:W-:Y:S01]  /*30ae0*/  STL [R1+0x1468], R189 ;  /* 0x001468bd01007387 */ /* 0x000fe20000100800 */
[----:B------:R-:W-:Y:S02]  /*30af0*/  F2FP.F16.F32.PACK_AB R151, R51, R50 ;  /* 0x000000323397723e */ /* 0x000fe400000000ff */
[----:B------:R-:W-:Y:S01]  /*30b00*/  F2FP.F16.F32.PACK_AB R150, R49, R48 ;  /* 0x000000303196723e */ /* 0x000fe200000000ff */
[----:B------:R-:W-:Y:S01]  /*30b10*/  STL [R1+0x146c], R188 ;  /* 0x00146cbc01007387 */ /* 0x000fe20000100800 */
[----:B---3--:R-:W-:Y:S02]  /*30b20*/  F2FP.F16.F32.PACK_AB R152, R251, R152 ;  /* 0x00000098fb98723e */ /* 0x008fe400000000ff */
[----:B----4-:R-:W-:Y:S01]  /*30b30*/  F2FP.F16.F32.PACK_AB R149, R228, R252 ;  /* 0x000000fce495723e */ /* 0x010fe200000000ff */
[----:B------:R-:W-:Y:S04]  /*30b40*/  STL [R1+0x1470], R187 ;  /* 0x001470bb01007387 */ /* 0x000fe80000100800 */
[----:B------:R-:W-:Y:S01]  /*30b50*/  STL [R1+0x1474], R186 ;  /* 0x001474ba01007387 */ /* 0x000fe20000100800 */
[----:B------:R-:W-:-:S03]  /*30b60*/  F2FP.F16.F32.PACK_AB R148, R229, R230 ;  /* 0x000000e6e594723e */ /* 0x000fc600000000ff */
        /* <DEDUP_REMOVED lines=44> */
[----:B------:R1:W-:Y:S04]  /*30e30*/  STL [R1+0x1534], R153 ;  /* 0x0015349901007387 */ /* 0x0003e80000100800 */
[----:B0-----:R-:W2:Y:S04]  /*30e40*/  LDL.LU R154, [R1+0x1f4] ;  /* 0x0001f400019a7983 */ /* 0x001ea80000300800 */
[----:B------:R-:W2:Y:S01]  /*30e50*/  LDL.LU R122, [R1+0x1f0] ;  /* 0x0001f000017a7983 */ /* 0x000ea20000300800 */
[----:B-1----:R-:W-:-:S03]  /*30e60*/  IMAD.MOV.U32 R153, RZ, RZ, R6 ;  /* 0x000000ffff997224 */ /* 0x002fc600078e0006 */
[----:B------:R-:W3:Y:S04]  /*30e70*/  LDL.LU R155, [R1+0x5fc] ;  /* 0x0005fc00019b7983 */ /* 0x000ee80000300800 */
        /* <DEDUP_REMOVED lines=213> */
[----:B------:R-:W4:Y:S01]  /*31bd0*/  LDL.LU R3, [R1+0x24] ;  /* 0x0000240001037983 */ /* 0x000f220000300800 */
[----:B------:R-:W-:-:S03]  /*31be0*/  F2FP.F16.F32.PACK_AB R123, R153, R123 ;  /* 0x0000007b997b723e */ /* 0x000fc600000000ff */
[----:B------:R-:W4:Y:S01]  /*31bf0*/  LDL.LU R0, [R1+0x42c] ;  /* 0x00042c0001007983 */ /* 0x000f220000300800 */
[----:B--2---:R-:W-:-:S03]  /*31c00*/  F2FP.F16.F32.PACK_AB R122, R154, R122 ;  /* 0x0000007a9a7a723e */ /* 0x004fc600000000ff */
[----:B------:R-:W2:Y:S01]  /*31c10*/  LDL.LU R7, [R1+0x424] ;  /* 0x0004240001077983 */ /* 0x000ea20000300800 */
[----:B---3--:R-:W-:-:S03]  /*31c20*/  F2FP.F16.F32.PACK_AB R121, R155, R121 ;  /* 0x000000799b79723e */ /* 0x008fc600000000ff */
[----:B------:R-:W3:Y:S01]  /*31c30*/  LDL.LU R2, [R1+0x1c] ;  /* 0x00001c0001027983 */ /* 0x000ee20000300800 */
[----:B----4-:R-:W-:-:S03]  /*31c40*/  F2FP.F16.F32.PACK_AB R120, R156, R120 ;  /* 0x000000789c78723e */ /* 0x010fc600000000ff */
[----:B------:R-:W4:Y:S01]  /*31c50*/  LDL.LU R6, [R1+0x14] ;  /* 0x0000140001067983 */ /* 0x000f220000300800 */
[----:B------:R-:W-:-:S03]  /*31c60*/  F2FP.F16.F32.PACK_AB R119, R157, R119 ;  /* 0x000000779d77723e */ /* 0x000fc600000000ff */
[----:B------:R0:W5:Y:S01]  /*31c70*/  LDL.LU R153, [R1+0x1534] ;  /* 0x0015340001997983 */ /* 0x0001620000300800 */
        /* <DEDUP_REMOVED lines=13> */
[----:B------:R0:W5:Y:S04]  /*31d50*/  LDL.LU R160, [R1+0x1518] ;  /* 0x0015180001a07983 */ /* 0x0001680000300800 */
[----:B------:R0:W5:Y:S04]  /*31d60*/  LDL.LU R161, [R1+0x1514] ;  /* 0x0015140001a17983 */ /* 0x0001680000300800 */
[----:B------:R0:W5:Y:S04]  /*31d70*/  LDL.LU R162, [R1+0x1510] ;  /* 0x0015100001a27983 */ /* 0x0001680000300800 */
[----:B------:R0:W5:Y:S04]  /*31d80*/  LDL.LU R163, [R1+0x150c] ;  /* 0x00150c0001a37983 */ /* 0x0001680000300800 */
[----:B------:R-:W2:Y:S02]  /*31d90*/  LDL.LU R11, [R1+0x1508] ;  /* 0x00150800010b7983 */ /* 0x000ea40000300800 */
[----:B--2---:R-:W-:-:S02]  /*31da0*/  F2FP.F16.F32.PACK_AB R11, R10, R11 ;  /* 0x0000000b0a0b723e */ /* 0x004fc400000000ff */
[----:B------:R-:W2:Y:S02]  /*31db0*/  LDL.LU R10, [R1+0x1504] ;  /* 0x00150400010a7983 */ /* 0x000ea40000300800 */
[----:B--2---:R-:W-:Y:S02]  /*31dc0*/  F2FP.F16.F32.PACK_AB R10, R9, R10 ;  /* 0x0000000a090a723e */ /* 0x004fe400000000ff */
[----:B------:R-:W2:Y:S01]  /*31dd0*/  LDL.LU R9, [R1+0x1500] ;  /* 0x0015000001097983 */ /* 0x000ea20000300800 */
[----:B------:R-:W-:Y:S02]  /*31de0*/  F2FP.F16.F32.PACK_AB R8, R15, R8 ;  /* 0x000000080f08723e */ /* 0x000fe400000000ff */
[----:B--2---:R-:W-:Y:S02]  /*31df0*/  F2FP.F16.F32.PACK_AB R9, R164, R9 ;  /* 0x00000009a409723e */ /* 0x004fe400000000ff */
[----:B------:R0:W5:Y:S04]  /*31e00*/  LDL.LU R164, [R1+0x14fc] ;  /* 0x0014fc0001a47983 */ /* 0x0001680000300800 */
[----:B------:R-:W2:Y:S02]  /*31e10*/  LDL.LU R15, [R1+0x14f8] ;  /* 0x0014f800010f7983 */ /* 0x000ea40000300800 */
[----:B--2---:R-:W-:-:S02]  /*31e20*/  F2FP.F16.F32.PACK_AB R15, R14, R15 ;  /* 0x0000000f0e0f723e */ /* 0x004fc400000000ff */
[----:B------:R-:W2:Y:S02]  /*31e30*/  LDL.LU R14, [R1+0x14f4] ;  /* 0x0014f400010e7983 */ /* 0x000ea40000300800 */
[----:B--2---:R-:W-:Y:S02]  /*31e40*/  F2FP.F16.F32.PACK_AB R14, R13, R14 ;  /* 0x0000000e0d0e723e */ /* 0x004fe400000000ff */
[----:B------:R-:W2:Y:S02]  /*31e50*/  LDL.LU R13, [R1+0x14f0] ;  /* 0x0014f000010d7983 */ /* 0x000ea40000300800 */
[----:B--2---:R-:W-:Y:S02]  /*31e60*/  F2FP.F16.F32.PACK_AB R13, R12, R13 ;  /* 0x0000000d0c0d723e */ /* 0x004fe400000000ff */
        /* <DEDUP_REMOVED lines=16> */
[----:B------:R-:W2:Y:S01]  /*31f70*/  LDL.LU R20, [R1+0x14cc] ;  /* 0x0014cc0001147983 */ /* 0x000ea20000300800 */
[----:B------:R-:W-:Y:S02]  /*31f80*/  F2FP.F16.F32.PACK_AB R27, R166, R27 ;  /* 0x0000001ba61b723e */ /* 0x000fe400000000ff */
[----:B------:R-:W-:Y:S02]  /*31f90*/  F2FP.F16.F32.PACK_AB R26, R167, R26 ;  /* 0x0000001aa71a723e */ /* 0x000fe400000000ff */
[----:B------:R-:W-:Y:S02]  /*31fa0*/  F2FP.F16.F32.PACK_AB R25, R168, R25 ;  /* 0x00000019a819723e */ /* 0x000fe400000000ff */
[----:B------:R-:W-:-:S02]  /*31fb0*/  F2FP.F16.F32.PACK_AB R24, R169, R24 ;  /* 0x00000018a918723e */ /* 0x000fc400000000ff */
[----:B------:R-:W-:Y:S02]  /*31fc0*/  F2FP.F16.F32.PACK_AB R31, R170, R31 ;  /* 0x0000001faa1f723e */ /* 0x000fe400000000ff */
[----:B------:R-:W-:Y:S02]  /*31fd0*/  F2FP.F16.F32.PACK_AB R30, R171, R30 ;  /* 0x0000001eab1e723e */ /* 0x000fe400000000ff */
        /* <DEDUP_REMOVED lines=65> */
[----:B--2---:R-:W-:Y:S02]  /*323f0*/  F2FP.F16.F32.PACK_AB R20, R165, R20 ;  /* 0x00000014a514723e */ /* 0x004fe400000000ff */
[----:B------:R0:W5:Y:S04]  /*32400*/  LDL.LU R165, [R1+0x14c8] ;  /* 0x0014c80001a57983 */ /* 0x0001680000300800 */
        /* <DEDUP_REMOVED lines=70> */
[----:B------:R-:W2:Y:S01]  /*32870*/  LDL.LU R219, [R1+0x13ac] ;  /* 0x0013ac0001db7983 */ /* 0x000ea20000300800 */
[----:B------:R-:W-:-:S02]  /*32880*/  F2FP.F16.F32.PACK_AB R108, R218, R108 ;  /* 0x0000006cda6c723e */ /* 0x000fc400000000ff */
[----:B------:R-:W-:Y:S01]  /*32890*/  F2FP.F16.F32.PACK_AB R75, R217, R75 ;  /* 0x0000004bd94b723e */ /* 0x000fe200000000ff */
[----:B------:R-:W3:Y:S01]  /*328a0*/  LDL.LU R218, [R1+0x13a8] ;  /* 0x0013a80001da7983 */ /* 0x000ee20000300800 */
[----:B------:R-:W-:Y:S02]  /*328b0*/  F2FP.F16.F32.PACK_AB R74, R216, R74 ;  /* 0x0000004ad84a723e */ /* 0x000fe400000000ff */
[----:B------:R-:W-:Y:S01]  /*328c0*/  F2FP.F16.F32.PACK_AB R73, R231, R73 ;  /* 0x00000049e749723e */ /* 0x000fe200000000ff */
[----:B------:R-:W4:Y:S01]  /*328d0*/  LDL.LU R217, [R1+0x13a4] ;  /* 0x0013a40001d97983 */ /* 0x000f220000300800 */
[----:B------:R-:W-:-:S03]  /*328e0*/  F2FP.F16.F32.PACK_AB R72, R230, R72 ;  /* 0x00000048e648723e */ /* 0x000fc600000000ff */
        /* <DEDUP_REMOVED lines=24> */
[----:B------:R-:W4:Y:S04]  /*32a70*/  LDL.LU R248, [R1+0x1370] ;  /* 0x0013700001f87983 */ /* 0x000f280000300800 */
[----:B------:R-:W4:Y:S04]  /*32a80*/  LDL.LU R240, [R1+0x136c] ;  /* 0x00136c0001f07983 */ /* 0x000f280000300800 */
[----:B------:R-:W4:Y:S01]  /*32a90*/  LDL.LU R5, [R1+0x1368] ;  /* 0x0013680001057983 */ /* 0x000f220000300800 */
[----:B--2---:R-:W-:-:S03]  /*32aa0*/  F2FP.F16.F32.PACK_AB R219, R4, R219 ;  /* 0x000000db04db723e */ /* 0x004fc600000000ff */
[----:B------:R0:W5:Y:S01]  /*32ab0*/  LDL.LU R4, [R1+0x1364] ;  /* 0x0013640001047983 */ /* 0x0001620000300800 */
[----:B---3--:R-:W-:Y:S02]  /*32ac0*/  F2FP.F16.F32.PACK_AB R218, R3, R218 ;  /* 0x000000da03da723e */ /* 0x008fe400000000ff */
[----:B----4-:R-:W-:Y:S02]  /*32ad0*/  F2FP.F16.F32.PACK_AB R217, R0, R217 ;  /* 0x000000d900d9723e */ /* 0x010fe400000000ff */
        /* <DEDUP_REMOVED lines=8> */
[----:B0-----:R-:W-:-:S07]  /*32b60*/  F2FP.F16.F32.PACK_AB R240, R240, R5 ;  /* 0x00000005f0f0723e */ /* 0x001fce00000000ff */
.L_x_0:
[----:B------:R-:W2:Y:S01]  /*32b70*/  LDL.LU R7, [R1+0x1360] ;  /* 0x0013600001077983 */ /* 0x000ea20000300800 */
[----:B------:R-:W-:Y:S01]  /*32b80*/  ULDC.64 UR8, c[0x0][0x228] ;  /* 0x00008a0000087ab9 */ /* 0x000fe20000000a00 */
[----:B------:R-:W0:Y:S01]  /*32b90*/  S2R R6, SR_TID.X ;  /* 0x0000000000067919 */ /* 0x000e220000002100 */
[----:B-----5:R-:W-:Y:S01]  /*32ba0*/  VIADD R0, R4, 0x1 ;  /* 0x0000000104007836 */ /* 0x020fe20000000000 */
[----:B------:R-:W-:Y:S01]  /*32bb0*/  ULDC UR5, c[0x0][0x22c] ;  /* 0x00008b0000057ab9 */ /* 0x000fe20000000800 */
        /* <DEDUP_REMOVED lines=29> */
[C---:B0-----:R-:W-:Y:S01]  /*32d90*/  IMAD.SHL.U32 R2, R6.reuse, 0x10, RZ ;  /* 0x0000001006027824 */ /* 0x041fe200078e00ff */
[----:B------:R-:W-:Y:S01]  /*32da0*/  ULDC UR29, c[0x0][0x248] ;  /* 0x00009200001d7ab9 */ /* 0x000fe20000000800 */
[----:B------:R-:W-:Y:S01]  /*32db0*/  IMAD.SHL.U32 R3, R6, 0x80, RZ ;  /* 0x0000008006037824 */ /* 0x000fe200078e00ff */
[----:B------:R-:W-:Y:S01]  /*32dc0*/  ULDC UR30, c[0x0][0x248] ;  /* 0x00009200001e7ab9 */ /* 0x000fe20000000800 */
[----:B------:R-:W-:Y:S01]  /*32dd0*/  ULDC UR32, c[0x0][0x248] ;  /* 0x0000920000207ab9 */ /* 0x000fe20000000800 */
[----:B------:R-:W-:Y:S01]  /*32de0*/  LOP3.LUT R2, R2, 0xf0, RZ, 0xc0, !PT ;  /* 0x000000f002027812 */ /* 0x000fe200078ec0ff */
[----:B------:R-:W-:Y:S01]  /*32df0*/  ULDC UR33, c[0x0][0x248] ;  /* 0x0000920000217ab9 */ /* 0x000fe20000000800 */
[----:B------:R-:W-:Y:S01]  /*32e00*/  LOP3.LUT R3, R3, 0x800, RZ, 0xc0, !PT ;  /* 0x0000080003037812 */ /* 0x000fe200078ec0ff */
[----:B------:R-:W-:Y:S01]  /*32e10*/  IMAD.SHL.U32 R5, R6, 0x8, RZ ;  /* 0x0000000806057824 */ /* 0x000fe200078e00ff */
[----:B------:R-:W-:Y:S01]  /*32e20*/  ULDC UR35, c[0x0][0x248] ;  /* 0x0000920000237ab9 */ /* 0x000fe20000000800 */
[----:B------:R-:W-:Y:S01]  /*32e30*/  ULDC UR36, c[0x0][0x248] ;  /* 0x0000920000247ab9 */ /* 0x000fe20000000800 */
[----:B------:R-:W-:Y:S01]  /*32e40*/  IADD3 R3, R3, UR4, R2 ;  /* 0x0000000403037c10 */ /* 0x000fe2000fffe002 */
[----:B------:R-:W-:Y:S01]  /*32e50*/  VIADD R2, R4, 0x2 ;  /* 0x0000000204027836 */ /* 0x000fe20000000000 */
[----:B------:R-:W-:Y:S01]  /*32e60*/  LOP3.LUT R5, R5, 0x700, RZ, 0xc0, !PT ;  /* 0x0000070005057812 */ /* 0x000fe200078ec0ff */
[----:B------:R-:W-:Y:S01]  /*32e70*/  ULDC UR38, c[0x0][0x248] ;  /* 0x0000920000267ab9 */ /* 0x000fe20000000800 */
[----:B------:R-:W-:Y:S01]  /*32e80*/  LOP3.LUT R6, R6, 0xff, RZ, 0xc0, !PT ;  /* 0x000000ff06067812 */ /* 0x000fe200078ec0ff */
[----:B------:R-:W-:Y:S01]  /*32e90*/  ULDC UR39, c[0x0][0x248] ;  /* 0x0000920000277ab9 */ /* 0x000fe20000000800 */
[----:B------:R-:W-:Y:S01]  /*32ea0*/  ULDC UR41, c[0x0][0x248] ;  /* 0x0000920000297ab9 */ /* 0x000fe20000000800 */
[----:B------:R-:W-:Y:S01]  /*32eb0*/  ULDC UR42, c[0x0][0x248] ;  /* 0x00009200002a7ab9 */ /* 0x000fe20000000800 */
[----:B------:R-:W-:Y:S01]  /*32ec0*/  LEA R6, R6, UR4, 0x4 ;  /* 0x0000000406067c11 */ /* 0x000fe2000f8e20ff */
[----:B------:R-:W-:Y:S06]  /*32ed0*/  BAR.SYNC.DEFER_BLOCKING 0x0 ;  /* 0x0000000000007b1d */ /* 0x000fec0000010000 */
[----:B------:R-:W-:Y:S01]  /*32ee0*/  ULDC UR4, c[0x0][0x244] ;  /* 0x0000910000047ab9 */ /* 0x000fe20000000800 */
[----:B------:R-:W-:Y:S01]  /*32ef0*/  ULDC UR44, c[0x0][0x248] ;  /* 0x00009200002c7ab9 */ /* 0x000fe20000000800 */
[----:B------:R-:W-:Y:S01]  /*32f00*/  STL [R1+0x1750], R252 ;  /* 0x001750fc01007387 */ /* 0x000fe20000100800 */
[----:B------:R-:W-:Y:S01]  /*32f10*/  ULDC UR45, c[0x0][0x248] ;  /* 0x00009200002d7ab9 */ /* 0x000fe20000000800 */
[----:B------:R-:W-:Y:S01]  /*32f20*/  ULDC UR47, c[0x0][0x248] ;  /* 0x00009200002f7ab9 */ /* 0x000fe20000000800 */
[----:B------:R-:W-:Y:S01]  /*32f30*/  ULDC UR48, c[0x0][0x248] ;  /* 0x0000920000307ab9 */ /* 0x000fe20000000800 */
[----:B------:R-:W-:Y:S01]  /*32f40*/  STL [R1+0xbfc], R6 ;  /* 0x000bfc0601007387 */ /* 0x000fe20000100800 */
        /* <DEDUP_REMOVED lines=9> */
[----:B--2---:R-:W-:Y:S01]  /*32fe0*/  ISETP.GE.AND P0, PT, R7, UR8, PT ;  /* 0x0000000807007c0c */ /* 0x004fe2000bf06270 */
[----:B------:R-:W-:-:S03]  /*32ff0*/  ULDC UR8, c[0x0][0x248] ;  /* 0x0000920000087ab9 */ /* 0x000fc60000000800 */
[----:B------:R-:W-:Y:S01]  /*33000*/  ISETP.LT.AND P2, PT, R0, UR5, !P0 ;  /* 0x0000000500007c0c */ /* 0x000fe2000c741270 */
[----:B------:R-:W-:Y:S01]  /*33010*/  ULDC UR5, c[0x0][0x22c] ;  /* 0x00008b0000057ab9 */ /* 0x000fe20000000800 */
[----:B------:R-:W-:Y:S01]  /*33020*/  VIADD R0, R4, 0x3 ;  /* 0x0000000304007836 */ /* 0x000fe20000000000 */
[----:B------:R-:W-:Y:S01]  /*33030*/  ISETP.LT.AND P1, PT, R2, UR5, !P0 ;  /* 0x0000000502007c0c */ /* 0x000fe2000c721270 */
[----:B------:R-:W-:-:S03]  /*33040*/  ULDC UR5, c[0x0][0x22c] ;  /* 0x00008b0000057ab9 */ /* 0x000fc60000000800 */
[----:B------:R-:W-:Y:S01]  /*33050*/  ISETP.LT.AND P3, PT, R0, UR5, !P0 ;  /* 0x0000000500007c0c */ /* 0x000fe2000c761270 */
[----:B------:R-:W-:Y:S01]  /*33060*/  IMAD.IADD R0, R3, 0x1, R5 ;  /* 0x0000000103007824 */ /* 0x000fe200078e0205 */
[----:B------:R-:W-:-:S04]  /*33070*/  ULDC UR5, c[0x0][0x22c] ;  /* 0x00008b0000057ab9 */ /* 0x000fc80000000800 */
[----:B------:R-:W-:Y:S01]  /*33080*/  STSM.16.M88.4 [R0], R240 ;  /* 0x000000f000007844 */ /* 0x000fe20000000200 */
[----:B------:R-:W-:Y:S06]  /*33090*/  BAR.SYNC.DEFER_BLOCKING 0x0 ;  /* 0x0000000000007b1d */ /* 0x000fec0000010000 */
[----:B-1----:R-:W0:Y:S02]  /*330a0*/  LDS.128 R248, [R6] ;  /* 0x0000000006f87984 */ /* 0x002e240000000c00 */
[----:B------:R-:W-:Y:S06]  /*330b0*/  BAR.SYNC.DEFER_BLOCKING 0x0 ;  /* 0x0000000000007b1d */ /* 0x000fec0000010000 */
[----:B------:R-:W-:Y:S02]  /*330c0*/  STSM.16.M88.4 [R0], R228 ;  /* 0x000000e400007844 */ /* 0x000fe40000000200 */
[----:B------:R-:W-:Y:S06]  /*330d0*/  BAR.SYNC.DEFER_BLOCKING 0x0 ;  /* 0x0000000000007b1d */ /* 0x000fec0000010000 */
[----:B------:R-:W1:Y:S02]  /*330e0*/  LDS.128 R228, [R6] ;  /* 0x0000000006e47984 */ /* 0x000e640000000c00 */
[----:B------:R-:W-:Y:S06]  /*330f0*/  BAR.SYNC.DEFER_BLOCKING 0x0 ;  /* 0x0000000000007b1d */ /* 0x000fec0000010000 */
[----:B------:R-:W-:Y:S01]  /*33100*/  STSM.16.M88.4 [R0], R216 ;  /* 0x000000d800007844 */ /* 0x000fe20000000200 */
[----:B0-----:R-:W-:-:S03]  /*33110*/  IMAD.MOV.U32 R252, RZ, RZ, R248 ;  /* 0x000000fffffc7224 */ /* 0x001fc600078e00f8 */
[----:B------:R-:W-:Y:S04]  /*33120*/  STL [R1+0x14], R249 ;  /* 0x000014f901007387 */ /* 0x000fe80000100800 */
[----:B------:R-:W-:Y:S01]  /*33130*/  STL.64 [R1+0x18], R250 ;  /* 0x000018fa01007387 */ /* 0x000fe20000100a00 */
[----:B------:R-:W-:Y:S06]  /*33140*/  BAR.SYNC.DEFER_BLOCKING 0x0 ;  /* 0x0000000000007b1d */ /* 0x000fec0000010000 */
[----:B------:R-:W-:Y:S02]  /*33150*/  LDS.128 R248, [R6] ;  /* 0x0000000006f87984 */ /* 0x000fe40000000c00 */
[----:B------:R-:W-:Y:S06]  /*33160*/  BAR.SYNC.DEFER_BLOCKING 0x0 ;  /* 0x0000000000007b1d */ /* 0x000fec0000010000 */
[----:B------:R-:W-:Y:S02]  /*33170*/  STSM.16.M88.4 [R0], R64 ;  /* 0x0000004000007844 */ /* 0x000fe40000000200 */
        /* <DEDUP_REMOVED lines=49> */
[----:B------:R-:W0:Y:S04]  /*33490*/  LDS.128 R56, [R6] ;  /* 0x0000000006387984 */ /* 0x000e280000000c00 */
[----:B-1----:R-:W-:Y:S04]  /*334a0*/  STL.64 [R1], R228 ;  /* 0x000000e401007387 */ /* 0x002fe80000100a00 */
[----:B------:R-:W-:Y:S01]  /*334b0*/  STL.64 [R1+0x8], R230 ;  /* 0x000008e601007387 */ /* 0x000fe20000100a00 */
[----:B------:R-:W-:Y:S06]  /*334c0*/  BAR.SYNC.DEFER_BLOCKING 0x0 ;  /* 0x0000000000007b1d */ /* 0x000fec0000010000 */
[----:B0-----:R0:W-:Y:S04]  /*334d0*/  STL.64 [R1+0x1678], R56 ;  /* 0x0016783801007387 */ /* 0x0011e80000100a00 */
[----:B0-----:R-:W2:Y:S04]  /*334e0*/  LDL R57, [R1+0xbfc] ;  /* 0x000bfc0001397983 */ /* 0x001ea80000100800 */
[----:B------:R-:W-:Y:S01]  /*334f0*/  STSM.16.M88.4 [R0], R60 ;  /* 0x0000003c00007844 */ /* 0x000fe20000000200 */
[----:B------:R-:W-:Y:S06]  /*33500*/  BAR.SYNC.DEFER_BLOCKING 0x0 ;  /* 0x0000000000007b1d */ /* 0x000fec0000010000 */
[----:B--2---:R-:W0:Y:S02]  /*33510*/  LDS.128 R60, [R57] ;  /* 0x00000000393c7984 */ /* 0x004e240000000c00 */
[----:B------:R-:W-:Y:S06]  /*33520*/  BAR.SYNC.DEFER_BLOCKING 0x0 ;  /* 0x0000000000007b1d */ /* 0x000fec0000010000 */
[----:B------:R-:W-:Y:S02]  /*33530*/  STSM.16.M88.4 [R0], R52 ;  /* 0x0000003400007844 */ /* 0x000fe40000000200 */
[----:B------:R-:W-:Y:S06]  /*33540*/  BAR.SYNC.DEFER_BLOCKING 0x0 ;  /* 0x0000000000007b1d */ /* 0x000fec0000010000 */
[----:B------:R-:W1:Y:S02]  /*33550*/  LDS.128 R52, [R57] ;  /* 0x0000000039347984 */ /* 0x000e640000000c00 */
[----:B------:R-:W-:Y:S06]  /*33560*/  BAR.SYNC.DEFER_BLOCKING 0x0 ;  /* 0x0000000000007b1d */ /* 0x000fec0000010000 */
[----:B------:R-:W-:Y:S02]  /*33570*/  STSM.16.M88.4 [R0], R48 ;  /* 0x0000003000007844 */ /* 0x000fe40000000200 */
[----:B------:R-:W-:Y:S06]  /*33580*/  BAR.SYNC.DEFER_BLOCKING 0x0 ;  /* 0x0000000000007b1d */ /* 0x000fec0000010000 */
[----:B------:R-:W2:Y:S02]  /*33590*/  LDS.128 R48, [R57] ;  /* 0x0000000039307984 */ /* 0x000ea40000000c00 */
[----:B------:R-:W-:Y:S06]  /*335a0*/  BAR.SYNC.DEFER_BLOCKING 0x0 ;  /* 0x0000000000007b1d */ /* 0x000fec0000010000 */
[----:B------:R-:W-:Y:S02]  /*335b0*/  STSM.16.M88.4 [R0], R44 ;  /* 0x0000002c00007844 */ /* 0x000fe40000000200 */
[----:B------:R-:W-:Y:S06]  /*335c0*/  BAR.SYNC.DEFER_BLOCKING 0x0 ;  /* 0x0000000000007b1d */ /* 0x000fec0000010000 */
[----:B------:R-:W3:Y:S02]  /*335d0*/  LDS.128 R44, [R57] ;  /* 0x00000000392c7984 */ /* 0x000ee40000000c00 */
[----:B------:R-:W-:Y:S06]  /*335e0*/  BAR.SYNC.DEFER_BLOCKING 0x0 ;  /* 0x0000000000007b1d */ /* 0x000fec0000010000 */
[----:B------:R-:W-:Y:S02]  /*335f0*/  STSM.16.M88.4 [R0], R40 ;  /* 0x0000002800007844 */ /* 0x000fe40000000200 */
[----:B------:R-:W-:Y:S06]  /*33600*/  BAR.SYNC.DEFER_BLOCKING 0x0 ;  /* 0x0000000000007b1d */ /* 0x000fec0000010000 */
[----:B------:R-:W4:Y:S02]  /*33610*/  LDS.128 R40, [R57] ;  /* 0x0000000039287984 */ /* 0x000f240000000c00 */
        /* <DEDUP_REMOVED lines=141> */
[----:B------:R-:W-:Y:S04]  /*33ef0*/  STL.64 [R1+0x1668], R58 ;  /* 0x0016683a01007387 */ /* 0x000fe80000100a00 */
[----:B0-----:R-:W-:Y:S04]  /*33f00*/  STL.64 [R1+0x1658], R60 ;  /* 0x0016583c01007387 */ /* 0x001fe80000100a00 */
[----:B------:R-:W-:Y:S04]  /*33f10*/  STL.64 [R1+0x1650], R62 ;  /* 0x0016503e01007387 */ /* 0x000fe80000100a00 */
[----:B-1----:R-:W-:Y:S04]  /*33f20*/  STL.64 [R1+0x1640], R52 ;  /* 0x0016403401007387 */ /* 0x002fe80000100a00 */
[----:B------:R-:W-:Y:S04]  /*33f30*/  STL.64 [R1+0x1638], R54 ;  /* 0x0016383601007387 */ /* 0x000fe80000100a00 */
[----:B------:R-:W-:Y:S04]  /*33f40*/  STSM.16.M88.4 [R0], R224 ;  /* 0x000000e000007844 */ /* 0x000fe80000000200 */
[----:B--2---:R-:W-:Y:S01]  /*33f50*/  STL.64 [R1+0x1630], R48 ;  /* 0x0016303001007387 */ /* 0x004fe20000100a00 */
[----:B------:R-:W-:Y:S06]  /*33f60*/  BAR.SYNC.DEFER_BLOCKING 0x0 ;  /* 0x0000000000007b1d */ /* 0x000fec0000010000 */
[----:B------:R-:W-:Y:S04]  /*33f70*/  STL.64 [R1+0x1628], R50 ;  /* 0x0016283201007387 */ /* 0x000fe80000100a00 */
[----:B---3--:R-:W-:Y:S04]  /*33f80*/  STL.64 [R1+0x1620], R44 ;  /* 0x0016202c01007387 */ /* 0x008fe80000100a00 */
[----:B------:R-:W-:Y:S04]  /*33f90*/  STL.64 [R1+0x1618], R46 ;  /* 0x0016182e01007387 */ /* 0x000fe80000100a00 */
[----:B----4-:R0:W-:Y:S04]  /*33fa0*/  STL.64 [R1+0x1610], R40 ;  /* 0x0016102801007387 */ /* 0x0101e80000100a00 */
[----:B------:R1:W-:Y:S04]  /*33fb0*/  STL.64 [R1+0x1608], R42 ;  /* 0x0016082a01007387 */ /* 0x0003e80000100a00 */
[----:B------:R-:W2:Y:S04]  /*33fc0*/  LDS.128 R220, [R57] ;  /* 0x0000000039dc7984 */ /* 0x000ea80000000c00 */
[----:B0-----:R-:W3:Y:S04]  /*33fd0*/  LDL.LU R40, [R1+0x3f0] ;  /* 0x0003f00001287983 */ /* 0x001ee80000300800 */
[----:B------:R-:W3:Y:S04]  /*33fe0*/  LDL.LU R41, [R1+0x3f4] ;  /* 0x0003f40001297983 */ /* 0x000ee80000300800 */
[----:B-1----:R-:W3:Y:S04]  /*33ff0*/  LDL.LU R42, [R1+0x3f8] ;  /* 0x0003f800012a7983 */ /* 0x002ee80000300800 */
[----:B------:R-:W3:Y:S04]  /*34000*/  LDL.LU R43, [R1+0x3fc] ;  /* 0x0003fc00012b7983 */ /* 0x000ee80000300800 */
[----:B------:R-:W4:Y:S04]  /*34010*/  LDL.LU R240, [R1+0x3e0] ;  /* 0x0003e00001f07983 */ /* 0x000f280000300800 */
[----:B------:R-:W4:Y:S04]  /*34020*/  LDL.LU R241, [R1+0x3e4] ;  /* 0x0003e40001f17983 */ /* 0x000f280000300800 */
[----:B------:R-:W4:Y:S04]  /*34030*/  LDL.LU R242, [R1+0x3e8] ;  /* 0x0003e80001f27983 */ /* 0x000f280000300800 */
[----:B------:R-:W4:Y:S04]  /*34040*/  LDL.LU R243, [R1+0x3ec] ;  /* 0x0003ec0001f37983 */ /* 0x000f280000300800 */
[----:B------:R0:W-:Y:S04]  /*34050*/  STL.64 [R1+0x1600], R36 ;  /* 0x0016002401007387 */ /* 0x0001e80000100a00 */
[----:B------:R1:W-:Y:S01]  /*34060*/  STL.64 [R1+0x15f8], R38 ;  /* 0x0015f82601007387 */ /* 0x0003e20000100a00 */
[----:B------:R-:W-:Y:S06]  /*34070*/  BAR.SYNC.DEFER_BLOCKING 0x0 ;  /* 0x0000000000007b1d */ /* 0x000fec0000010000 */
[----:B0-----:R-:W3:Y:S04]  /*34080*/  LDL.LU R36, [R1+0x3d0] ;  /* 0x0003d00001247983 */ /* 0x001ee80000300800 */
[----:B------:R-:W3:Y:S04]  /*34090*/  LDL.LU R37, [R1+0x3d4] ;  /* 0x0003d40001257983 */ /* 0x000ee80000300800 */
[----:B-1----:R-:W3:Y:S04]  /*340a0*/  LDL.LU R38, [R1+0x3d8] ;  /* 0x0003d80001267983 */ /* 0x002ee80000300800 */
[----:B------:R-:W3:Y:S04]  /*340b0*/  LDL.LU R39, [R1+0x3dc] ;  /* 0x0003dc0001277983 */ /* 0x000ee80000300800 */
[----:B------:R-:W-:Y:S01]  /*340c0*/  STSM.16.M88.4 [R0], R232 ;  /* 0x000000e800007844 */ /* 0x000fe20000000200 */
[----:B------:R-:W-:Y:S06]  /*340d0*/  BAR.SYNC.DEFER_BLOCKING 0x0 ;  /* 0x0000000000007b1d */ /* 0x000fec0000010000 */
[----:B------:R-:W0:Y:S02]  /*340e0*/  LDS.128 R224, [R57] ;  /* 0x0000000039e07984 */ /* 0x000e240000000c00 */
[----:B------:R-:W-:Y:S06]  /*340f0*/  BAR.SYNC.DEFER_BLOCKING 0x0 ;  /* 0x0000000000007b1d */ /* 0x000fec0000010000 */
        /* <DEDUP_REMOVED lines=8> */
[----:B------:R-:W-:Y:S04]  /*34180*/  STSM.16.M88.4 [R0], R236 ;  /* 0x000000ec00007844 */ /* 0x000fe80000000200 */
[----:B------:R-:W-:Y:S01]  /*34190*/  STL.64 [R1+0x15b0], R16 ;  /* 0x0015b01001007387 */ /* 0x000fe20000100a00 */
        /* <DEDUP_REMOVED lines=25> */
[----:B------:R-:W1:Y:S04]  /*34330*/  LDS.128 R228, [R57] ;  /* 0x0000000039e47984 */ /* 0x000e680000000c00 */
        /* <DEDUP_REMOVED lines=35> */
[----:B--2---:R-:W-:Y:S04]  /*34570*/  STL.64 [R1+0x13d0], R220 ;  /* 0x0013d0dc01007387 */ /* 0x004fe80000100a00 */
[----:B------:R-:W-:Y:S04]  /*34580*/  STL.64 [R1+0x13c8], R222 ;  /* 0x0013c8de01007387 */ /* 0x000fe80000100a00 */
[----:B0-----:R-:W-:Y:S04]  /*34590*/  STL.64 [R1+0x13c0], R224 ;  /* 0x0013c0e001007387 */ /* 0x001fe80000100a00 */
[----:B------:R-:W-:Y:S04]  /*345a0*/  STL.64 [R1+0x13b8], R226 ;  /* 0x0013b8e201007387 */ /* 0x000fe80000100a00 */
[----:B-1----:R-:W-:Y:S04]  /*345b0*/  STL.64 [R1+0x13b0], R228 ;  /* 0x0013b0e401007387 */ /* 0x002fe80000100a00 */
[----:B------:R-:W-:Y:S04]  /*345c0*/  STL.64 [R1+0x13a8], R230 ;  /* 0x0013a8e601007387 */ /* 0x000fe80000100a00 */
[----:B------:R-:W2:Y:S04]  /*345d0*/  LDL.LU R60, [R1+0x600] ;  /* 0x00060000013c7983 */ /* 0x000ea80000300800 */
[----:B------:R-:W2:Y:S04]  /*345e0*/  LDL.LU R61, [R1+0x604] ;  /* 0x00060400013d7983 */ /* 0x000ea80000300800 */
[----:B------:R-:W2:Y:S04]  /*345f0*/  LDL.LU R62, [R1+0x608] ;  /* 0x00060800013e7983 */ /* 0x000ea80000300800 */
[----:B------:R-:W2:Y:S01]  /*34600*/  LDL.LU R63, [R1+0x60c] ;  /* 0x00060c00013f7983 */ /* 0x000ea20000300800 */
[----:B------:R-:W-:Y:S06]  /*34610*/  BAR.SYNC.DEFER_BLOCKING 0x0 ;  /* 0x0000000000007b1d */ /* 0x000fec0000010000 */
[----:B------:R-:W-:Y:S02]  /*34620*/  STSM.16.M88.4 [R0], R244 ;  /* 0x000000f400007844 */ /* 0x000fe40000000200 */
[----:B------:R-:W-:Y:S06]  /*34630*/  BAR.SYNC.DEFER_BLOCKING 0x0 ;  /* 0x0000000000007b1d */ /* 0x000fec0000010000 */
[----:B------:R-:W0:Y:S02]  /*34640*/  LDS.128 R232, [R57] ;  /* 0x0000000039e87984 */ /* 0x000e240000000c00 */
[----:B------:R-:W-:Y:S06]  /*34650*/  BAR.SYNC.DEFER_BLOCKING 0x0 ;  /* 0x0000000000007b1d */ /* 0x000fec0000010000 */
[----:B---3--:R-:W-:Y:S02]  /*34660*/  STSM.16.M88.4 [R0], R36 ;  /* 0x0000002400007844 */ /* 0x008fe40000000200 */
[----:B------:R-:W-:Y:S06]  /*34670*/  BAR.SYNC.DEFER_BLOCKING 0x0 ;  /* 0x0000000000007b1d */ /* 0x000fec0000010000 */
[----:B------:R-:W1:Y:S02]  /*34680*/  LDS.128 R236, [R57] ;  /* 0x0000000039ec7984 */ /* 0x000e640000000c00 */
[----:B------:R-:W-:Y:S06]  /*34690*/  BAR.SYNC.DEFER_BLOCKING 0x0 ;  /* 0x0000000000007b1d */ /* 0x000fec0000010000 */
[----:B----4-:R-:W-:Y:S02]  /*346a0*/  STSM.16.M88.4 [R0], R240 ;  /* 0x000000f000007844 */ /* 0x010fe40000000200 */
[----:B------:R-:W-:Y:S06]  /*346b0*/  BAR.SYNC.DEFER_BLOCKING 0x0 ;  /* 0x0000000000007b1d */ /* 0x000fec0000010000 */
[----:B------:R-:W3:Y:S02]  /*346c0*/  LDS.128 R240, [R57] ;  /* 0x0000000039f07984 */ /* 0x000ee40000000c00 */
[----:B------:R-:W-:Y:S06]  /*346d0*/  BAR.SYNC.DEFER_BLOCKING 0x0 ;  /* 0x0000000000007b1d */ /* 0x000fec0000010000 */
[----:B------:R-:W-:Y:S02]  /*346e0*/  STSM.16.M88.4 [R0], R40 ;  /* 0x0000002800007844 */ /* 0x000fe40000000200 */
[----:B------:R-:W-:Y:S06]  /*346f0*/  BAR.SYNC.DEFER_BLOCKING 0x0 ;  /* 0x0000000000007b1d */ /* 0x000fec0000010000 */
[----:B------:R-:W4:Y:S02]  /*34700*/  LDS.128 R244, [R57] ;  /* 0x0000000039f47984 */ /* 0x000f240000000c00 */
[----:B------:R-:W-:Y:S01]  /*34710*/  BAR.SYNC.DEFER_BLOCKING 0x0 ;  /* 0x0000000000007b1d */ /* 0x000fe20000010000 */
[----:B------:R-:W-:-:S02]  /*34720*/  VIADD R2, R4, 0x4 ;  /* 0x0000000404027836 */ /* 0x000fc40000000000 */
[----:B------:R-:W-:-:S03]  /*34730*/  IMAD R3, R7, UR4, RZ ;  /* 0x0000000407037c24 */ /* 0x000fc6000f8e02ff */
[----:B------:R-:W-:Y:S01]  /*34740*/  ISETP.LT.AND P4, PT, R2, UR5, !P0 ;  /* 0x0000000502007c0c */ /* 0x000fe2000c781270 */
[----:B------:R-:W-:Y:S02]  /*34750*/  ULDC.64 UR4, c[0x0][0x220] ;  /* 0x0000880000047ab9 */ /* 0x000fe40000000a00 */
[C---:B------:R-:W-:Y:S01]  /*34760*/  LEA R2, P5, R3.reuse, UR4, 0x1 ;  /* 0x0000000403027c11 */ /* 0x040fe2000f8a08ff */
[----:B------:R-:W-:Y:S01]  /*34770*/  ULDC UR4, c[0x0][0x22c] ;  /* 0x00008b0000047ab9 */ /* 0x000fe20000000800 */
[C---:B------:R-:W-:Y:S01]  /*34780*/  IMAD R5, R4.reuse, UR8, RZ ;  /* 0x0000000804057c24 */ /* 0x040fe2000f8e02ff */
[----:B0-----:R-:W-:Y:S01]  /*34790*/  STL.64 [R1+0x13a0], R232 ;  /* 0x0013a0e801007387 */ /* 0x001fe20000100a00 */
[----:B------:R-:W-:Y:S01]  /*347a0*/  LEA.HI.X.SX32 R3, R3, UR5, 0x1, P5 ;  /* 0x0000000503037c11 */ /* 0x000fe2000a8f0eff */
[----:B------:R-:W-:Y:S01]  /*347b0*/  ULDC UR5, c[0x0][0x22c] ;  /* 0x00008b0000057ab9 */ /* 0x000fe20000000800 */
[C---:B------:R-:W-:Y:S01]  /*347c0*/  ISETP.LT.AND P5, PT, R4.reuse, UR4, !P0 ;  /* 0x0000000404007c0c */ /* 0x040fe2000c7a1270 */
[----:B------:R-:W-:Y:S01]  /*347d0*/  STL.64 [R1+0x1398], R234 ;  /* 0x001398ea01007387 */ /* 0x000fe20000100a00 */
[C---:B------:R-:W-:Y:S01]  /*347e0*/  LEA R6, P6, R5.reuse, R2, 0x1 ;  /* 0x0000000205067211 */ /* 0x040fe200078c08ff */
[----:B------:R-:W-:Y:S01]  /*347f0*/  ULDC UR4, c[0x0][0x248] ;  /* 0x0000920000047ab9 */ /* 0x000fe20000000800 */
[C---:B------:R-:W-:Y:S01]  /*34800*/  VIADD R10, R4.reuse, 0xa ;  /* 0x0000000a040a7836 */ /* 0x040fe20000000000 */
[----:B-1----:R-:W-:Y:S01]  /*34810*/  STL.64 [R1+0x1390], R236 ;  /* 0x001390ec01007387 */ /* 0x002fe20000100a00 */
[----:B------:R-:W-:Y:S01]  /*34820*/  LEA.HI.X.SX32 R7, R5, R3, 0x1, P6 ;  /* 0x0000000305077211 */ /* 0x000fe200030f0eff */
[----:B------:R-:W-:Y:S01]  /*34830*/  VIADD R16, R4, 0xd ;  /* 0x0000000d04107836 */ /* 0x000fe20000000000 */
[----:B------:R-:W-:Y:S01]  /*34840*/  PRMT R11, R250, 0x7632, R11 ;  /* 0x00007632fa0b7816 */ /* 0x000fe2000000000b */
[----:B------:R-:W-:Y:S01]  /*34850*/  STL.64 [R1+0x1380], R238 ;  /* 0x001380ee01007387 */ /* 0x000fe20000100a00 */
[----:B------:R-:W-:Y:S01]  /*34860*/  PRMT R56, R251, 0x7632, R56 ;  /* 0x00007632fb387816 */ /* 0x000fe20000000038 */
[----:B------:R-:W-:-:S02]  /*34870*/  ULDC UR8, c[0x0][0x248] ;  /* 0x0000920000087ab9 */ /* 0x000fc40000000800 */
[----:B---3--:R-:W-:Y:S04]  /*34880*/  STL.64 [R1+0x1370], R240 ;  /* 0x001370f001007387 */ /* 0x008fe80000100a00 */
[----:B------:R-:W-:Y:S04]  /*34890*/  STL.64 [R1+0x1368], R242 ;  /* 0x001368f201007387 */ /* 0x000fe80000100a00 */
[----:B------:R-:W3:Y:S04]  /*348a0*/  LDL.LU R58, [R1+0x14] ;  /* 0x00001400013a7983 */ /* 0x000ee80000300800 */
[----:B----4-:R-:W-:Y:S04]  /*348b0*/  STL.64 [R1+0x1388], R244 ;  /* 0x001388f401007387 */ /* 0x010fe80000100a00 */
[----:B------:R-:W-:Y:S04]  /*348c0*/  STL.64 [R1+0x1378], R246 ;  /* 0x001378f601007387 */ /* 0x000fe80000100a00 */
[----:B--2---:R-:W-:Y:S01]  /*348d0*/  STSM.16.M88.4 [R0], R60 ;  /* 0x0000003c00007844 */ /* 0x004fe20000000200 */
[----:B------:R-:W-:Y:S06]  /*348e0*/  BAR.SYNC.DEFER_BLOCKING 0x0 ;  /* 0x0000000000007b1d */ /* 0x000fec0000010000 */
[----:B------:R0:W-:Y:S02]  /*348f0*/  @P5 STG.E.U16 desc[UR6][R6.64], R252 ;  /* 0x000000fc06005986 */ /* 0x0001e4000c101506 */
[----:B0-----:R-:W-:-:S02]  /*34900*/  PRMT R7, R252, 0x7632, R7 ;  /* 0x00007632fc077816 */ /* 0x001fc40000000007 */
[----:B------:R-:W2:Y:S04]  /*34910*/  LDL.LU R252, [R1+0x1750] ;  /* 0x0017500001fc7983 */ /* 0x000ea80000300800 */
[----:B------:R-:W4:Y:S04]  /*34920*/  LDL.LU R57, [R1+0x18] ;  /* 0x0000180001397983 */ /* 0x000f280000300800 */
[----:B------:R-:W4:Y:S01]  /*34930*/  LDL.LU R59, [R1+0x1c] ;  /* 0x00001c00013b7983 */ /* 0x000f220000300800 */
[----:B------:R-:W-:Y:S01]  /*34940*/  VIADD R0, R5, UR4 ;  /* 0x0000000405007c36 */ /* 0x000fe20008000000 */
[----:B------:R-:W-:Y:S01]  /*34950*/  ULDC UR4, c[0x0][0x248] ;  /* 0x0000920000047ab9 */ /* 0x000fe20000000800 */
[----:B------:R-:W-:-:S02]  /*34960*/  VIADD R6, R4, 0x5 ;  /* 0x0000000504067836 */ /* 0x000fc40000000000 */
[C---:B------:R-:W-:Y:S01]  /*34970*/  VIADD R5, R0.reuse, UR4 ;  /* 0x0000000400057c36 */ /* 0x040fe20008000000 */
[----:B------:R-:W-:Y:S01]  /*34980*/  LEA R12, P5, R0, R2, 0x1 ;  /* 0x00000002000c7211 */ /* 0x000fe200078a08ff */
[----:B------:R-:W-:-:S03]  /*34990*/  ULDC UR4, c[0x0][0x22c] ;  /* 0x00008b0000047ab9 */ /* 0x000fc60000000800 */
[-C--:B------:R-:W-:Y:S01]  /*349a0*/  LEA.HI.X.SX32 R13, R0, R3.reuse, 0x1, P5 ;  /* 0x00000003000d7211 */ /* 0x080fe200028f0eff */
[----:B------:R-:W-:Y:S01]  /*349b0*/  VIADD R0, R4, 0x6 ;  /* 0x0000000604007836 */ /* 0x000fe20000000000 */
[----:B------:R-:W-:Y:S01]  /*349c0*/  ISETP.LT.AND P5, PT, R6, UR5, !P0 ;  /* 0x0000000506007c0c */ /* 0x000fe2000c7a1270 */
[----:B------:R-:W-:Y:S01]  /*349d0*/  ULDC UR5, c[0x0][0x22c] ;  /* 0x00008b0000057ab9 */ /* 0x000fe20000000800 */
[C---:B------:R-:W-:Y:S01]  /*349e0*/  LEA R6, P6, R5.reuse, R2, 0x1 ;  /* 0x0000000205067211 */ /* 0x040fe200078c08ff */
[----:B------:R0:W-:Y:S03]  /*349f0*/  @P2 STG.E.U16 desc[UR6][R12.64], R7 ;  /* 0x000000070c002986 */ /* 0x0001e6000c101506 */
[----:B0-----:R-:W-:Y:S02]  /*34a00*/  LEA.HI.X.SX32 R7, R5, R3, 0x1, P6 ;  /* 0x0000000305077211 */ /* 0x001fe400030f0eff */
[----:B------:R-:W-:Y:S01]  /*34a10*/  ISETP.LT.AND P6, PT, R0, UR4, !P0 ;  /* 0x0000000400007c0c */ /* 0x000fe2000c7c1270 */
[----:B------:R-:W-:-:S02]  /*34a20*/  ULDC UR4, c[0x0][0x248] ;  /* 0x0000920000047ab9 */ /* 0x000fc40000000800 */
[----:B------:R-:W-:Y:S01]  /*34a30*/  VIADD R5, R5, UR4 ;  /* 0x0000000405057c36 */ /* 0x000fe20008000000 */
[----:B------:R-:W-:Y:S01]  /*34a40*/  ULDC UR4, c[0x0][0x22c] ;  /* 0x00008b0000047ab9 */ /* 0x000fe20000000800 */
[----:B------:R-:W-:Y:S01]  /*34a50*/  VIADD R0, R4, 0x7 ;  /* 0x0000000704007836 */ /* 0x000fe20000000000 */
[----:B---3--:R0:W-:Y:S04]  /*34a60*/  @P1 STG.E.U16 desc[UR6][R6.64], R58 ;  /* 0x0000003a06001986 */ /* 0x0081e8000c101506 */
[----:B------:R-:W-:Y:S01]  /*34a70*/  ISETP.LT.AND P1, PT, R0, UR4, !P0 ;  /* 0x0000000400007c0c */ /* 0x000fe2000c721270 */
[----:B------:R-:W-:Y:S01]  /*34a80*/  ULDC UR4, c[0x0][0x248] ;  /* 0x0000920000047ab9 */ /* 0x000fe20000000800 */
[----:B------:R-:W-:Y:S01]  /*34a90*/  VIADD R0, R4, 0x8 ;  /* 0x0000000804007836 */ /* 0x000fe20000000000 */
[----:B0-----:R-:W-:-:S04]  /*34aa0*/  LEA R6, P2, R5, R2, 0x1 ;  /* 0x0000000205067211 */ /* 0x001fc800078408ff */
[C---:B------:R-:W-:Y:S01]  /*34ab0*/  LEA.HI.X.SX32 R7, R5.reuse, R3, 0x1, P2 ;  /* 0x0000000305077211 */ /* 0x040fe200010f0eff */
[----:B------:R-:W-:Y:S01]  /*34ac0*/  VIADD R5, R5, UR4 ;  /* 0x0000000405057c36 */ /* 0x000fe20008000000 */
[----:B------:R-:W-:Y:S01]  /*34ad0*/  ULDC UR4, c[0x0][0x248] ;  /* 0x0000920000047ab9 */ /* 0x000fe20000000800 */
[----:B------:R-:W-:Y:S01]  /*34ae0*/  ISETP.LT.AND P2, PT, R0, UR5, !P0 ;  /* 0x0000000500007c0c */ /* 0x000fe2000c741270 */
[----:B------:R-:W-:Y:S01]  /*34af0*/  ULDC UR5, c[0x0][0x248] ;  /* 0x0000920000057ab9 */ /* 0x000fe20000000800 */
[----:B------:R-:W-:Y:S01]  /*34b00*/  VIADD R0, R5, UR4 ;  /* 0x0000000405007c36 */ /* 0x000fe20008000000 */
[----:B------:R-:W-:Y:S01]  /*34b10*/  ULDC UR4, c[0x0][0x22c] ;  /* 0x00008b0000047ab9 */ /* 0x000fe20000000800 */
[----:B--2---:R-:W-:-:S05]  /*34b20*/  PRMT R252, R58, 0x7632, R252 ;  /* 0x000076323afc7816 */ /* 0x004fca00000000fc */
[----:B------:R0:W-:Y:S01]  /*34b30*/  @P3 STG.E.U16 desc[UR6][R6.64], R252 ;  /* 0x000000fc06003986 */ /* 0x0001e2000c101506 */
[----:B----4-:R-:W-:Y:S02]  /*34b40*/  PRMT R8, R57, 0x7632, R8 ;  /* 0x0000763239087816 */ /* 0x010fe40000000008 */
[----:B0-----:R-:W-:-:S04]  /*34b50*/  LEA R6, P3, R5, R2, 0x1 ;  /* 0x0000000205067211 */ /* 0x001fc800078608ff */
[----:B------:R-:W-:-:S05]  /*34b60*/  LEA.HI.X.SX32 R7, R5, R3, 0x1, P3 ;  /* 0x0000000305077211 */ /* 0x000fca00018f0eff */
[----:B------:R0:W-:Y:S01]  /*34b70*/  @P4 STG.E.U16 desc[UR6][R6.64], R57 ;  /* 0x0000003906004986 */ /* 0x0001e2000c101506 */
[----:B------:R-:W-:Y:S01]  /*34b80*/  VIADD R5, R0, UR5 ;  /* 0x0000000500057c36 */ /* 0x000fe20008000000 */
[----:B------:R-:W-:Y:S01]  /*34b90*/  PRMT R9, R59, 0x7632, R9 ;  /* 0x000076323b097816 */ /* 0x000fe20000000009 */
[----:B------:R-:W-:Y:S01]  /*34ba0*/  VIADD R252, R4, 0x9 ;  /* 0x0000000904fc7836 */ /* 0x000fe20000000000 */
[----:B------:R-:W-:Y:S01]  /*34bb0*/  ULDC UR5, c[0x0][0x248] ;  /* 0x0000920000057ab9 */ /* 0x000fe20000000800 */
[C---:B0-----:R-:W-:Y:S01]  /*34bc0*/  LEA R6, P4, R0.reuse, R2, 0x1 ;  /* 0x0000000200067211 */ /* 0x041fe200078808ff */
[----:B------:R-:W2:Y:S03]  /*34bd0*/  LDL.LU R57, [R1] ;  /* 0x0000000001397983 */ /* 0x000ea60000300800 */
[----:B------:R-:W-:-:S05]  /*34be0*/  LEA.HI.X.SX32 R7, R0, R3, 0x1, P4 ;  /* 0x0000000300077211 */ /* 0x000fca00020f0eff */
[----:B------:R0:W-:Y:S02]  /*34bf0*/  @P5 STG.E.U16 desc[UR6][R6.64], R8 ;  /* 0x0000000806005986 */ /* 0x0001e4000c101506 */
[----:B0-----:R-:W-:-:S04]  /*34c00*/  LEA R6, P5, R5, R2, 0x1 ;  /* 0x0000000205067211 */ /* 0x001fc800078a08ff */
[----:B------:R-:W-:-:S05]  /*34c10*/  LEA.HI.X.SX32 R7, R5, R3, 0x1, P5 ;  /* 0x0000000305077211 */ /* 0x000fca00028f0eff */
[----:B------:R0:W-:Y:S04]  /*34c20*/  @P6 STG.E.U16 desc[UR6][R6.64], R59 ;  /* 0x0000003b06006986 */ /* 0x0001e8000c101506 */
[----:B0-----:R-:W3:Y:S01]  /*34c30*/  LDL.LU R59, [R1+0x4] ;  /* 0x00000400013b7983 */ /* 0x001ee20000300800 */
[----:B------:R-:W-:Y:S01]  /*34c40*/  ISETP.LT.AND P3, PT, R252, UR4, !P0 ;  /* 0x00000004fc007c0c */ /* 0x000fe2000c761270 */
[----:B------:R-:W-:Y:S02]  /*34c50*/  ULDC UR4, c[0x0][0x248] ;  /* 0x0000920000047ab9 */ /* 0x000fe40000000800 */
[----:B------:R-:W-:Y:S01]  /*34c60*/  VIADD R14, R5, UR4 ;  /* 0x00000004050e7c36 */ /* 0x000fe20008000000 */
[----:B------:R-:W-:Y:S01]  /*34c70*/  ULDC UR4, c[0x0][0x248] ;  /* 0x0000920000047ab9 */ /* 0x000fe20000000800 */
[----:B------:R-:W-:Y:S01]  /*34c80*/  VIADD R8, R4, 0xb ;  /* 0x0000000b04087836 */ /* 0x000fe20000000000 */
[----:B------:R-:W4:Y:S01]  /*34c90*/  LDL.LU R61, [R1+0x8] ;  /* 0x00000800013d7983 */ /* 0x000f220000300800 */
[----:B------:R-:W-:Y:S01]  /*34ca0*/  VIADD R252, R14, UR4 ;  /* 0x000000040efc7c36 */ /* 0x000fe20008000000 */
[----:B------:R-:W-:-:S03]  /*34cb0*/  ULDC UR4, c[0x0][0x248] ;  /* 0x0000920000047ab9 */ /* 0x000fc60000000800 */
[----:B------:R-:W-:Y:S01]  /*34cc0*/  VIADD R21, R252, UR4 ;  /* 0x00000004fc157c36 */ /* 0x000fe20008000000 */
[----:B------:R-:W-:Y:S02]  /*34cd0*/  ULDC UR4, c[0x0][0x22c] ;  /* 0x00008b0000047ab9 */ /* 0x000fe40000000800 */
[----:B------:R-:W-:Y:S01]  /*34ce0*/  ISETP.LT.AND P4, PT, R10, UR4, !P0 ;  /* 0x000000040a007c0c */ /* 0x000fe2000c781270 */
[----:B------:R-:W-:Y:S01]  /*34cf0*/  VIADD R0, R21, UR5 ;  /* 0x0000000515007c36 */ /* 0x000fe20008000000 */
[----:B------:R-:W-:Y:S01]  /*34d00*/  ULDC UR4, c[0x0][0x248] ;  /* 0x0000920000047ab9 */ /* 0x000fe20000000800 */
[----:B------:R-:W-:Y:S02]  /*34d10*/  ULDC UR5, c[0x0][0x22c] ;  /* 0x00008b0000057ab9 */ /* 0x000fe40000000800 */
[----:B------:R-:W-:Y:S01]  /*34d20*/  VIADD R19, R0, UR4 ;  /* 0x0000000400137c36 */ /* 0x000fe20008000000 */
[----:B------:R-:W-:-:S03]  /*34d30*/  ULDC UR4, c[0x0][0x248] ;  /* 0x0000920000047ab9 */ /* 0x000fc60000000800 */
[----:B------:R-:W-:Y:S01]  /*34d40*/  VIADD R18, R19, UR4 ;  /* 0x0000000413127c36 */ /* 0x000fe20008000000 */
[----:B------:R-:W-:-:S03]  /*34d50*/  ULDC UR4, c[0x0][0x248] ;  /* 0x0000920000047ab9 */ /* 0x000fc60000000800 */
[----:B------:R-:W-:Y:S01]  /*34d60*/  VIADD R17, R18, UR4 ;  /* 0x0000000412117c36 */ /* 0x000fe20008000000 */
[----:B------:R-:W-:-:S03]  /*34d70*/  ULDC UR4, c[0x0][0x248] ;  /* 0x0000920000047ab9 */ /* 0x000fc60000000800 */
[----:B------:R-:W-:Y:S01]  /*34d80*/  VIADD R5, R17, UR4 ;  /* 0x0000000411057c36 */ /* 0x000fe20008000000 */
[----:B------:R-:W-:-:S03]  /*34d90*/  ULDC UR4, c[0x0][0x248] ;  /* 0x0000920000047ab9 */ /* 0x000fc60000000800 */
[----:B------:R-:W-:Y:S01]  /*34da0*/  VIADD R13, R5, UR4 ;  /* 0x00000004050d7c36 */ /* 0x000fe20008000000 */
[----:B------:R-:W-:Y:S01]  /*34db0*/  ULDC UR4, c[0x0][0x248] ;  /* 0x0000920000047ab9 */ /* 0x000fe20000000800 */
[----:B------:R-:W-:Y:S02]  /*34dc0*/  ISETP.LT.AND P5, PT, R8, UR5, !P0 ;  /* 0x0000000508007c0c */ /* 0x000fe4000c7a1270 */
[----:B------:R-:W-:Y:S01]  /*34dd0*/  VIADD R12, R13, UR4 ;  /* 0x000000040d0c7c36 */ /* 0x000fe20008000000 */
[-C--:B------:R-:W-:Y:S01]  /*34de0*/  LEA R6, P6, R14, R2.reuse, 0x1 ;  /* 0x000000020e067211 */ /* 0x080fe200078c08ff */
[----:B------:R-:W-:Y:S01]  /*34df0*/  ULDC UR4, c[0x0][0x248] ;  /* 0x0000920000047ab9 */ /* 0x000fe20000000800 */
[----:B------:R-:W-:Y:S01]  /*34e00*/  VIADD R8, R4, 0xc ;  /* 0x0000000c04087836 */ /* 0x000fe20000000000 */
[----:B------:R-:W-:Y:S01]  /*34e10*/  ULDC UR5, c[0x0][0x22c] ;  /* 0x00008b0000057ab9 */ /* 0x000fe20000000800 */
[----:B------:R-:W-:Y:S01]  /*34e20*/  VIADD R10, R12, UR4 ;  /* 0x000000040c0a7c36 */ /* 0x000fe20008000000 */
[----:B------:R-:W-:Y:S01]  /*34e30*/  LEA.HI.X.SX32 R7, R14, R3, 0x1, P6 ;  /* 0x000000030e077211 */ /* 0x000fe200030f0eff */
[----:B------:R-:W-:Y:S01]  /*34e40*/  ULDC UR4, c[0x0][0x248] ;  /* 0x0000920000047ab9 */ /* 0x000fe20000000800 */
[----:B------:R-:W-:Y:S01]  /*34e50*/  ISETP.LT.AND P6, PT, R8, UR5, !P0 ;  /* 0x0000000508007c0c */ /* 0x000fe2000c7c1270 */
[----:B------:R-:W-:Y:S01]  /*34e60*/  VIADD R8, R10, UR4 ;  /* 0x000000040a087c36 */ /* 0x000fe20008000000 */
[----:B------:R-:W-:Y:S01]  /*34e70*/  ULDC UR4, c[0x0][0x248] ;  /* 0x0000920000047ab9 */ /* 0x000fe20000000800 */
[----:B------:R0:W-:Y:S01]  /*34e80*/  @P1 STG.E.U16 desc[UR6][R6.64], R9 ;  /* 0x0000000906001986 */ /* 0x0001e2000c101506 */
[----:B------:R-:W-:Y:S01]  /*34e90*/  ULDC UR5, c[0x0][0x248] ;  /* 0x0000920000057ab9 */ /* 0x000fe20000000800 */
[----:B0-----:R-:W-:Y:S01]  /*34ea0*/  VIADD R9, R8, UR4 ;  /* 0x0000000408097c36 */ /* 0x001fe20008000000 */
[----:B------:R-:W-:Y:S01]  /*34eb0*/  LEA R6, P1, R252, R2, 0x1 ;  /* 0x00000002fc067211 */ /* 0x000fe200078208ff */
[----:B------:R-:W-:-:S02]  /*34ec0*/  ULDC UR4, c[0x0][0x248] ;  /* 0x0000920000047ab9 */ /* 0x000fc40000000800 */
[----:B------:R-:W-:Y:S01]  /*34ed0*/  VIADD R14, R9, UR4 ;  /* 0x00000004090e7c36 */ /* 0x000fe20008000000 */
[----:B------:R-:W-:Y:S01]  /*34ee0*/  LEA.HI.X.SX32 R7, R252, R3, 0x1, P1 ;  /* 0x00000003fc077211 */ /* 0x000fe200008f0eff */
[----:B------:R-:W-:Y:S02]  /*34ef0*/  ULDC UR4, c[0x0][0x22c] ;  /* 0x00008b0000047ab9 */ /* 0x000fe40000000800 */
[----:B------:R-:W-:Y:S01]  /*34f00*/  VIADD R15, R14, UR5 ;  /* 0x000000050e0f7c36 */ /* 0x000fe20008000000 */
[----:B------:R-:W-:Y:S01]  /*34f10*/  ISETP.LT.AND P1, PT, R16, UR4, !P0 ;  /* 0x0000000410007c0c */ /* 0x000fe2000c721270 */
[----:B------:R-:W-:Y:S01]  /*34f20*/  ULDC UR4, c[0x0][0x248] ;  /* 0x0000920000047ab9 */ /* 0x000fe20000000800 */
[----:B------:R-:W-:Y:S01]  /*34f30*/  VIADD R252, R4, 0xe ;  /* 0x0000000e04fc7836 */ /* 0x000fe20000000000 */
[----:B------:R-:W-:Y:S01]  /*34f40*/  ULDC UR5, c[0x0][0x248] ;  /* 0x0000920000057ab9 */ /* 0x000fe20000000800 */
[----:B------:R-:W-:Y:S01]  /*34f50*/  VIADD R16, R15, UR4 ;  /* 0x000000040f107c36 */ /* 0x000fe20008000000 */
[----:B------:R-:W-:-:S03]  /*34f60*/  ULDC UR4, c[0x0][0x248] ;  /* 0x0000920000047ab9 */ /* 0x000fc60000000800 */
[----:B------:R-:W-:Y:S01]  /*34f70*/  VIADD R60, R16, UR4 ;  /* 0x00000004103c7c36 */ /* 0x000fe20008000000 */
[----:B------:R-:W-:-:S03]  /*34f80*/  ULDC UR4, c[0x0][0x248] ;  /* 0x0000920000047ab9 */ /* 0x000fc60000000800 */
[----:B------:R-:W-:Y:S01]  /*34f90*/  VIADD R58, R60, UR4 ;  /* 0x000000043c3a7c36 */ /* 0x000fe20008000000 */
[----:B------:R-:W-:Y:S01]  /*34fa0*/  ULDC UR4, c[0x0][0x22c] ;  /* 0x00008b0000047ab9 */ /* 0x000fe20000000800 */
[----:B--2---:R0:W-:Y:S01]  /*34fb0*/  @P2 STG.E.U16 desc[UR6][R6.64], R57 ;  /* 0x0000003906002986 */ /* 0x0041e2000c101506 */
[----:B------:R-:W-:Y:S02]  /*34fc0*/  PRMT R20, R57, 0x7632, R20 ;  /* 0x0000763239147816 */ /* 0x000fe40000000014 */
[----:B0-----:R-:W-:-:S04]  /*34fd0*/  LEA R6, P2, R21, R2, 0x1 ;  /* 0x0000000215067211 */ /* 0x001fc800078408ff */
[----:B------:R-:W-:Y:S02]  /*34fe0*/  LEA.HI.X.SX32 R7, R21, R3, 0x1, P2 ;  /* 0x0000000315077211 */ /* 0x000fe400010f0eff */
[----:B------:R-:W-:-:S03]  /*34ff0*/  ISETP.LT.AND P2, PT, R252, UR4, !P0 ;  /* 0x00000004fc007c0c */ /* 0x000fc6000c741270 */
[----:B------:R0:W-:Y:S01]  /*35000*/  @P3 STG.E.U16 desc[UR6][R6.64], R20 ;  /* 0x0000001406003986 */ /* 0x0001e2000c101506 */
[----:B------:R-:W-:Y:S01]  /*35010*/  VIADD R252, R4, 0xf ;  /* 0x0000000f04fc7836 */ /* 0x000fe20000000000 */
[----:B------:R-:W-:Y:S01]  /*35020*/  ULDC UR4, c[0x0][0x248] ;  /* 0x0000920000047ab9 */ /* 0x000fe20000000800 */
[----:B------:R-:W-:Y:S01]  /*35030*/  VIADD R57, R58, UR5 ;  /* 0x000000053a397c36 */ /* 0x000fe20008000000 */
[----:B------:R-:W-:Y:S01]  /*35040*/  ULDC UR5, c[0x0][0x22c] ;  /* 0x00008b0000057ab9 */ /* 0x000fe20000000800 */
[----:B0-----:R-:W-:-:S04]  /*35050*/  LEA R6, P3, R0, R2, 0x1 ;  /* 0x0000000200067211 */ /* 0x001fc800078608ff */
[----:B------:R-:W-:Y:S02]  /*35060*/  LEA.HI.X.SX32 R7, R0, R3, 0x1, P3 ;  /* 0x0000000300077211 */ /* 0x000fe400018f0eff */
[----:B------:R-:W-:Y:S01]  /*35070*/  ISETP.LT.AND P3, PT, R252, UR5, !P0 ;  /* 0x00000005fc007c0c */ /* 0x000fe2000c761270 */
[----:B------:R-:W-:Y:S01]  /*35080*/  VIADD R55, R57, UR4 ;  /* 0x0000000439377c36 */ /* 0x000fe20008000000 */
[----:B---3--:R-:W-:Y:S01]  /*35090*/  PRMT R252, R59, 0x7632, R252 ;  /* 0x000076323bfc7816 */ /* 0x008fe200000000fc */
[----:B------:R0:W-:Y:S01]  /*350a0*/  @P4 STG.E.U16 desc[UR6][R6.64], R59 ;  /* 0x0000003b06004986 */ /* 0x0001e2000c101506 */
[----:B------:R-:W-:Y:S01]  /*350b0*/  ULDC UR4, c[0x0][0x248] ;  /* 0x0000920000047ab9 */ /* 0x000fe20000000800 */
[----:B------:R-:W-:Y:S01]  /*350c0*/  VIADD R0, R4, 0x10 ;  /* 0x0000001004007836 */ /* 0x000fe20000000000 */
[----:B------:R-:W-:Y:S01]  /*350d0*/  ULDC UR5, c[0x0][0x22c] ;  /* 0x00008b0000057ab9 */ /* 0x000fe20000000800 */
[----:B0-----:R-:W2:Y:S01]  /*350e0*/  LDL.LU R59, [R1+0xc] ;  /* 0x00000c00013b7983 */ /* 0x001ea20000300800 */
        /* <DEDUP_REMOVED lines=10> */
[----:B------:R-:W-:Y:S02]  /*35190*/  LEA R6, P4, R19, R2, 0x1 ;  /* 0x0000000213067211 */ /* 0x000fe400078808ff */
[----:B------:R-:W-:Y:S01]  /*351a0*/  VIADD R45, R47, UR4 ;  /* 0x000000042f2d7c36 */ /* 0x000fe20008000000 */
[----:B------:R-:W-:Y:S01]  /*351b0*/  ULDC UR4, c[0x0][0x248] ;  /* 0x0000920000047ab9 */ /* 0x000fe20000000800 */
[----:B------:R-:W-:Y:S02]  /*351c0*/  LEA.HI.X.SX32 R7, R19, R3, 0x1, P4 ;  /* 0x0000000313077211 */ /* 0x000fe400020f0eff */
[----:B------:R-:W-:Y:S01]  /*351d0*/  VIADD R44, R45, UR4 ;  /* 0x000000042d2c7c36 */ /* 0x000fe20008000000 */
[----:B------:R-:W-:-:S03]  /*351e0*/  ULDC UR4, c[0x0][0x248] ;  /* 0x0000920000047ab9 */ /* 0x000fc60000000800 */
[----:B------:R-:W-:Y:S01]  /*351f0*/  VIADD R32, R44, UR4 ;  /* 0x000000042c207c36 */ /* 0x000fe20008000000 */
[----:B------:R-:W-:Y:S01]  /*35200*/  ULDC UR4, c[0x0][0x248] ;  /* 0x0000920000047ab9 */ /* 0x000fe20000000800 */
[----:B------:R-:W-:Y:S01]  /*35210*/  ISETP.LT.AND P4, PT, R0, UR5, !P0 ;  /* 0x0000000500007c0c */ /* 0x000fe2000c781270 */
[----:B------:R0:W-:Y:S01]  /*35220*/  @P5 STG.E.U16 desc[UR6][R6.64], R252 ;  /* 0x000000fc06005986 */ /* 0x0001e2000c101506 */
[----:B------:R-:W-:Y:S01]  /*35230*/  VIADD R43, R32, UR4 ;  /* 0x00000004202b7c36 */ /* 0x000fe20008000000 */
[----:B------:R-:W-:Y:S01]  /*35240*/  ULDC UR5, c[0x0][0x248] ;  /* 0x0000920000057ab9 */ /* 0x000fe20000000800 */
[----:B------:R-:W-:Y:S01]  /*35250*/  VIADD R0, R4, 0x11 ;  /* 0x0000001104007836 */ /* 0x000fe20000000000 */
[----:B------:R-:W-:Y:S01]  /*35260*/  ULDC UR4, c[0x0][0x22c] ;  /* 0x00008b0000047ab9 */ /* 0x000fe20000000800 */
[----:B------:R-:W-:Y:S01]  /*35270*/  VIADD R42, R43, UR5 ;  /* 0x000000052b2a7c36 */ /* 0x000fe20008000000 */
[----:B------:R-:W-:Y:S01]  /*35280*/  ULDC UR5, c[0x0][0x248] ;  /* 0x0000920000057ab9 */ /* 0x000fe20000000800 */
[----:B0-----:R-:W-:-:S04]  /*35290*/  LEA R6, P5, R18, R2, 0x1 ;  /* 0x0000000212067211 */ /* 0x001fc800078a08ff */
[----:B------:R-:W-:Y:S02]  /*352a0*/  LEA.HI.X.SX32 R7, R18, R3, 0x1, P5 ;  /* 0x0000000312077211 */ /* 0x000fe400028f0eff */
[----:B------:R-:W-:Y:S01]  /*352b0*/  ISETP.LT.AND P5, PT, R0, UR4, !P0 ;  /* 0x0000000400007c0c */ /* 0x000fe2000c7a1270 */
[----:B------:R-:W-:Y:S02]  /*352c0*/  ULDC UR4, c[0x0][0x248] ;  /* 0x0000920000047ab9 */ /* 0x000fe40000000800 */
[----:B------:R-:W-:Y:S01]  /*352d0*/  VIADD R41, R42, UR4 ;  /* 0x000000042a297c36 */ /* 0x000fe20008000000 */
[----:B------:R-:W-:-:S03]  /*352e0*/  ULDC UR4, c[0x0][0x248] ;  /* 0x0000920000047ab9 */ /* 0x000fc60000000800 */
[----:B------:R-:W-:Y:S01]  /*352f0*/  VIADD R40, R41, UR4 ;  /* 0x0000000429287c36 */ /* 0x000fe20008000000 */
[----:B------:R-:W-:Y:S01]  /*35300*/  ULDC UR4, c[0x0][0x248] ;  /* 0x0000920000047ab9 */ /* 0x000fe20000000800 */
[----:B----4-:R0:W-:Y:S01]  /*35310*/  @P6 STG.E.U16 desc[UR6][R6.64], R61 ;  /* 0x0000003d06006986 */ /* 0x0101e2000c101506 */
[----:B------:R-:W-:Y:S02]  /*35320*/  VIADD R0, R4, 0x12 ;  /* 0x0000001204007836 */ /* 0x000fe40000000000 */
[----:B------:R-:W-:Y:S01]  /*35330*/  VIADD R39, R40, UR4 ;  /* 0x0000000428277c36 */ /* 0x000fe20008000000 */
[----:B------:R-:W-:-:S03]  /*35340*/  ULDC UR4, c[0x0][0x22c] ;  /* 0x00008b0000047ab9 */ /* 0x000fc60000000800 */
[----:B------:R-:W-:Y:S01]  /*35350*/  VIADD R38, R39, UR5 ;  /* 0x0000000527267c36 */ /* 0x000fe20008000000 */
[----:B------:R-:W-:Y:S01]  /*35360*/  PRMT R252, R61, 0x7632, R252 ;  /* 0x000076323dfc7816 */ /* 0x000fe200000000fc */
        /* <DEDUP_REMOVED lines=13> */
[----:B------:R0:W-:Y:S02]  /*35440*/  @P1 STG.E.U16 desc[UR6][R6.64], R252 ;  /* 0x000000fc06001986 */ /* 0x0001e4000c101506 */
[----:B------:R-:W-:Y:S01]  /*35450*/  VIADD R33, R34, UR4 ;  /* 0x0000000422217c36 */ /* 0x000fe20008000000 */
[----:B------:R-:W-:-:S03]  /*35460*/  ULDC UR4, c[0x0][0x248] ;  /* 0x0000920000047ab9 */ /* 0x000fc60000000800 */
[----:B------:R-:W-:Y:S01]  /*35470*/  VIADD R18, R33, UR4 ;  /* 0x0000000421127c36 */ /* 0x000fe20008000000 */
[----:B------:R-:W-:Y:S01]  /*35480*/  ULDC UR4, c[0x0][0x248] ;  /* 0x0000920000047ab9 */ /* 0x000fe20000000800 */
[----:B0-----:R-:W-:-:S04]  /*35490*/  LEA R6, P1, R5, R2, 0x1 ;  /* 0x0000000205067211 */ /* 0x001fc800078208ff */
[----:B------:R-:W-:Y:S01]  /*354a0*/  LEA.HI.X.SX32 R7, R5, R3, 0x1, P1 ;  /* 0x0000000305077211 */ /* 0x000fe200008f0eff */
[----:B------:R-:W-:Y:S02]  /*354b0*/  VIADD R0, R4, 0x13 ;  /* 0x0000001304007836 */ /* 0x000fe40000000000 */
[----:B------:R-:W-:Y:S01]  /*354c0*/  VIADD R31, R18, UR4 ;  /* 0x00000004121f7c36 */ /* 0x000fe20008000000 */
[----:B------:R-:W-:Y:S02]  /*354d0*/  ULDC UR4, c[0x0][0x248] ;  /* 0x0000920000047ab9 */ /* 0x000fe40000000800 */
[----:B------:R-:W-:Y:S01]  /*354e0*/  ISETP.LT.AND P1, PT, R0, UR5, !P0 ;  /* 0x0000000500007c0c */ /* 0x000fe2000c721270 */
[----:B------:R-:W-:Y:S01]  /*354f0*/  VIADD R30, R31, UR4 ;  /* 0x000000041f1e7c36 */ /* 0x000fe20008000000 */
[----:B------:R-:W-:Y:S01]  /*35500*/  ULDC UR4, c[0x0][0x248] ;  /* 0x0000920000047ab9 */ /* 0x000fe20000000800 */
[----:B------:R-:W-:Y:S01]  /*35510*/  VIADD R0, R4, 0x14 ;  /* 0x0000001404007836 */ /* 0x000fe20000000000 */
[----:B------:R-:W-:Y:S01]  /*35520*/  ULDC UR5, c[0x0][0x22c] ;  /* 0x00008b0000057ab9 */ /* 0x000fe20000000800 */
[----:B------:R-:W-:Y:S01]  /*35530*/  VIADD R29, R30, UR4 ;  /* 0x000000041e1d7c36 */ /* 0x000fe20008000000 */
[----:B------:R-:W-:-:S03]  /*35540*/  ULDC UR4, c[0x0][0x248] ;  /* 0x0000920000047ab9 */ /* 0x000fc60000000800 */
[----:B------:R-:W-:Y:S01]  /*35550*/  VIADD R28, R29, UR4 ;  /* 0x000000041d1c7c36 */ /* 0x000fe20008000000 */
[----:B------:R-:W-:Y:S01]  /*35560*/  ULDC UR4, c[0x0][0x22c] ;  /* 0x00008b0000047ab9 */ /* 0x000fe20000000800 */
[----:B------:R-:W-:Y:S01]  /*35570*/  PRMT R53, R64, 0x7632, R53 ;  /* 0x0000763240357816 */ /* 0x000fe20000000035 */
[----:B--2---:R0:W-:Y:S01]  /*35580*/  @P2 STG.E.U16 desc[UR6][R6.64], R59 ;  /* 0x0000003b06002986 */ /* 0x0041e2000c101506 */
[----:B------:R-:W-:Y:S02]  /*35590*/  PRMT R5, R59, 0x7632, R5 ;  /* 0x000076323b057816 */ /* 0x000fe40000000005 */
[----:B0-----:R-:W-:-:S04]  /*355a0*/  LEA R6, P2, R13, R2, 0x1 ;  /* 0x000000020d067211 */ /* 0x001fc800078408ff */
[----:B------:R-:W-:Y:S02]  /*355b0*/  LEA.HI.X.SX32 R7, R13, R3, 0x1, P2 ;  /* 0x000000030d077211 */ /* 0x000fe400010f0eff */
[----:B------:R-:W-:Y:S01]  /*355c0*/  ISETP.LT.AND P2, PT, R0, UR5, !P0 ;  /* 0x0000000500007c0c */ /* 0x000fe2000c741270 */
[----:B------:R-:W-:Y:S01]  /*355d0*/  VIADD R0, R4, 0x15 ;  /* 0x0000001504007836 */ /* 0x000fe20000000000 */
[----:B------:R-:W-:Y:S01]  /*355e0*/  ULDC UR5, c[0x0][0x248] ;  /* 0x0000920000057ab9 */ /* 0x000fe20000000800 */
[----:B------:R0:W-:Y:S01]  /*355f0*/  @P3 STG.E.U16 desc[UR6][R6.64], R5 ;  /* 0x0000000506003986 */ /* 0x0001e2000c101506 */
        /* <DEDUP_REMOVED lines=10> */
[----:B------:R0:W-:Y:S01]  /*356a0*/  @P4 STG.E.U16 desc[UR6][R6.64], R248 ;  /* 0x000000f806004986 */ /* 0x0001e2000c101506 */
        /* <DEDUP_REMOVED lines=14> */
[----:B------:R-:W-:Y:S02]  /*35790*/  PRMT R248, R248, 0x7632, R248 ;  /* 0x00007632f8f87816 */ /* 0x000fe400000000f8 */
[----:B------:R-:W-:Y:S01]  /*357a0*/  VIADD R13, R19, UR4 ;  /* 0x00000004130d7c36 */ /* 0x000fe20008000000 */
[----:B------:R-:W-:-:S03]  /*357b0*/  ULDC UR4, c[0x0][0x248] ;  /* 0x0000920000047ab9 */ /* 0x000fc60000000800 */
[----:B------:R-:W-:Y:S01]  /*357c0*/  VIADD R10, R13, UR4 ;  /* 0x000000040d0a7c36 */ /* 0x000fe20008000000 */
[----:B------:R0:W-:Y:S01]  /*357d0*/  @P5 STG.E.U16 desc[UR6][R6.64], R248 ;  /* 0x000000f806005986 */ /* 0x0001e2000c101506 */
[----:B------:R-:W-:Y:S02]  /*357e0*/  ULDC UR4, c[0x0][0x248] ;  /* 0x0000920000047ab9 */ /* 0x000fe40000000800 */
[----:B------:R-:W-:Y:S01]  /*357f0*/  VIADD R12, R10, UR4 ;  /* 0x000000040a0c7c36 */ /* 0x000fe20008000000 */
[----:B------:R-:W-:Y:S01]  /*35800*/  ULDC UR4, c[0x0][0x248] ;  /* 0x0000920000047ab9 */ /* 0x000fe20000000800 */
[----:B0-----:R-:W-:-:S04]  /*35810*/  LEA R6, P5, R8, R2, 0x1 ;  /* 0x0000000208067211 */ /* 0x001fc800078a08ff */
[----:B------:R-:W-:Y:S01]  /*35820*/  LEA.HI.X.SX32 R7, R8, R3, 0x1, P5 ;  /* 0x0000000308077211 */ /* 0x000fe200028f0eff */
[----:B------:R-:W-:Y:S01]  /*35830*/  VIADD R8, R12, UR4 ;  /* 0x000000040c087c36 */ /* 0x000fe20008000000 */
[----:B------:R-:W-:Y:S01]  /*35840*/  ULDC UR4, c[0x0][0x248] ;  /* 0x0000920000047ab9 */ /* 0x000fe20000000800 */
[----:B------:R-:W-:Y:S02]  /*35850*/  VIADD R0, R4, 0x17 ;  /* 0x0000001704007836 */ /* 0x000fe40000000000 */
[----:B------:R-:W-:Y:S01]  /*35860*/  VIADD R252, R8, UR4 ;  /* 0x0000000408fc7c36 */ /* 0x000fe20008000000 */
[----:B------:R0:W-:Y:S01]  /*35870*/  @P6 STG.E.U16 desc[UR6][R6.64], R249 ;  /* 0x000000f906006986 */ /* 0x0001e2000c101506 */
[----:B------:R-:W-:Y:S01]  /*35880*/  ULDC UR4, c[0x0][0x248] ;  /* 0x0000920000047ab9 */ /* 0x000fe20000000800 */
[----:B------:R-:W-:Y:S01]  /*35890*/  ISETP.LT.AND P5, PT, R0, UR5, !P0 ;  /* 0x0000000500007c0c */ /* 0x000fe2000c7a1270 */
[----:B------:R-:W-:Y:S01]  /*358a0*/  VIADD R0, R4, 0x18 ;  /* 0x0000001804007836 */ /* 0x000fe20000000000 */
[----:B------:R-:W-:Y:S01]  /*358b0*/  ULDC UR5, c[0x0][0x22c] ;  /* 0x00008b0000057ab9 */ /* 0x000fe20000000800 */
[----:B0-----:R-:W-:Y:S01]  /*358c0*/  LEA R6, P6, R9, R2, 0x1 ;  /* 0x0000000209067211 */ /* 0x001fe200078c08ff */
[----:B------:R-:W-:Y:S01]  /*358d0*/  VIADD R249, R252, UR4 ;  /* 0x00000004fcf97c36 */ /* 0x000fe20008000000 */
[----:B------:R-:W-:-:S02]  /*358e0*/  ULDC UR4, c[0x0][0x248] ;  /* 0x0000920000047ab9 */ /* 0x000fc40000000800 */
[----:B------:R-:W-:Y:S01]  /*358f0*/  LEA.HI.X.SX32 R7, R9, R3, 0x1, P6 ;  /* 0x0000000309077211 */ /* 0x000fe200030f0eff */
[----:B------:R-:W-:Y:S01]  /*35900*/  VIADD R248, R249, UR4 ;  /* 0x00000004f9f87c36 */ /* 0x000fe20008000000 */
[----:B------:R-:W-:Y:S01]  /*35910*/  ULDC UR4, c[0x0][0x248] ;  /* 0x0000920000047ab9 */ /* 0x000fe20000000800 */
[----:B------:R-:W-:Y:S02]  /*35920*/  VIADD R9, R4, 0x19 ;  /* 0x0000001904097836 */ /* 0x000fe40000000000 */
[----:B------:R0:W-:Y:S01]  /*35930*/  @P1 STG.E.U16 desc[UR6][R6.64], R5 ;  /* 0x0000000506001986 */ /* 0x0001e2000c101506 */
[----:B------:R-:W-:Y:S01]  /*35940*/  ISETP.LT.AND P6, PT, R0, UR5, !P0 ;  /* 0x0000000500007c0c */ /* 0x000fe2000c7c1270 */
[----:B------:R-:W-:Y:S01]  /*35950*/  ULDC UR5, c[0x0][0x248] ;  /* 0x0000920000057ab9 */ /* 0x000fe20000000800 */
[----:B0-----:R-:W-:Y:S01]  /*35960*/  LEA R6, P1, R14, R2, 0x1 ;  /* 0x000000020e067211 */ /* 0x001fe200078208ff */
[----:B------:R-:W-:Y:S01]  /*35970*/  VIADD R5, R248, UR4 ;  /* 0x00000004f8057c36 */ /* 0x000fe20008000000 */
[----:B------:R-:W-:-:S02]  /*35980*/  ULDC UR4, c[0x0][0x22c] ;  /* 0x00008b0000047ab9 */ /* 0x000fc40000000800 */
[----:B------:R-:W-:Y:S01]  /*35990*/  LEA.HI.X.SX32 R7, R14, R3, 0x1, P1 ;  /* 0x000000030e077211 */ /* 0x000fe200008f0eff */
[----:B------:R-:W-:Y:S01]  /*359a0*/  VIADD R0, R5, UR5 ;  /* 0x0000000505007c36 */ /* 0x000fe20008000000 */
[----:B------:R-:W-:Y:S01]  /*359b0*/  ISETP.LT.AND P1, PT, R9, UR4, !P0 ;  /* 0x0000000409007c0c */ /* 0x000fe2000c721270 */
[----:B------:R-:W-:Y:S01]  /*359c0*/  ULDC UR4, c[0x0][0x248] ;  /* 0x0000920000047ab9 */ /* 0x000fe20000000800 */
[----:B------:R-:W-:Y:S01]  /*359d0*/  VIADD R14, R4, 0x1a ;  /* 0x0000001a040e7836 */ /* 0x000fe20000000000 */
[----:B------:R0:W-:Y:S01]  /*359e0*/  @P2 STG.E.U16 desc[UR6][R6.64], R250 ;  /* 0x000000fa06002986 */ /* 0x0001e2000c101506 */
[----:B------:R-:W-:Y:S01]  /*359f0*/  VIADD R9, R0, UR4 ;  /* 0x0000000400097c36 */ /* 0x000fe20008000000 */
[----:B------:R-:W-:Y:S01]  /*35a00*/  ULDC UR4, c[0x0][0x248] ;  /* 0x0000920000047ab9 */ /* 0x000fe20000000800 */
[----:B------:R-:W-:Y:S02]  /*35a10*/  ULDC UR5, c[0x0][0x248] ;  /* 0x0000920000057ab9 */ /* 0x000fe40000000800 */
[----:B0-----:R-:W-:Y:S01]  /*35a20*/  VIADD R250, R9, UR4 ;  /* 0x0000000409fa7c36 */ /* 0x001fe20008000000 */
[----:B------:R-:W-:Y:S01]  /*35a30*/  ULDC UR4, c[0x0][0x248] ;  /* 0x0000920000047ab9 */ /* 0x000fe20000000800 */
[----:B------:R-:W-:-:S02]  /*35a40*/  LEA R6, P2, R15, R2, 0x1 ;  /* 0x000000020f067211 */ /* 0x000fc400078408ff */
[----:B------:R-:W-:Y:S01]  /*35a50*/  VIADD R26, R250, UR4 ;  /* 0x00000004fa1a7c36 */ /* 0x000fe20008000000 */
[----:B------:R-:W-:Y:S01]  /*35a60*/  ULDC UR4, c[0x0][0x22c] ;  /* 0x00008b0000047ab9 */ /* 0x000fe20000000800 */
[----:B------:R-:W-:Y:S02]  /*35a70*/  LEA.HI.X.SX32 R7, R15, R3, 0x1, P2 ;  /* 0x000000030f077211 */ /* 0x000fe400010f0eff */
[----:B------:R-:W-:Y:S01]  /*35a80*/  VIADD R21, R26, UR5 ;  /* 0x000000051a157c36 */ /* 0x000fe20008000000 */
[----:B------:R-:W-:Y:S01]  /*35a90*/  ISETP.LT.AND P2, PT, R14, UR4, !P0 ;  /* 0x000000040e007c0c */ /* 0x000fe2000c741270 */
[----:B------:R-:W-:Y:S01]  /*35aa0*/  ULDC UR4, c[0x0][0x248] ;  /* 0x0000920000047ab9 */ /* 0x000fe20000000800 */
[----:B------:R0:W-:Y:S01]  /*35ab0*/  @P3 STG.E.U16 desc[UR6][R6.64], R11 ;  /* 0x0000000b06003986 */ /* 0x0001e2000c101506 */
[----:B------:R-:W-:Y:S01]  /*35ac0*/  VIADD R15, R21, UR4 ;  /* 0x00000004150f7c36 */ /* 0x000fe20008000000 */
[----:B------:R-:W-:Y:S01]  /*35ad0*/  ULDC UR4, c[0x0][0x248] ;  /* 0x0000920000047ab9 */ /* 0x000fe20000000800 */
[----:B------:R-:W-:-:S02]  /*35ae0*/  ULDC UR5, c[0x0][0x22c] ;  /* 0x00008b0000057ab9 */ /* 0x000fc40000000800 */
[----:B------:R-:W-:Y:S01]  /*35af0*/  VIADD R14, R15, UR4 ;  /* 0x000000040f0e7c36 */ /* 0x000fe20008000000 */
[----:B------:R-:W-:-:S03]  /*35b00*/  ULDC UR4, c[0x0][0x248] ;  /* 0x0000920000047ab9 */ /* 0x000fc60000000800 */
[----:B------:R-:W-:Y:S01]  /*35b10*/  VIADD R17, R14, UR4 ;  /* 0x000000040e117c36 */ /* 0x000fe20008000000 */
[----:B------:R-:W-:Y:S01]  /*35b20*/  ULDC UR4, c[0x0][0x248] ;  /* 0x0000920000047ab9 */ /* 0x000fe20000000800 */
[----:B0-----:R-:W-:Y:S01]  /*35b30*/  LEA R6, P3, R16, R2, 0x1 ;  /* 0x0000000210067211 */ /* 0x001fe200078608ff */
[----:B------:R-:W-:-:S03]  /*35b40*/  VIADD R11, R4, 0x1b ;  /* 0x0000001b040b7836 */ /* 0x000fc60000000000 */
[----:B------:R-:W-:Y:S01]  /*35b50*/  LEA.HI.X.SX32 R7, R16, R3, 0x1, P3 ;  /* 0x0000000310077211 */ /* 0x000fe200018f0eff */
[----:B------:R-:W-:Y:S01]  /*35b60*/  VIADD R16, R17, UR4 ;  /* 0x0000000411107c36 */ /* 0x000fe20008000000 */
[----:B------:R-:W-:Y:S01]  /*35b70*/  ULDC UR4, c[0x0][0x248] ;  /* 0x0000920000047ab9 */ /* 0x000fe20000000800 */
[----:B------:R-:W-:Y:S01]  /*35b80*/  ISETP.LT.AND P3, PT, R11, UR5, !P0 ;  /* 0x000000050b007c0c */ /* 0x000fe2000c761270 */
        /* <DEDUP_REMOVED lines=12> */
[----:B------:R-:W-:-:S03]  /*35c50*/  ULDC UR4, c[0x0][0x248] ;  /* 0x0000920000047ab9 */ /* 0x000fc60000000800 */
[----:B------:R-:W-:Y:S01]  /*35c60*/  VIADD R130, R131, UR4 ;  /* 0x0000000483827c36 */ /* 0x000fe20008000000 */
[----:B------:R-:W-:Y:S01]  /*35c70*/  ULDC UR4, c[0x0][0x248] ;  /* 0x0000920000047ab9 */ /* 0x000fe20000000800 */
[----:B------:R0:W-:Y:S01]  /*35c80*/  @P5 STG.E.U16 desc[UR6][R6.64], R56 ;  /* 0x0000003806005986 */ /* 0x0001e2000c101506 */
[----:B------:R-:W-:Y:S01]  /*35c90*/  ISETP.LT.AND P4, PT, R59, UR5, !P0 ;  /* 0x000000053b007c0c */ /* 0x000fe2000c781270 */
[----:B------:R-:W-:Y:S01]  /*35ca0*/  VIADD R114, R130, UR4 ;  /* 0x0000000482727c36 */ /* 0x000fe20008000000 */
[----:B------:R-:W-:Y:S01]  /*35cb0*/  ULDC UR5, c[0x0][0x248] ;  /* 0x0000920000057ab9 */ /* 0x000fe20000000800 */
[----:B------:R-:W-:Y:S02]  /*35cc0*/  ULDC UR4, c[0x0][0x22c] ;  /* 0x00008b0000047ab9 */ /* 0x000fe40000000800 */
[----:B------:R-:W-:Y:S01]  /*35cd0*/  VIADD R139, R114, UR5 ;  /* 0x00000005728b7c36 */ /* 0x000fe20008000000 */
[----:B------:R-:W-:Y:S01]  /*35ce0*/  ULDC UR5, c[0x0][0x248] ;  /* 0x0000920000057ab9 */ /* 0x000fe20000000800 */
[----:B0-----:R-:W-:Y:S01]  /*35cf0*/  LEA R6, P5, R58, R2, 0x1 ;  /* 0x000000023a067211 */ /* 0x001fe200078a08ff */
[----:B------:R-:W-:-:S03]  /*35d00*/  VIADD R56, R4, 0x1d ;  /* 0x0000001d04387836 */ /* 0x000fc60000000000 */
[----:B------:R-:W-:Y:S02]  /*35d10*/  LEA.HI.X.SX32 R7, R58, R3, 0x1, P5 ;  /* 0x000000033a077211 */ /* 0x000fe400028f0eff */
[----:B------:R-:W-:Y:S01]  /*35d20*/  ISETP.LT.AND P5, PT, R56, UR4, !P0 ;  /* 0x0000000438007c0c */ /* 0x000fe2000c7a1270 */
[----:B------:R-:W-:Y:S02]  /*35d30*/  ULDC UR4, c[0x0][0x248] ;  /* 0x0000920000047ab9 */ /* 0x000fe40000000800 */
[----:B------:R-:W-:Y:S01]  /*35d40*/  VIADD R138, R139, UR4 ;  /* 0x000000048b8a7c36 */ /* 0x000fe20008000000 */
[----:B------:R-:W-:Y:S01]  /*35d50*/  ULDC UR4, c[0x0][0x248] ;  /* 0x0000920000047ab9 */ /* 0x000fe20000000800 */
[----:B------:R0:W-:Y:S01]  /*35d60*/  @P6 STG.E.U16 desc[UR6][R6.64], R64 ;  /* 0x0000004006006986 */ /* 0x0001e2000c101506 */
[----:B------:R-:W-:Y:S02]  /*35d70*/  VIADD R56, R4, 0x1e ;  /* 0x0000001e04387836 */ /* 0x000fe40000000000 */
        /* <DEDUP_REMOVED lines=12> */
[----:B------:R-:W-:Y:S01]  /*35e40*/  PRMT R51, R65, 0x7632, R51 ;  /* 0x0000763241337816 */ /* 0x000fe20000000033 */
[----:B------:R-:W-:Y:S01]  /*35e50*/  ULDC UR5, c[0x0][0x22c] ;  /* 0x00008b0000057ab9 */ /* 0x000fe20000000800 */
[----:B------:R-:W-:Y:S01]  /*35e60*/  VIADD R158, R56, UR4 ;  /* 0x00000004389e7c36 */ /* 0x000fe20008000000 */
[----:B------:R-:W-:-:S03]  /*35e70*/  ULDC UR4, c[0x0][0x248] ;  /* 0x0000920000047ab9 */ /* 0x000fc60000000800 */
[----:B------:R-:W-:Y:S01]  /*35e80*/  VIADD R153, R158, UR4 ;  /* 0x000000049e997c36 */ /* 0x000fe20008000000 */
[----:B------:R-:W-:Y:S01]  /*35e90*/  ULDC UR4, c[0x0][0x248] ;  /* 0x0000920000047ab9 */ /* 0x000fe20000000800 */
[----:B0-----:R-:W-:Y:S02]  /*35ea0*/  LEA R6, P1, R55, R2, 0x1 ;  /* 0x0000000237067211 */ /* 0x001fe400078208ff */
[----:B------:R-:W-:Y:S01]  /*35eb0*/  VIADD R154, R153, UR4 ;  /* 0x00000004999a7c36 */ /* 0x000fe20008000000 */
[----:B------:R-:W-:Y:S01]  /*35ec0*/  ULDC UR4, c[0x0][0x248] ;  /* 0x0000920000047ab9 */ /* 0x000fe20000000800 */
[----:B------:R-:W-:Y:S02]  /*35ed0*/  LEA.HI.X.SX32 R7, R55, R3, 0x1, P1 ;  /* 0x0000000337077211 */ /* 0x000fe400008f0eff */
[----:B------:R-:W-:Y:S01]  /*35ee0*/  VIADD R155, R154, UR4 ;  /* 0x000000049a9b7c36 */ /* 0x000fe20008000000 */
[----:B------:R-:W-:Y:S02]  /*35ef0*/  ULDC UR4, c[0x0][0x248] ;  /* 0x0000920000047ab9 */ /* 0x000fe40000000800 */
[----:B------:R0:W-:Y:S01]  /*35f00*/  @P2 STG.E.U16 desc[UR6][R6.64], R65 ;  /* 0x0000004106002986 */ /* 0x0001e2000c101506 */
[----:B------:R-:W-:-:S02]  /*35f10*/  VIADD R53, R4, 0x1f ;  /* 0x0000001f04357836 */ /* 0x000fc40000000000 */
[----:B0-----:R-:W-:Y:S01]  /*35f20*/  VIADD R65, R155, UR4 ;  /* 0x000000049b417c36 */ /* 0x001fe20008000000 */
[----:B------:R-:W-:Y:S01]  /*35f30*/  ULDC UR4, c[0x0][0x248] ;  /* 0x0000920000047ab9 */ /* 0x000fe20000000800 */
[C---:B------:R-:W-:Y:S02]  /*35f40*/  LEA R6, P2, R54.reuse, R2, 0x1 ;  /* 0x0000000236067211 */ /* 0x040fe400078408ff */
[----:B------:R-:W-:Y:S01]  /*35f50*/  VIADD R166, R65, UR4 ;  /* 0x0000000441a67c36 */ /* 0x000fe20008000000 */
[----:B------:R-:W-:Y:S01]  /*35f60*/  ULDC UR4, c[0x0][0x248] ;  /* 0x0000920000047ab9 */ /* 0x000fe20000000800 */
[----:B------:R-:W-:Y:S02]  /*35f70*/  LEA.HI.X.SX32 R7, R54, R3, 0x1, P2 ;  /* 0x0000000336077211 */ /* 0x000fe400010f0eff */
[----:B------:R-:W-:Y:S01]  /*35f80*/  VIADD R168, R166, UR4 ;  /* 0x00000004a6a87c36 */ /* 0x000fe20008000000 */
[----:B------:R-:W-:Y:S01]  /*35f90*/  ULDC UR4, c[0x0][0x248] ;  /* 0x0000920000047ab9 */ /* 0x000fe20000000800 */
[----:B------:R-:W-:Y:S01]  /*35fa0*/  ISETP.LT.AND P1, PT, R53, UR5, !P0 ;  /* 0x0000000535007c0c */ /* 0x000fe2000c721270 */
[----:B------:R-:W-:Y:S01]  /*35fb0*/  VIADD R53, R4, 0x20 ;  /* 0x0000002004357836 */ /* 0x000fe20000000000 */
[----:B------:R-:W-:Y:S01]  /*35fc0*/  ULDC UR5, c[0x0][0x22c] ;  /* 0x00008b0000057ab9 */ /* 0x000fe20000000800 */
[----:B------:R-:W-:Y:S01]  /*35fd0*/  VIADD R170, R168, UR4 ;  /* 0x00000004a8aa7c36 */ /* 0x000fe20008000000 */
[----:B------:R-:W-:Y:S01]  /*35fe0*/  ULDC UR4, c[0x0][0x248] ;  /* 0x0000920000047ab9 */ /* 0x000fe20000000800 */
[----:B------:R0:W-:Y:S01]  /*35ff0*/  @P3 STG.E.U16 desc[UR6][R6.64], R51 ;  /* 0x0000003306003986 */ /* 0x0001e2000c101506 */
[----:B------:R-:W-:Y:S01]  /*36000*/  ISETP.LT.AND P2, PT, R53, UR5, !P0 ;  /* 0x0000000535007c0c */ /* 0x000fe2000c741270 */
[----:B------:R-:W-:Y:S01]  /*36010*/  VIADD R172, R170, UR4 ;  /* 0x00000004aaac7c36 */ /* 0x000fe20008000000 */
[----:B------:R-:W-:Y:S01]  /*36020*/  ULDC UR5, c[0x0][0x248] ;  /* 0x0000920000057ab9 */ /* 0x000fe20000000800 */
[----:B------:R-:W-:-:S02]  /*36030*/  ULDC UR4, c[0x0][0x22c] ;  /* 0x00008b0000047ab9 */ /* 0x000fc40000000800 */
[----:B------:R-:W-:Y:S01]  /*36040*/  VIADD R194, R172, UR5 ;  /* 0x00000005acc27c36 */ /* 0x000fe20008000000 */
[----:B------:R-:W-:Y:S01]  /*36050*/  PRMT R49, R66, 0x7632, R49 ;  /* 0x0000763242317816 */ /* 0x000fe20000000031 */
[----:B------:R-:W-:Y:S01]  /*36060*/  ULDC UR5, c[0x0][0x248] ;  /* 0x0000920000057ab9 */ /* 0x000fe20000000800 */
[----:B0-----:R-:W-:Y:S01]  /*36070*/  LEA R6, P3, R52, R2, 0x1 ;  /* 0x0000000234067211 */ /* 0x001fe200078608ff */
[----:B------:R-:W-:-:S03]  /*36080*/  VIADD R51, R4, 0x21 ;  /* 0x0000002104337836 */ /* 0x000fc60000000000 */
[----:B------:R-:W-:Y:S02]  /*36090*/  LEA.HI.X.SX32 R7, R52, R3, 0x1, P3 ;  /* 0x0000000334077211 */ /* 0x000fe400018f0eff */
[----:B------:R-:W-:Y:S01]  /*360a0*/  ISETP.LT.AND P3, PT, R51, UR4, !P0 ;  /* 0x0000000433007c0c */ /* 0x000fe2000c761270 */
[----:B------:R-:W-:Y:S02]  /*360b0*/  ULDC UR4, c[0x0][0x248] ;  /* 0x0000920000047ab9 */ /* 0x000fe40000000800 */
        /* <DEDUP_REMOVED lines=31> */
[----:B------:R-:W-:Y:S01]  /*362b0*/  ULDC UR4, c[0x0][0x248] ;  /* 0x0000920000047ab9 */ /* 0x000fe20000000800 */
[----:B------:R0:W-:Y:S01]  /*362c0*/  @P6 STG.E.U16 desc[UR6][R6.64], R67 ;  /* 0x0000004306006986 */ /* 0x0001e2000c101506 */
[----:B------:R-:W-:Y:S01]  /*362d0*/  ISETP.LT.AND P5, PT, R66, UR5, !P0 ;  /* 0x0000000542007c0c */ /* 0x000fe2000c7a1270 */
[----:B------:R-:W-:Y:S01]  /*362e0*/  VIADD R181, R187, UR4 ;  /* 0x00000004bbb57c36 */ /* 0x000fe20008000000 */
[----:B------:R-:W-:Y:S01]  /*362f0*/  PRMT R46, R67, 0x7632, R46 ;  /* 0x00007632432e7816 */ /* 0x000fe2000000002e */
[----:B------:R-:W-:Y:S01]  /*36300*/  VIADD R66, R4, 0x24 ;  /* 0x0000002404427836 */ /* 0x000fe20000000000 */
[----:B------:R-:W-:Y:S01]  /*36310*/  ULDC UR4, c[0x0][0x248] ;  /* 0x0000920000047ab9 */ /* 0x000fe20000000800 */
[----:B------:R-:W-:Y:S01]  /*36320*/  ULDC UR5, c[0x0][0x22c] ;  /* 0x00008b0000057ab9 */ /* 0x000fe20000000800 */
[----:B0-----:R-:W-:Y:S01]  /*36330*/  LEA R6, P6, R47, R2, 0x1 ;  /* 0x000000022f067211 */ /* 0x001fe200078c08ff */
[----:B------:R-:W-:Y:S01]  /*36340*/  VIADD R180, R181, UR4 ;  /* 0x00000004b5b47c36 */ /* 0x000fe20008000000 */
[----:B------:R-:W-:-:S02]  /*36350*/  ULDC UR4, c[0x0][0x248] ;  /* 0x0000920000047ab9 */ /* 0x000fc40000000800 */
[----:B------:R-:W-:Y:S01]  /*36360*/  LEA.HI.X.SX32 R7, R47, R3, 0x1, P6 ;  /* 0x000000032f077211 */ /* 0x000fe200030f0eff */
[----:B------:R-:W-:Y:S01]  /*36370*/  VIADD R186, R180, UR4 ;  /* 0x00000004b4ba7c36 */ /* 0x000fe20008000000 */
[----:B------:R-:W-:Y:S01]  /*36380*/  ISETP.LT.AND P6, PT, R66, UR5, !P0 ;  /* 0x0000000542007c0c */ /* 0x000fe2000c7c1270 */
[----:B------:R-:W-:Y:S01]  /*36390*/  VIADD R66, R4, 0x25 ;  /* 0x0000002504427836 */ /* 0x000fe20000000000 */
[----:B------:R-:W-:Y:S01]  /*363a0*/  ULDC UR5, c[0x0][0x248] ;  /* 0x0000920000057ab9 */ /* 0x000fe20000000800 */
[----:B------:R0:W-:Y:S01]  /*363b0*/  @P1 STG.E.U16 desc[UR6][R6.64], R46 ;  /* 0x0000002e06001986 */ /* 0x0001e2000c101506 */
        /* <DEDUP_REMOVED lines=16> */
[----:B------:R-:W-:Y:S01]  /*364c0*/  ULDC UR5, c[0x0][0x22c] ;  /* 0x00008b0000057ab9 */ /* 0x000fe20000000800 */
[----:B0-----:R-:W-:-:S04]  /*364d0*/  LEA R6, P2, R44, R2, 0x1 ;  /* 0x000000022c067211 */ /* 0x001fc800078408ff */
[----:B------:R-:W-:Y:S02]  /*364e0*/  LEA.HI.X.SX32 R7, R44, R3, 0x1, P2 ;  /* 0x000000032c077211 */ /* 0x000fe400010f0eff */
[----:B------:R-:W-:Y:S01]  /*364f0*/  ISETP.LT.AND P2, PT, R66, UR4, !P0 ;  /* 0x0000000442007c0c */ /* 0x000fe2000c741270 */
[----:B------:R-:W-:Y:S02]  /*36500*/  ULDC UR4, c[0x0][0x248] ;  /* 0x0000920000047ab9 */ /* 0x000fe40000000800 */
        /* <DEDUP_REMOVED lines=13> */
[----:B------:R-:W-:-:S04]  /*365e0*/  ULDC UR4, c[0x0][0x248] ;  /* 0x0000920000047ab9 */ /* 0x000fc80000000800 */
[----:B------:R0:W-:Y:S01]  /*365f0*/  STL [R1+0x314], R32 ;  /* 0x0003142001007387 */ /* 0x0001e20000100800 */
[----:B------:R-:W-:Y:S02]  /*36600*/  VIADD R66, R4, 0x27 ;  /* 0x0000002704427836 */ /* 0x000fe40000000000 */
[----:B0-----:R-:W-:Y:S01]  /*36610*/  VIADD R32, R32, UR4 ;  /* 0x0000000420207c36 */ /* 0x001fe20008000000 */
[----:B------:R-:W-:-:S04]  /*36620*/  ULDC UR4, c[0x0][0x248] ;  /* 0x0000920000047ab9 */ /* 0x000fc80000000800 */
[----:B------:R0:W-:Y:S04]  /*36630*/  STL [R1+0x30c], R32 ;  /* 0x00030c2001007387 */ /* 0x0001e80000100800 */
[----:B------:R1:W-:Y:S01]  /*36640*/  @P4 STG.E.U16 desc[UR6][R6.64], R105 ;  /* 0x0000006906004986 */ /* 0x0003e2000c101506 */
[----:B0-----:R-:W-:Y:S01]  /*36650*/  VIADD R32, R32, UR4 ;  /* 0x0000000420207c36 */ /* 0x001fe20008000000 */
[----:B------:R-:W-:-:S03]  /*36660*/  ULDC UR4, c[0x0][0x248] ;  /* 0x0000920000047ab9 */ /* 0x000fc60000000800 */
[----:B------:R-:W-:Y:S01]  /*36670*/  VIADD R63, R32, UR4 ;  /* 0x00000004203f7c36 */ /* 0x000fe20008000000 */
[----:B------:R-:W-:Y:S01]  /*36680*/  ULDC UR4, c[0x0][0x248] ;  /* 0x0000920000047ab9 */ /* 0x000fe20000000800 */
[----:B-1----:R-:W-:Y:S01]  /*36690*/  LEA R6, P4, R43, R2, 0x1 ;  /* 0x000000022b067211 */ /* 0x002fe200078808ff */
[----:B------:R0:W-:Y:S01]  /*366a0*/  STL [R1+0x308], R32 ;  /* 0x0003082001007387 */ /* 0x0001e20000100800 */
[----:B------:R-:W-:Y:S01]  /*366b0*/  ISETP.LT.AND P3, PT, R66, UR5, !P0 ;  /* 0x0000000542007c0c */ /* 0x000fe2000c761270 */
[----:B------:R-:W-:Y:S01]  /*366c0*/  VIADD R66, R4, 0x28 ;  /* 0x0000002804427836 */ /* 0x000fe20000000000 */
[----:B------:R-:W-:Y:S01]  /*366d0*/  PRMT R105, R105, 0x7632, R105 ;  /* 0x0000763269697816 */ /* 0x000fe20000000069 */
[----:B------:R-:W-:Y:S01]  /*366e0*/  ULDC UR5, c[0x0][0x22c] ;  /* 0x00008b0000057ab9 */ /* 0x000fe20000000800 */
[----:B------:R-:W-:Y:S01]  /*366f0*/  LEA.HI.X.SX32 R7, R43, R3, 0x1, P4 ;  /* 0x000000032b077211 */ /* 0x000fe200020f0eff */
[----:B0-----:R-:W-:Y:S01]  /*36700*/  VIADD R32, R63, UR4 ;  /* 0x000000043f207c36 */ /* 0x001fe20008000000 */
[----:B------:R-:W-:Y:S01]  /*36710*/  ULDC UR4, c[0x0][0x248] ;  /* 0x0000920000047ab9 */ /* 0x000fe20000000800 */
[----:B------:R-:W-:-:S02]  /*36720*/  ISETP.LT.AND P4, PT, R66, UR5, !P0 ;  /* 0x0000000542007c0c */ /* 0x000fc4000c781270 */
[----:B------:R0:W-:Y:S01]  /*36730*/  @P5 STG.E.U16 desc[UR6][R6.64], R105 ;  /* 0x0000006906005986 */ /* 0x0001e2000c101506 */
[----:B------:R-:W-:Y:S01]  /*36740*/  VIADD R66, R4, 0x29 ;  /* 0x0000002904427836 */ /* 0x000fe20000000000 */
[----:B------:R-:W-:Y:S02]  /*36750*/  ULDC UR5, c[0x0][0x248] ;  /* 0x0000920000057ab9 */ /* 0x000fe40000000800 */
[----:B------:R1:W-:Y:S01]  /*36760*/  STL [R1+0x2e4], R32 ;  /* 0x0002e42001007387 */ /* 0x0003e20000100800 */
[----:B0-----:R-:W-:Y:S01]  /*36770*/  LEA R6, P5, R42, R2, 0x1 ;  /* 0x000000022a067211 */ /* 0x001fe200078a08ff */
[----:B-1----:R-:W-:Y:S01]  /*36780*/  VIADD R32, R32, UR4 ;  /* 0x0000000420207c36 */ /* 0x002fe20008000000 */
[----:B------:R-:W-:Y:S02]  /*36790*/  ULDC UR4, c[0x0][0x22c] ;  /* 0x00008b0000047ab9 */ /* 0x000fe40000000800 */
[----:B------:R-:W-:Y:S01]  /*367a0*/  LEA.HI.X.SX32 R7, R42, R3, 0x1, P5 ;  /* 0x000000032a077211 */ /* 0x000fe200028f0eff */
[----:B------:R-:W-:Y:S01]  /*367b0*/  VIADD R53, R32, UR5 ;  /* 0x0000000520357c36 */ /* 0x000fe20008000000 */
[----:B------:R-:W-:Y:S01]  /*367c0*/  ISETP.LT.AND P5, PT, R66, UR4, !P0 ;  /* 0x0000000442007c0c */ /* 0x000fe2000c7a1270 */
[----:B------:R-:W-:Y:S01]  /*367d0*/  ULDC UR4, c[0x0][0x248] ;  /* 0x0000920000047ab9 */ /* 0x000fe20000000800 */
[----:B------:R0:W-:Y:S01]  /*367e0*/  STL [R1+0x2e0], R32 ;  /* 0x0002e02001007387 */ /* 0x0001e20000100800 */
[----:B------:R-:W-:Y:S01]  /*367f0*/  VIADD R52, R53, UR4 ;  /* 0x0000000435347c36 */ /* 0x000fe20008000000 */
[----:B------:R-:W-:Y:S01]  /*36800*/  ULDC UR4, c[0x0][0x248] ;  /* 0x0000920000047ab9 */ /* 0x000fe20000000800 */
[----:B------:R-:W-:-:S02]  /*36810*/  ULDC UR5, c[0x0][0x248] ;  /* 0x0000920000057ab9 */ /* 0x000fc40000000800 */
[----:B0-----:R-:W-:Y:S01]  /*36820*/  VIADD R32, R52, UR4 ;  /* 0x0000000434207c36 */ /* 0x001fe20008000000 */
[----:B------:R-:W-:-:S04]  /*36830*/  ULDC UR4, c[0x0][0x248] ;  /* 0x0000920000047ab9 */ /* 0x000fc80000000800 */
[----:B------:R0:W-:Y:S01]  /*36840*/  STL [R1+0x2c8], R32 ;  /* 0x0002c82001007387 */ /* 0x0001e20000100800 */
[----:B------:R-:W-:-:S03]  /*36850*/  VIADD R66, R4, 0x2a ;  /* 0x0000002a04427836 */ /* 0x000fc60000000000 */
[----:B------:R1:W-:Y:S01]  /*36860*/  @P6 STG.E.U16 desc[UR6][R6.64], R106 ;  /* 0x0000006a06006986 */ /* 0x0003e2000c101506 */
[----:B0-----:R-:W-:Y:S01]  /*36870*/  VIADD R32, R32, UR4 ;  /* 0x0000000420207c36 */ /* 0x001fe20008000000 */
[----:B------:R-:W-:-:S04]  /*36880*/  ULDC UR4, c[0x0][0x22c] ;  /* 0x00008b0000047ab9 */ /* 0x000fc80000000800 */
[----:B------:R0:W-:Y:S01]  /*36890*/  STL [R1+0x2c4], R32 ;  /* 0x0002c42001007387 */ /* 0x0001e20000100800 */
[----:B-1----:R-:W-:-:S04]  /*368a0*/  LEA R6, P6, R41, R2, 0x1 ;  /* 0x0000000229067211 */ /* 0x002fc800078c08ff */
[----:B------:R-:W-:Y:S02]  /*368b0*/  LEA.HI.X.SX32 R7, R41, R3, 0x1, P6 ;  /* 0x0000000329077211 */ /* 0x000fe400030f0eff */
[----:B------:R-:W-:Y:S01]  /*368c0*/  ISETP.LT.AND P6, PT, R66, UR4, !P0 ;  /* 0x0000000442007c0c */ /* 0x000fe2000c7c1270 */
[----:B------:R-:W-:Y:S01]  /*368d0*/  ULDC UR4, c[0x0][0x248] ;  /* 0x0000920000047ab9 */ /* 0x000fe20000000800 */
[----:B0-----:R-:W-:Y:S01]  /*368e0*/  VIADD R32, R32, UR5 ;  /* 0x0000000520207c36 */ /* 0x001fe20008000000 */
[----:B------:R-:W-:Y:S01]  /*368f0*/  PRMT R106, R106, 0x7632, R106 ;  /* 0x000076326a6a7816 */ /* 0x000fe2000000006a */
[----:B------:R-:W-:Y:S01]  /*36900*/  VIADD R66, R4, 0x2b ;  /* 0x0000002b04427836 */ /* 0x000fe20000000000 */
[----:B------:R-:W-:Y:S02]  /*36910*/  ULDC UR5, c[0x0][0x22c] ;  /* 0x00008b0000057ab9 */ /* 0x000fe40000000800 */
[----:B------:R0:W-:Y:S02]  /*36920*/  STL [R1+0x2bc], R32 ;  /* 0x0002bc2001007387 */ /* 0x0001e40000100800 */
[----:B0-----:R-:W-:Y:S01]  /*36930*/  VIADD R32, R32, UR4 ;  /* 0x0000000420207c36 */ /* 0x001fe20008000000 */
[----:B------:R-:W-:-:S04]  /*36940*/  ULDC UR4, c[0x0][0x248] ;  /* 0x0000920000047ab9 */ /* 0x000fc80000000800 */
[----:B------:R0:W-:Y:S02]  /*36950*/  STL [R1+0x2b8], R32 ;  /* 0x0002b82001007387 */ /* 0x0001e40000100800 */
[----:B0-----:R-:W-:Y:S01]  /*36960*/  VIADD R32, R32, UR4 ;  /* 0x0000000420207c36 */ /* 0x001fe20008000000 */
[----:B------:R-:W-:-:S04]  /*36970*/  ULDC UR4, c[0x0][0x248] ;  /* 0x0000920000047ab9 */ /* 0x000fc80000000800 */
[----:B------:R0:W-:Y:S02]  /*36980*/  STL [R1+0x2b4], R32 ;  /* 0x0002b42001007387 */ /* 0x0001e40000100800 */
[----:B0-----:R-:W-:Y:S01]  /*36990*/  VIADD R32, R32, UR4 ;  /* 0x0000000420207c36 */ /* 0x001fe20008000000 */
[----:B------:R-:W-:-:S03]  /*369a0*/  ULDC UR4, c[0x0][0x248] ;  /* 0x0000920000047ab9 */ /* 0x000fc60000000800 */
[----:B------:R-:W-:Y:S01]  /*369b0*/  VIADD R55, R32, UR4 ;  /* 0x0000000420377c36 */ /* 0x000fe20008000000 */
[----:B------:R-:W-:-:S03]  /*369c0*/  ULDC UR4, c[0x0][0x248] ;  /* 0x0000920000047ab9 */ /* 0x000fc60000000800 */
[----:B------:R-:W-:Y:S01]  /*369d0*/  VIADD R54, R55, UR4 ;  /* 0x0000000437367c36 */ /* 0x000fe20008000000 */
[----:B------:R-:W-:Y:S01]  /*369e0*/  ULDC UR4, c[0x0][0x248] ;  /* 0x0000920000047ab9 */ /* 0x000fe20000000800 */
[----:B------:R0:W-:Y:S04]  /*369f0*/  STL [R1+0x2b0], R32 ;  /* 0x0002b02001007387 */ /* 0x0001e80000100800 */
[----:B------:R1:W-:Y:S01]  /*36a00*/  @P1 STG.E.U16 desc[UR6][R6.64], R106 ;  /* 0x0000006a06001986 */ /* 0x0003e2000c101506 */
[----:B0-----:R-:W-:Y:S01]  /*36a10*/  VIADD R32, R54, UR4 ;  /* 0x0000000436207c36 */ /* 0x001fe20008000000 */
[----:B------:R-:W-:Y:S01]  /*36a20*/  ULDC UR4, c[0x0][0x248] ;  /* 0x0000920000047ab9 */ /* 0x000fe20000000800 */
[----:B-1----:R-:W-:-:S03]  /*36a30*/  LEA R6, P1, R40, R2, 0x1 ;  /* 0x0000000228067211 */ /* 0x002fc600078208ff */
[----:B------:R0:W-:Y:S01]  /*36a40*/  STL [R1+0x294], R32 ;  /* 0x0002942001007387 */ /* 0x0001e20000100800 */
[----:B------:R-:W-:Y:S01]  /*36a50*/  LEA.HI.X.SX32 R7, R40, R3, 0x1, P1 ;  /* 0x0000000328077211 */ /* 0x000fe200008f0eff */
[----:B0-----:R-:W-:Y:S01]  /*36a60*/  VIADD R32, R32, UR4 ;  /* 0x0000000420207c36 */ /* 0x001fe20008000000 */
[----:B------:R-:W-:-:S03]  /*36a70*/  ULDC UR4, c[0x0][0x248] ;  /* 0x0000920000047ab9 */ /* 0x000fc60000000800 */
[----:B------:R0:W-:Y:S01]  /*36a80*/  @P2 STG.E.U16 desc[UR6][R6.64], R107 ;  /* 0x0000006b06002986 */ /* 0x0001e2000c101506 */
[----:B------:R-:W-:Y:S01]  /*36a90*/  VIADD R49, R32, UR4 ;  /* 0x0000000420317c36 */ /* 0x000fe20008000000 */
[----:B------:R-:W-:Y:S01]  /*36aa0*/  ULDC UR4, c[0x0][0x248] ;  /* 0x0000920000047ab9 */ /* 0x000fe20000000800 */
[----:B------:R-:W-:Y:S02]  /*36ab0*/  ISETP.LT.AND P1, PT, R66, UR5, !P0 ;  /* 0x0000000542007c0c */ /* 0x000fe4000c721270 */
[----:B------:R-:W-:Y:S01]  /*36ac0*/  VIADD R48, R49, UR4 ;  /* 0x0000000431307c36 */ /* 0x000fe20008000000 */
[----:B------:R-:W-:Y:S01]  /*36ad0*/  PRMT R67, R107, 0x7632, R67 ;  /* 0x000076326b437816 */ /* 0x000fe20000000043 */
[----:B------:R-:W-:Y:S01]  /*36ae0*/  VIADD R66, R4, 0x2c ;  /* 0x0000002c04427836 */ /* 0x000fe20000000000 */
[----:B------:R-:W-:Y:S01]  /*36af0*/  ULDC UR4, c[0x0][0x248] ;  /* 0x0000920000047ab9 */ /* 0x000fe20000000800 */
[----:B------:R1:W-:Y:S01]  /*36b00*/  STL [R1+0x290], R32 ;  /* 0x0002902001007387 */ /* 0x0003e20000100800 */
[----:B------:R-:W-:Y:S01]  /*36b10*/  ULDC UR5, c[0x0][0x22c] ;  /* 0x00008b0000057ab9 */ /* 0x000fe20000000800 */
[----:B0-----:R-:W-:-:S04]  /*36b20*/  LEA R6, P2, R39, R2, 0x1 ;  /* 0x0000000227067211 */ /* 0x001fc800078408ff */
[----:B------:R-:W-:Y:S01]  /*36b30*/  LEA.HI.X.SX32 R7, R39, R3, 0x1, P2 ;  /* 0x0000000327077211 */ /* 0x000fe200010f0eff */
[----:B-1----:R-:W-:Y:S01]  /*36b40*/  VIADD R32, R48, UR4 ;  /* 0x0000000430207c36 */ /* 0x002fe20008000000 */
[----:B------:R-:W-:-:S03]  /*36b50*/  ISETP.LT.AND P2, PT, R66, UR5, !P0 ;  /* 0x0000000542007c0c */ /* 0x000fc6000c741270 */
[----:B------:R0:W-:Y:S01]  /*36b60*/  @P3 STG.E.U16 desc[UR6][R6.64], R67 ;  /* 0x0000004306003986 */ /* 0x0001e2000c101506 */
[----:B------:R-:W-:Y:S01]  /*36b70*/  ULDC UR5, c[0x0][0x248] ;  /* 0x0000920000057ab9 */ /* 0x000fe20000000800 */
[----:B------:R-:W-:Y:S01]  /*36b80*/  VIADD R66, R4, 0x2d ;  /* 0x0000002d04427836 */ /* 0x000fe20000000000 */
[----:B------:R-:W-:Y:S01]  /*36b90*/  ULDC UR4, c[0x0][0x22c] ;  /* 0x00008b0000047ab9 */ /* 0x000fe20000000800 */
[----:B------:R1:W-:Y:S01]  /*36ba0*/  STL [R1+0x284], R32 ;  /* 0x0002842001007387 */ /* 0x0003e20000100800 */
[----:B0-----:R-:W-:Y:S01]  /*36bb0*/  LEA R6, P3, R38, R2, 0x1 ;  /* 0x0000000226067211 */ /* 0x001fe200078608ff */
[----:B-1----:R-:W-:Y:S01]  /*36bc0*/  VIADD R32, R32, UR5 ;  /* 0x0000000520207c36 */ /* 0x002fe20008000000 */
[----:B------:R-:W-:Y:S02]  /*36bd0*/  ULDC UR5, c[0x0][0x248] ;  /* 0x0000920000057ab9 */ /* 0x000fe40000000800 */
[----:B------:R-:W-:Y:S02]  /*36be0*/  LEA.HI.X.SX32 R7, R38, R3, 0x1, P3 ;  /* 0x0000000326077211 */ /* 0x000fe400018f0eff */
[----:B------:R-:W-:Y:S01]  /*36bf0*/  ISETP.LT.AND P3, PT, R66, UR4, !P0 ;  /* 0x0000000442007c0c */ /* 0x000fe2000c761270 */
[----:B------:R-:W-:Y:S01]  /*36c00*/  ULDC UR4, c[0x0][0x248] ;  /* 0x0000920000047ab9 */ /* 0x000fe20000000800 */
[----:B------:R0:W-:Y:S02]  /*36c10*/  STL [R1+0x280], R32 ;  /* 0x0002802001007387 */ /* 0x0001e40000100800 */
[----:B0-----:R-:W-:Y:S01]  /*36c20*/  VIADD R32, R32, UR4 ;  /* 0x0000000420207c36 */ /* 0x001fe20008000000 */
[----:B------:R-:W-:-:S04]  /*36c30*/  ULDC UR4, c[0x0][0x248] ;  /* 0x0000920000047ab9 */ /* 0x000fc80000000800 */
[----:B------:R0:W-:Y:S02]  /*36c40*/  STL [R1+0x27c], R32 ;  /* 0x00027c2001007387 */ /* 0x0001e40000100800 */
        /* <DEDUP_REMOVED lines=33> */
[----:B------:R-:W-:Y:S01]  /*36e60*/  ULDC UR4, c[0x0][0x248] ;  /* 0x0000920000047ab9 */ /* 0x000fe20000000800 */
[----:B------:R0:W-:Y:S04]  /*36e70*/  @P5 STG.E.U16 desc[UR6][R6.64], R76 ;  /* 0x0000004c06005986 */ /* 0x0001e8000c101506 */
[----:B------:R1:W-:Y:S01]  /*36e80*/  STL [R1+0x234], R32 ;  /* 0x0002342001007387 */ /* 0x0003e20000100800 */
[----:B0-----:R-:W-:Y:S01]  /*36e90*/  LEA R6, P5, R36, R2, 0x1 ;  /* 0x0000000224067211 */ /* 0x001fe200078a08ff */
[----:B-1----:R-:W-:Y:S01]  /*36ea0*/  VIADD R32, R32, UR4 ;  /* 0x0000000420207c36 */ /* 0x002fe20008000000 */
[----:B------:R-:W-:-:S02]  /*36eb0*/  ULDC UR4, c[0x0][0x248] ;  /* 0x0000920000047ab9 */ /* 0x000fc40000000800 */
[----:B------:R-:W-:Y:S02]  /*36ec0*/  LEA.HI.X.SX32 R7, R36, R3, 0x1, P5 ;  /* 0x0000000324077211 */ /* 0x000fe400028f0eff */
[----:B------:R0:W-:Y:S04]  /*36ed0*/  STL [R1+0x230], R32 ;  /* 0x0002302001007387 */ /* 0x0001e80000100800 */
[----:B------:R1:W-:Y:S01]  /*36ee0*/  @P6 STG.E.U16 desc[UR6][R6.64], R77 ;  /* 0x0000004d06006986 */ /* 0x0003e2000c101506 */
[----:B0-----:R-:W-:Y:S01]  /*36ef0*/  VIADD R32, R32, UR4 ;  /* 0x0000000420207c36 */ /* 0x001fe20008000000 */
[----:B------:R-:W-:-:S04]  /*36f00*/  ULDC UR4, c[0x0][0x248] ;  /* 0x0000920000047ab9 */ /* 0x000fc80000000800 */
[----:B------:R0:W-:Y:S01]  /*36f10*/  STL [R1+0x22c], R32 ;  /* 0x00022c2001007387 */ /* 0x0001e20000100800 */
[----:B-1----:R-:W-:Y:S02]  /*36f20*/  LEA R6, P6, R35, R2, 0x1 ;  /* 0x0000000223067211 */ /* 0x002fe400078c08ff */
[----:B------:R-:W-:Y:S01]  /*36f30*/  ISETP.LT.AND P5, PT, R66, UR5, !P0 ;  /* 0x0000000542007c0c */ /* 0x000fe2000c7a1270 */
[----:B------:R-:W-:Y:S01]  /*36f40*/  VIADD R66, R4, 0x30 ;  /* 0x0000003004427836 */ /* 0x000fe20000000000 */
[----:B------:R-:W-:Y:S01]  /*36f50*/  PRMT R77, R77, 0x7632, R77 ;  /* 0x000076324d4d7816 */ /* 0x000fe2000000004d */
[----:B------:R-:W-:Y:S01]  /*36f60*/  ULDC UR5, c[0x0][0x22c] ;  /* 0x00008b0000057ab9 */ /* 0x000fe20000000800 */
[----:B0-----:R-:W-:Y:S01]  /*36f70*/  VIADD R32, R32, UR4 ;  /* 0x0000000420207c36 */ /* 0x001fe20008000000 */
[----:B------:R-:W-:Y:S01]  /*36f80*/  LEA.HI.X.SX32 R7, R35, R3, 0x1, P6 ;  /* 0x0000000323077211 */ /* 0x000fe200030f0eff */
[----:B------:R-:W-:-:S03]  /*36f90*/  ULDC UR4, c[0x0][0x248] ;  /* 0x0000920000047ab9 */ /* 0x000fc60000000800 */
[----:B------:R0:W-:Y:S01]  /*36fa0*/  STL [R1+0x220], R32 ;  /* 0x0002202001007387 */ /* 0x0001e20000100800 */
[----:B------:R-:W-:Y:S01]  /*36fb0*/  ISETP.LT.AND P6, PT, R66, UR5, !P0 ;  /* 0x0000000542007c0c */ /* 0x000fe2000c7c1270 */
[----:B------:R-:W-:Y:S01]  /*36fc0*/  ULDC UR5, c[0x0][0x248] ;  /* 0x0000920000057ab9 */ /* 0x000fe20000000800 */
[----:B------:R-:W-:Y:S01]  /*36fd0*/  VIADD R66, R4, 0x31 ;  /* 0x0000003104427836 */ /* 0x000fe20000000000 */
        /* <DEDUP_REMOVED lines=9> */
[----:B------:R-:W-:Y:S01]  /*37070*/  @P2 STG.E.U16 desc[UR6][R6.64], R78 ;  /* 0x0000004e06002986 */ /* 0x000fe2000c101506 */
[----:B------:R-:W-:-:S03]  /*37080*/  ULDC UR5, c[0x0][0x248] ;  /* 0x0000920000057ab9 */ /* 0x000fc60000000800 */
[----:B------:R0:W-:Y:S02]  /*37090*/  STL [R1+0x214], R32 ;  /* 0x0002142001007387 */ /* 0x0001e40000100800 */
[----:B0-----:R-:W-:Y:S01]  /*370a0*/  VIADD R32, R32, UR4 ;  /* 0x0000000420207c36 */ /* 0x001fe20008000000 */
[----:B------:R-:W-:-:S04]  /*370b0*/  ULDC UR4, c[0x0][0x248] ;  /* 0x0000920000047ab9 */ /* 0x000fc80000000800 */
[----:B------:R0:W-:Y:S02]  /*370c0*/  STL [R1+0x210], R32 ;  /* 0x0002102001007387 */ /* 0x0001e40000100800 */
[----:B0-----:R-:W-:Y:S01]  /*370d0*/  VIADD R32, R32, UR4 ;  /* 0x0000000420207c36 */ /* 0x001fe20008000000 */
[----:B------:R-:W-:-:S04]  /*370e0*/  ULDC UR4, c[0x0][0x248] ;  /* 0x0000920000047ab9 */ /* 0x000fc80000000800 */
[----:B------:R0:W-:Y:S01]  /*370f0*/  STL [R1+0x204], R32 ;  /* 0x0002042001007387 */ /* 0x0001e20000100800 */
[C---:B------:R-:W-:Y:S01]  /*37100*/  LEA R6, P2, R33.reuse, R2, 0x1 ;  /* 0x0000000221067211 */ /* 0x040fe200078408ff */
[----:B------:R-:W-:Y:S02]  /*37110*/  VIADD R66, R4, 0x32 ;  /* 0x0000003204427836 */ /* 0x000fe40000000000 */
[----:B0-----:R-:W-:Y:S01]  /*37120*/  VIADD R32, R32, UR4 ;  /* 0x0000000420207c36 */ /* 0x001fe20008000000 */
[----:B------:R-:W-:Y:S01]  /*37130*/  ULDC UR4, c[0x0][0x22c] ;  /* 0x00008b0000047ab9 */ /* 0x000fe20000000800 */
[----:B------:R-:W-:-:S03]  /*37140*/  LEA.HI.X.SX32 R7, R33, R3, 0x1, P2 ;  /* 0x0000000321077211 */ /* 0x000fc600010f0eff */
[----:B------:R0:W-:Y:S01]  /*37150*/  STL [R1+0x200], R32 ;  /* 0x0002002001007387 */ /* 0x0001e20000100800 */
[----:B------:R-:W-:Y:S01]  /*37160*/  ISETP.LT.AND P2, PT, R66, UR4, !P0 ;  /* 0x0000000442007c0c */ /* 0x000fe2000c741270 */
[----:B------:R-:W-:Y:S01]  /*37170*/  ULDC UR4, c[0x0][0x248] ;  /* 0x0000920000047ab9 */ /* 0x000fe20000000800 */
[----:B------:R-:W-:Y:S01]  /*37180*/  PRMT R78, R78, 0x7632, R78 ;  /* 0x000076324e4e7816 */ /* 0x000fe2000000004e */
[----:B0-----:R-:W-:-:S04]  /*37190*/  VIADD R32, R32, UR5 ;  /* 0x0000000520207c36 */ /* 0x001fc80008000000 */
[----:B------:R-:W-:Y:S01]  /*371a0*/  @P3 STG.E.U16 desc[UR6][R6.64], R78 ;  /* 0x0000004e06003986 */ /* 0x000fe2000c101506 */
[----:B------:R-:W-:Y:S01]  /*371b0*/  VIADD R66, R4, 0x33 ;  /* 0x0000003304427836 */ /* 0x000fe20000000000 */
[----:B------:R-:W-:Y:S02]  /*371c0*/  ULDC UR5, c[0x0][0x22c] ;  /* 0x00008b0000057ab9 */ /* 0x000fe40000000800 */
[----:B------:R0:W-:Y:S02]  /*371d0*/  STL [R1+0x1f8], R32 ;  /* 0x0001f82001007387 */ /* 0x0001e40000100800 */
[----:B0-----:R-:W-:Y:S01]  /*371e0*/  VIADD R32, R32, UR4 ;  /* 0x0000000420207c36 */ /* 0x001fe20008000000 */
[----:B------:R-:W-:-:S03]  /*371f0*/  ULDC UR4, c[0x0][0x248] ;  /* 0x0000920000047ab9 */ /* 0x000fc60000000800 */
[----:B------:R-:W-:Y:S01]  /*37200*/  VIADD R39, R32, UR4 ;  /* 0x0000000420277c36 */ /* 0x000fe20008000000 */
[----:B------:R-:W-:Y:S01]  /*37210*/  ULDC UR4, c[0x0][0x248] ;  /* 0x0000920000047ab9 */ /* 0x000fe20000000800 */
[C---:B------:R-:W-:Y:S02]  /*37220*/  LEA R6, P3, R18.reuse, R2, 0x1 ;  /* 0x0000000212067211 */ /* 0x040fe400078608ff */
[----:B------:R-:W-:Y:S01]  /*37230*/  VIADD R38, R39, UR4 ;  /* 0x0000000427267c36 */ /* 0x000fe20008000000 */
[----:B------:R-:W-:Y:S01]  /*37240*/  ULDC UR4, c[0x0][0x248] ;  /* 0x0000920000047ab9 */ /* 0x000fe20000000800 */
[----:B------:R-:W-:Y:S02]  /*37250*/  LEA.HI.X.SX32 R7, R18, R3, 0x1, P3 ;  /* 0x0000000312077211 */ /* 0x000fe400018f0eff */
[----:B------:R-:W-:Y:S01]  /*37260*/  VIADD R18, R38, UR4 ;  /* 0x0000000426127c36 */ /* 0x000fe20008000000 */
[----:B------:R-:W-:Y:S01]  /*37270*/  STL [R1+0x1f4], R32 ;  /* 0x0001f42001007387 */ /* 0x000fe20000100800 */
[----:B------:R-:W-:-:S03]  /*37280*/  ULDC UR4, c[0x0][0x248] ;  /* 0x0000920000047ab9 */ /* 0x000fc60000000800 */
        /* <DEDUP_REMOVED lines=66> */
[----:B------:R-:W-:Y:S01]  /*376b0*/  ULDC UR4, c[0x0][0x248] ;  /* 0x0000920000047ab9 */ /* 0x000fe20000000800 */
        /* <DEDUP_REMOVED lines=47> */
[----:B------:R-:W-:Y:S01]  /*379b0*/  LEA R6, P4, R24, R2, 0x1 ;  /* 0x0000000218067211 */ /* 0x000fe200078808ff */
        /* <DEDUP_REMOVED lines=62> */
[----:B------:R-:W-:Y:S01]  /*37da0*/  VIADD R66, R4, 0x3e ;  /* 0x0000003e04427836 */ /* 0x000fe20000000000 */
[----:B------:R-:W-:Y:S02]  /*37db0*/  ULDC UR5, c[0x0][0x248] ;  /* 0x0000920000057ab9 */ /* 0x000fe40000000800 */
[----:B------:R0:W-:Y:S02]  /*37dc0*/  STL [R1+0x134], R18 ;  /* 0x0001341201007387 */ /* 0x0001e40000100800 */
[----:B0-----:R-:W-:Y:S01]  /*37dd0*/  VIADD R18, R18, UR4 ;  /* 0x0000000412127c36 */ /* 0x001fe20008000000 */
[----:B------:R-:W-:-:S04]  /*37de0*/  ULDC UR4, c[0x0][0x248] ;  /* 0x0000920000047ab9 */ /* 0x000fc80000000800 */
[----:B------:R0:W-:Y:S01]  /*37df0*/  STL [R1+0x130], R18 ;  /* 0x0001301201007387 */ /* 0x0001e20000100800 */
[----:B------:R-:W-:Y:S01]  /*37e00*/  LEA R6, P2, R19, R2, 0x1 ;  /* 0x0000000213067211 */ /* 0x000fe200078408ff */
[----:B0-----:R-:W-:Y:S01]  /*37e10*/  VIADD R18, R18, UR4 ;  /* 0x0000000412127c36 */ /* 0x001fe20008000000 */
[----:B------:R-:W-:-:S04]  /*37e20*/  ULDC UR4, c[0x0][0x248] ;  /* 0x0000920000047ab9 */ /* 0x000fc80000000800 */
[----:B------:R0:W-:Y:S01]  /*37e30*/  STL [R1+0x12c], R18 ;  /* 0x00012c1201007387 */ /* 0x0001e20000100800 */
[----:B------:R-:W-:Y:S01]  /*37e40*/  LEA.HI.X.SX32 R7, R19, R3, 0x1, P2 ;  /* 0x0000000313077211 */ /* 0x000fe200010f0eff */
[----:B0-----:R-:W-:Y:S01]  /*37e50*/  VIADD R18, R18, UR4 ;  /* 0x0000000412127c36 */ /* 0x001fe20008000000 */
[----:B------:R-:W-:Y:S02]  /*37e60*/  ULDC UR4, c[0x0][0x22c] ;  /* 0x00008b0000047ab9 */ /* 0x000fe40000000800 */
[----:B------:R-:W-:Y:S01]  /*37e70*/  ISETP.LT.AND P2, PT, R66, UR4, !P0 ;  /* 0x0000000442007c0c */ /* 0x000fe2000c741270 */
[----:B------:R-:W-:Y:S01]  /*37e80*/  VIADD R42, R18, UR5 ;  /* 0x00000005122a7c36 */ /* 0x000fe20008000000 */
[----:B------:R-:W-:Y:S01]  /*37e90*/  ULDC UR4, c[0x0][0x248] ;  /* 0x0000920000047ab9 */ /* 0x000fe20000000800 */
[----:B------:R0:W-:Y:S01]  /*37ea0*/  STL [R1+0x128], R18 ;  /* 0x0001281201007387 */ /* 0x0001e20000100800 */
[----:B------:R-:W-:Y:S01]  /*37eb0*/  PRMT R108, R108, 0x7632, R108 ;  /* 0x000076326c6c7816 */ /* 0x000fe2000000006c */
[----:B------:R-:W-:Y:S01]  /*37ec0*/  VIADD R66, R4, 0x3f ;  /* 0x0000003f04427836 */ /* 0x000fe20000000000 */
[----:B------:R-:W-:Y:S01]  /*37ed0*/  ULDC UR5, c[0x0][0x22c] ;  /* 0x00008b0000057ab9 */ /* 0x000fe20000000800 */
[----:B0-----:R-:W-:Y:S01]  /*37ee0*/  VIADD R18, R42, UR4 ;  /* 0x000000042a127c36 */ /* 0x001fe20008000000 */
[----:B------:R-:W-:Y:S01]  /*37ef0*/  ULDC UR4, c[0x0][0x248] ;  /* 0x0000920000047ab9 */ /* 0x000fe20000000800 */
[----:B------:R-:W-:Y:S04]  /*37f00*/  @P3 STG.E.U16 desc[UR6][R6.64], R108 ;  /* 0x0000006c06003986 */ /* 0x000fe8000c101506 */
[----:B------:R0:W-:Y:S02]  /*37f10*/  STL [R1+0x120], R18 ;  /* 0x0001201201007387 */ /* 0x0001e40000100800 */
        /* <DEDUP_REMOVED lines=17> */
[----:B------:R-:W-:Y:S02]  /*38030*/  ISETP.LT.AND P3, PT, R66, UR5, !P0 ;  /* 0x0000000542007c0c */ /* 0x000fe4000c761270 */
[----:B0-----:R-:W-:Y:S01]  /*38040*/  LEA R6, P4, R10, R2, 0x1 ;  /* 0x000000020a067211 */ /* 0x001fe200078808ff */
[----:B------:R-:W-:Y:S01]  /*38050*/  VIADD R66, R4, 0x40 ;  /* 0x0000004004427836 */ /* 0x000fe20000000000 */
[----:B------:R-:W-:Y:S01]  /*38060*/  PRMT R109, R109, 0x7632, R109 ;  /* 0x000076326d6d7816 */ /* 0x000fe2000000006d */
[----:B------:R-:W-:Y:S01]  /*38070*/  STL [R1+0x11c], R18 ;  /* 0x00011c1201007387 */ /* 0x000fe20000100800 */
[----:B------:R-:W-:Y:S01]  /*38080*/  LEA.HI.X.SX32 R7, R10, R3, 0x1, P4 ;  /* 0x000000030a077211 */ /* 0x000fe200020f0eff */
[----:B------:R-:W-:Y:S01]  /*38090*/  VIADD R10, R47, UR4 ;  /* 0x000000042f0a7c36 */ /* 0x000fe20008000000 */
[----:B------:R-:W-:Y:S01]  /*380a0*/  ULDC UR5, c[0x0][0x22c] ;  /* 0x00008b0000057ab9 */ /* 0x000fe20000000800 */
[----:B------:R-:W-:Y:S01]  /*380b0*/  STL [R1+0x114], R13 ;  /* 0x0001140d01007387 */ /* 0x000fe20000100800 */
[----:B------:R-:W-:Y:S01]  /*380c0*/  ULDC UR4, c[0x0][0x248] ;  /* 0x0000920000047ab9 */ /* 0x000fe20000000800 */
[----:B------:R-:W-:Y:S01]  /*380d0*/  ISETP.LT.AND P4, PT, R66, UR5, !P0 ;  /* 0x0000000542007c0c */ /* 0x000fe2000c781270 */
[----:B------:R-:W-:Y:S01]  /*380e0*/  VIADD R66, R4, 0x41 ;  /* 0x0000004104427836 */ /* 0x000fe20000000000 */
[----:B------:R0:W-:Y:S01]  /*380f0*/  @P5 STG.E.U16 desc[UR6][R6.64], R109 ;  /* 0x0000006d06005986 */ /* 0x0001e2000c101506 */
[----:B------:R-:W-:-:S03]  /*38100*/  ULDC UR5, c[0x0][0x248] ;  /* 0x0000920000057ab9 */ /* 0x000fc60000000800 */
        /* <DEDUP_REMOVED lines=10> */
[----:B------:R-:W-:-:S02]  /*381b0*/  ULDC UR4, c[0x0][0x248] ;  /* 0x0000920000047ab9 */ /* 0x000fc40000000800 */
[----:B------:R1:W-:Y:S01]  /*381c0*/  @P6 STG.E.U16 desc[UR6][R6.64], R110 ;  /* 0x0000006e06006986 */ /* 0x0003e2000c101506 */
[----:B------:R-:W-:Y:S01]  /*381d0*/  VIADD R66, R4, 0x42 ;  /* 0x0000004204427836 */ /* 0x000fe20000000000 */
[----:B------:R-:W-:Y:S01]  /*381e0*/  ULDC UR5, c[0x0][0x248] ;  /* 0x0000920000057ab9 */ /* 0x000fe20000000800 */
[----:B0-----:R-:W-:Y:S01]  /*381f0*/  VIADD R10, R41, UR4 ;  /* 0x00000004290a7c36 */ /* 0x001fe20008000000 */
[----:B------:R-:W-:-:S03]  /*38200*/  ULDC UR4, c[0x0][0x248] ;  /* 0x0000920000047ab9 */ /* 0x000fc60000000800 */
[----:B------:R-:W-:Y:S01]  /*38210*/  VIADD R33, R10, UR4 ;  /* 0x000000040a217c36 */ /* 0x000fe20008000000 */
[----:B------:R-:W-:Y:S01]  /*38220*/  ULDC UR4, c[0x0][0x22c] ;  /* 0x00008b0000047ab9 */ /* 0x000fe20000000800 */
[----:B-1----:R-:W-:-:S04]  /*38230*/  LEA R6, P6, R8, R2, 0x1 ;  /* 0x0000000208067211 */ /* 0x002fc800078c08ff */
[----:B------:R-:W-:Y:S01]  /*38240*/  LEA.HI.X.SX32 R7, R8, R3, 0x1, P6 ;  /* 0x0000000308077211 */ /* 0x000fe200030f0eff */
[----:B------:R-:W-:Y:S01]  /*38250*/  VIADD R8, R33, UR5 ;  /* 0x0000000521087c36 */ /* 0x000fe20008000000 */
[----:B------:R-:W-:Y:S01]  /*38260*/  ISETP.LT.AND P6, PT, R66, UR4, !P0 ;  /* 0x0000000442007c0c */ /* 0x000fe2000c7c1270 */
[----:B------:R-:W-:Y:S01]  /*38270*/  ULDC UR4, c[0x0][0x248] ;  /* 0x0000920000047ab9 */ /* 0x000fe20000000800 */
[----:B------:R0:W-:Y:S01]  /*38280*/  STL [R1+0xf0], R10 ;  /* 0x0000f00a01007387 */ /* 0x0001e20000100800 */
[----:B------:R-:W-:Y:S01]  /*38290*/  PRMT R110, R110, 0x7632, R110 ;  /* 0x000076326e6e7816 */ /* 0x000fe2000000006e */
[----:B------:R-:W-:Y:S01]  /*382a0*/  ULDC UR5, c[0x0][0x22c] ;  /* 0x00008b0000057ab9 */ /* 0x000fe20000000800 */
[----:B0-----:R-:W-:Y:S01]  /*382b0*/  VIADD R10, R8, UR4 ;  /* 0x00000004080a7c36 */ /* 0x001fe20008000000 */
[----:B------:R-:W-:-:S04]  /*382c0*/  ULDC UR4, c[0x0][0x248] ;  /* 0x0000920000047ab9 */ /* 0x000fc80000000800 */
[----:B------:R0:W-:Y:S02]  /*382d0*/  STL [R1+0xe4], R10 ;  /* 0x0000e40a01007387 */ /* 0x0001e40000100800 */
[----:B0-----:R-:W-:Y:S01]  /*382e0*/  VIADD R10, R10, UR4 ;  /* 0x000000040a0a7c36 */ /* 0x001fe20008000000 */
[----:B------:R-:W-:-:S03]  /*382f0*/  ULDC UR4, c[0x0][0x248] ;  /* 0x0000920000047ab9 */ /* 0x000fc60000000800 */
[----:B------:R-:W-:Y:S01]  /*38300*/  VIADD R28, R10, UR4 ;  /* 0x000000040a1c7c36 */ /* 0x000fe20008000000 */
[----:B------:R-:W-:Y:S01]  /*38310*/  ULDC UR4, c[0x0][0x248] ;  /* 0x0000920000047ab9 */ /* 0x000fe20000000800 */
[----:B------:R0:W-:Y:S04]  /*38320*/  STL [R1+0xe0], R10 ;  /* 0x0000e00a01007387 */ /* 0x0001e80000100800 */
[----:B------:R1:W-:Y:S01]  /*38330*/  @P1 STG.E.U16 desc[UR6][R6.64], R110 ;  /* 0x0000006e06001986 */ /* 0x0003e2000c101506 */
[----:B0-----:R-:W-:Y:S01]  /*38340*/  VIADD R10, R28, UR4 ;  /* 0x000000041c0a7c36 */ /* 0x001fe20008000000 */
[----:B------:R-:W-:-:S03]  /*38350*/  ULDC UR4, c[0x0][0x248] ;  /* 0x0000920000047ab9 */ /* 0x000fc60000000800 */
[----:B------:R-:W-:Y:S01]  /*38360*/  VIADD R25, R10, UR4 ;  /* 0x000000040a197c36 */ /* 0x000fe20008000000 */
[----:B------:R-:W-:Y:S01]  /*38370*/  ULDC UR4, c[0x0][0x248] ;  /* 0x0000920000047ab9 */ /* 0x000fe20000000800 */
[CC--:B-1----:R-:W-:Y:S02]  /*38380*/  LEA R6, P1, R252.reuse, R2.reuse, 0x1 ;  /* 0x00000002fc067211 */ /* 0x0c2fe400078208ff */
[----:B------:R-:W-:Y:S01]  /*38390*/  VIADD R24, R25, UR4 ;  /* 0x0000000419187c36 */ /* 0x000fe20008000000 */
[----:B------:R-:W-:Y:S01]  /*383a0*/  ULDC UR4, c[0x0][0x248] ;  /* 0x0000920000047ab9 */ /* 0x000fe20000000800 */
        /* <DEDUP_REMOVED lines=57> */
[----:B------:R-:W-:Y:S01]  /*38740*/  VIADD R61, R23, UR4 ;  /* 0x00000004173d7c36 */ /* 0x000fe20008000000 */
[----:B------:R-:W-:Y:S01]  /*38750*/  ULDC UR4, c[0x0][0x248] ;  /* 0x0000920000047ab9 */ /* 0x000fe20000000800 */
[C---:B------:R-:W-:Y:S02]  /*38760*/  VIADD R5, R4.reuse, 0x47 ;  /* 0x0000004704057836 */ /* 0x040fe40000000000 */
[----:B------:R0:W-:Y:S01]  /*38770*/  @P6 STG.E.U16 desc[UR6][R6.64], R85 ;  /* 0x0000005506006986 */ /* 0x0001e2000c101506 */
[----:B------:R-:W-:Y:S01]  /*38780*/  VIADD R22, R61, UR4 ;  /* 0x000000043d167c36 */ /* 0x000fe20008000000 */
[----:B------:R-:W-:Y:S01]  /*38790*/  ULDC UR4, c[0x0][0x248] ;  /* 0x0000920000047ab9 */ /* 0x000fe20000000800 */
[----:B------:R-:W-:Y:S01]  /*387a0*/  VIADD R0, R4, 0x48 ;  /* 0x0000004804007836 */ /* 0x000fe20000000000 */
[----:B------:R-:W-:Y:S01]  /*387b0*/  ISETP.LT.AND P5, PT, R5, UR5, !P0 ;  /* 0x0000000505007c0c */ /* 0x000fe2000c7a1270 */
[----:B------:R-:W-:Y:S01]  /*387c0*/  VIADD R118, R22, UR4 ;  /* 0x0000000416767c36 */ /* 0x000fe20008000000 */
[----:B------:R-:W-:Y:S01]  /*387d0*/  ULDC UR5, c[0x0][0x22c] ;  /* 0x00008b0000057ab9 */ /* 0x000fe20000000800 */
[----:B------:R-:W-:Y:S01]  /*387e0*/  ULDC UR4, c[0x0][0x248] ;  /* 0x0000920000047ab9 */ /* 0x000fe20000000800 */
[----:B0-----:R-:W-:-:S02]  /*387f0*/  LEA R6, P6, R9, R2, 0x1 ;  /* 0x0000000209067211 */ /* 0x001fc400078c08ff */
[----:B------:R-:W-:Y:S02]  /*38800*/  PRMT R85, R85, 0x7632, R85 ;  /* 0x0000763255557816 */ /* 0x000fe40000000055 */
        /* <DEDUP_REMOVED lines=22> */
[----:B------:R1:W-:Y:S01]  /*38970*/  STL [R1+0x1728], R118 ;  /* 0x0017287601007387 */ /* 0x0003e20000100800 */
        /* <DEDUP_REMOVED lines=10> */
[----:B-1----:R-:W-:Y:S01]  /*38a20*/  VIADD R118, R62, UR4 ;  /* 0x000000043e767c36 */ /* 0x002fe20008000000 */
[----:B------:R-:W-:-:S03]  /*38a30*/  ULDC UR4, c[0x0][0x248] ;  /* 0x0000920000047ab9 */ /* 0x000fc60000000800 */
[----:B------:R-:W-:Y:S01]  /*38a40*/  VIADD R113, R118, UR4 ;  /* 0x0000000476717c36 */ /* 0x000fe20008000000 */
[----:B------:R0:W-:Y:S01]  /*38a50*/  @P3 STG.E.U16 desc[UR6][R6.64], R86 ;  /* 0x0000005606003986 */ /* 0x0001e2000c101506 */
[----:B------:R-:W-:-:S03]  /*38a60*/  ULDC UR4, c[0x0][0x248] ;  /* 0x0000920000047ab9 */ /* 0x000fc60000000800 */
[----:B------:R1:W-:Y:S01]  /*38a70*/  STL.64 [R1+0x1738], R118 ;  /* 0x0017387601007387 */ /* 0x0003e20000100a00 */
[----:B0-----:R-:W-:Y:S01]  /*38a80*/  LEA R6, P3, R21, R2, 0x1 ;  /* 0x0000000215067211 */ /* 0x001fe200078608ff */
[----:B-1----:R-:W-:Y:S01]  /*38a90*/  VIADD R119, R113, UR4 ;  /* 0x0000000471777c36 */ /* 0x002fe20008000000 */
[----:B------:R-:W-:Y:S02]  /*38aa0*/  ULDC UR4, c[0x0][0x248] ;  /* 0x0000920000047ab9 */ /* 0x000fe40000000800 */
[----:B------:R-:W-:Y:S01]  /*38ab0*/  LEA.HI.X.SX32 R7, R21, R3, 0x1, P3 ;  /* 0x0000000315077211 */ /* 0x000fe200018f0eff */
[----:B------:R-:W-:Y:S01]  /*38ac0*/  VIADD R36, R119, UR4 ;  /* 0x0000000477247c36 */ /* 0x000fe20008000000 */
[----:B------:R-:W-:Y:S01]  /*38ad0*/  ULDC UR4, c[0x0][0x248] ;  /* 0x0000920000047ab9 */ /* 0x000fe20000000800 */
[----:B------:R-:W-:Y:S02]  /*38ae0*/  VIADD R0, R4, 0x4b ;  /* 0x0000004b04007836 */ /* 0x000fe40000000000 */
[----:B------:R0:W-:Y:S01]  /*38af0*/  @P4 STG.E.U16 desc[UR6][R6.64], R87 ;  /* 0x0000005706004986 */ /* 0x0001e2000c101506 */
[----:B------:R-:W-:Y:S01]  /*38b00*/  VIADD R26, R36, UR4 ;  /* 0x00000004241a7c36 */ /* 0x000fe20008000000 */
[----:B------:R-:W-:Y:S01]  /*38b10*/  ULDC UR4, c[0x0][0x248] ;  /* 0x0000920000047ab9 */ /* 0x000fe20000000800 */
[----:B------:R-:W-:-:S02]  /*38b20*/  PRMT R5, R87, 0x7632, R5 ;  /* 0x0000763257057816 */ /* 0x000fc40000000005 */
[----:B------:R-:W-:Y:S01]  /*38b30*/  VIADD R21, R26, UR4 ;  /* 0x000000041a157c36 */ /* 0x000fe20008000000 */
[----:B------:R-:W-:Y:S01]  /*38b40*/  ISETP.LT.AND P3, PT, R0, UR5, !P0 ;  /* 0x0000000500007c0c */ /* 0x000fe2000c761270 */
[----:B------:R-:W-:Y:S01]  /*38b50*/  VIADD R0, R4, 0x4c ;  /* 0x0000004c04007836 */ /* 0x000fe20000000000 */
[----:B------:R-:W-:Y:S01]  /*38b60*/  ULDC UR4, c[0x0][0x248] ;  /* 0x0000920000047ab9 */ /* 0x000fe20000000800 */
[----:B------:R-:W-:Y:S01]  /*38b70*/  ULDC UR5, c[0x0][0x22c] ;  /* 0x00008b0000057ab9 */ /* 0x000fe20000000800 */
[----:B0-----:R-:W-:-:S04]  /*38b80*/  LEA R6, P4, R15, R2, 0x1 ;  /* 0x000000020f067211 */ /* 0x001fc800078808ff */
[----:B------:R-:W-:Y:S01]  /*38b90*/  LEA.HI.X.SX32 R7, R15, R3, 0x1, P4 ;  /* 0x000000030f077211 */ /* 0x000fe200020f0eff */
[----:B------:R-:W-:Y:S01]  /*38ba0*/  VIADD R15, R21, UR4 ;  /* 0x00000004150f7c36 */ /* 0x000fe20008000000 */
[----:B------:R-:W-:Y:S01]  /*38bb0*/  ULDC UR4, c[0x0][0x248] ;  /* 0x0000920000047ab9 */ /* 0x000fe20000000800 */
[----:B------:R-:W-:Y:S02]  /*38bc0*/  ISETP.LT.AND P4, PT, R0, UR5, !P0 ;  /* 0x0000000500007c0c */ /* 0x000fe4000c781270 */
[----:B------:R0:W-:Y:S01]  /*38bd0*/  @P5 STG.E.U16 desc[UR6][R6.64], R5 ;  /* 0x0000000506005986 */ /* 0x0001e2000c101506 */
[----:B------:R-:W-:Y:S01]  /*38be0*/  VIADD R124, R15, UR4 ;  /* 0x000000040f7c7c36 */ /* 0x000fe20008000000 */
[----:B------:R-:W-:Y:S01]  /*38bf0*/  ULDC UR5, c[0x0][0x248] ;  /* 0x0000920000057ab9 */ /* 0x000fe20000000800 */
[----:B------:R-:W-:Y:S01]  /*38c00*/  VIADD R0, R4, 0x4d ;  /* 0x0000004d04007836 */ /* 0x000fe20000000000 */
[----:B------:R-:W-:Y:S01]  /*38c10*/  ULDC UR4, c[0x0][0x22c] ;  /* 0x00008b0000047ab9 */ /* 0x000fe20000000800 */
[----:B0-----:R-:W-:-:S04]  /*38c20*/  LEA R6, P5, R14, R2, 0x1 ;  /* 0x000000020e067211 */ /* 0x001fc800078a08ff */
[----:B------:R-:W-:Y:S01]  /*38c30*/  LEA.HI.X.SX32 R7, R14, R3, 0x1, P5 ;  /* 0x000000030e077211 */ /* 0x000fe200028f0eff */
[----:B------:R-:W-:Y:S01]  /*38c40*/  VIADD R14, R124, UR5 ;  /* 0x000000057c0e7c36 */ /* 0x000fe20008000000 */
[----:B------:R-:W-:Y:S01]  /*38c50*/  ISETP.LT.AND P5, PT, R0, UR4, !P0 ;  /* 0x0000000400007c0c */ /* 0x000fe2000c7a1270 */
[----:B------:R-:W-:Y:S01]  /*38c60*/  ULDC UR4, c[0x0][0x248] ;  /* 0x0000920000047ab9 */ /* 0x000fe20000000800 */
[----:B------:R-:W-:Y:S01]  /*38c70*/  ULDC UR5, c[0x0][0x248] ;  /* 0x0000920000057ab9 */ /* 0x000fe20000000800 */
[----:B------:R-:W-:Y:S01]  /*38c80*/  VIADD R121, R14, UR4 ;  /* 0x000000040e797c36 */ /* 0x000fe20008000000 */
[----:B------:R-:W-:-:S03]  /*38c90*/  ULDC UR4, c[0x0][0x248] ;  /* 0x0000920000047ab9 */ /* 0x000fc60000000800 */
[----:B------:R-:W-:Y:S01]  /*38ca0*/  VIADD R120, R121, UR4 ;  /* 0x0000000479787c36 */ /* 0x000fe20008000000 */
[----:B------:R-:W-:Y:S01]  /*38cb0*/  ULDC UR4, c[0x0][0x248] ;  /* 0x0000920000047ab9 */ /* 0x000fe20000000800 */
[----:B------:R0:W-:Y:S01]  /*38cc0*/  @P6 STG.E.U16 desc[UR6][R6.64], R96 ;  /* 0x0000006006006986 */ /* 0x0001e2000c101506 */
[----:B------:R-:W-:Y:S02]  /*38cd0*/  VIADD R0, R4, 0x4e ;  /* 0x0000004e04007836 */ /* 0x000fe40000000000 */
[----:B------:R-:W-:Y:S01]  /*38ce0*/  VIADD R126, R120, UR4 ;  /* 0x00000004787e7c36 */ /* 0x000fe20008000000 */
[----:B------:R-:W-:Y:S01]  /*38cf0*/  ULDC UR4, c[0x0][0x22c] ;  /* 0x00008b0000047ab9 */ /* 0x000fe20000000800 */
[----:B------:R-:W-:Y:S02]  /*38d00*/  STL.64 [R1+0x1740], R112 ;  /* 0x0017407001007387 */ /* 0x000fe40000100a00 */
[----:B------:R-:W-:Y:S01]  /*38d10*/  VIADD R127, R126, UR5 ;  /* 0x000000057e7f7c36 */ /* 0x000fe20008000000 */
[----:B------:R-:W-:Y:S01]  /*38d20*/  ULDC UR5, c[0x0][0x22c] ;  /* 0x00008b0000057ab9 */ /* 0x000fe20000000800 */
[C---:B0-----:R-:W-:Y:S01]  /*38d30*/  LEA R6, P6, R17.reuse, R2, 0x1 ;  /* 0x0000000211067211 */ /* 0x041fe200078c08ff */
[----:B------:R0:W-:Y:S03]  /*38d40*/  STL.64 [R1+0x1748], R14 ;  /* 0x0017480e01007387 */ /* 0x0001e60000100a00 */
[----:B------:R-:W-:-:S02]  /*38d50*/  LEA.HI.X.SX32 R7, R17, R3, 0x1, P6 ;  /* 0x0000000311077211 */ /* 0x000fc400030f0eff */
[----:B------:R-:W-:Y:S01]  /*38d60*/  ISETP.LT.AND P6, PT, R0, UR4, !P0 ;  /* 0x0000000400007c0c */ /* 0x000fe2000c7c1270 */
[----:B------:R-:W-:Y:S02]  /*38d70*/  ULDC UR4, c[0x0][0x248] ;  /* 0x0000920000047ab9 */ /* 0x000fe40000000800 */
[----:B0-----:R-:W-:Y:S01]  /*38d80*/  VIADD R14, R127, UR4 ;  /* 0x000000047f0e7c36 */ /* 0x001fe20008000000 */
[----:B------:R-:W-:-:S03]  /*38d90*/  ULDC UR4, c[0x0][0x248] ;  /* 0x0000920000047ab9 */ /* 0x000fc60000000800 */
[----:B------:R-:W-:Y:S01]  /*38da0*/  VIADD R122, R14, UR4 ;  /* 0x000000040e7a7c36 */ /* 0x000fe20008000000 */
[----:B------:R-:W-:Y:S01]  /*38db0*/  ULDC UR4, c[0x0][0x248] ;  /* 0x0000920000047ab9 */ /* 0x000fe20000000800 */
[----:B------:R-:W-:Y:S02]  /*38dc0*/  PRMT R96, R96, 0x7632, R96 ;  /* 0x0000763260607816 */ /* 0x000fe40000000060 */
[----:B------:R-:W-:Y:S01]  /*38dd0*/  VIADD R128, R122, UR4 ;  /* 0x000000047a807c36 */ /* 0x000fe20008000000 */
[----:B------:R-:W-:Y:S02]  /*38de0*/  ULDC UR4, c[0x0][0x248] ;  /* 0x0000920000047ab9 */ /* 0x000fe40000000800 */
[----:B------:R0:W-:Y:S01]  /*38df0*/  @P1 STG.E.U16 desc[UR6][R6.64], R96 ;  /* 0x0000006006001986 */ /* 0x0001e2000c101506 */
[----:B------:R-:W-:Y:S01]  /*38e00*/  VIADD R129, R128, UR4 ;  /* 0x0000000480817c36 */ /* 0x000fe20008000000 */
[----:B------:R-:W-:-:S03]  /*38e10*/  ULDC UR4, c[0x0][0x248] ;  /* 0x0000920000047ab9 */ /* 0x000fc60000000800 */
[----:B------:R-:W-:Y:S01]  /*38e20*/  VIADD R135, R129, UR4 ;  /* 0x0000000481877c36 */ /* 0x000fe20008000000 */
[----:B------:R-:W-:Y:S01]  /*38e30*/  ULDC UR4, c[0x0][0x248] ;  /* 0x0000920000047ab9 */ /* 0x000fe20000000800 */
[CC--:B0-----:R-:W-:Y:S02]  /*38e40*/  LEA R6, P1, R16.reuse, R2.reuse, 0x1 ;  /* 0x0000000210067211 */ /* 0x0c1fe400078208ff */
        /* <DEDUP_REMOVED lines=8> */
[----:B------:R-:W-:Y:S01]  /*38ed0*/  VIADD R0, R4, 0x50 ;  /* 0x0000005004007836 */ /* 0x000fe20000000000 */
[----:B------:R-:W-:Y:S01]  /*38ee0*/  ULDC UR5, c[0x0][0x22c] ;  /* 0x00008b0000057ab9 */ /* 0x000fe20000000800 */
[----:B0-----:R-:W-:-:S04]  /*38ef0*/  LEA R6, P2, R11, R2, 0x1 ;  /* 0x000000020b067211 */ /* 0x001fc800078408ff */
[----:B------:R-:W-:Y:S01]  /*38f00*/  LEA.HI.X.SX32 R7, R11, R3, 0x1, P2 ;  /* 0x000000030b077211 */ /* 0x000fe200010f0eff */
[----:B------:R-:W-:Y:S01]  /*38f10*/  VIADD R11, R123, UR4 ;  /* 0x000000047b0b7c36 */ /* 0x000fe20008000000 */
[----:B------:R-:W-:Y:S01]  /*38f20*/  PRMT R97, R97, 0x7632, R97 ;  /* 0x0000763261617816 */ /* 0x000fe20000000061 */
[----:B------:R-:W-:Y:S02]  /*38f30*/  ULDC UR4, c[0x0][0x248] ;  /* 0x0000920000047ab9 */ /* 0x000fe40000000800 */
        /* <DEDUP_REMOVED lines=9> */
[----:B------:R-:W-:Y:S01]  /*38fd0*/  STL.64 [R1+0x1708], R120 ;  /* 0x0017087801007387 */ /* 0x000fe20000100a00 */
[----:B------:R-:W-:Y:S01]  /*38fe0*/  ULDC UR5, c[0x0][0x248] ;  /* 0x0000920000057ab9 */ /* 0x000fe20000000800 */
[----:B0-----:R-:W-:-:S04]  /*38ff0*/  LEA R6, P3, R251, R2, 0x1 ;  /* 0x00000002fb067211 */ /* 0x001fc800078608ff */
[----:B------:R-:W-:Y:S02]  /*39000*/  LEA.HI.X.SX32 R7, R251, R3, 0x1, P3 ;  /* 0x00000003fb077211 */ /* 0x000fe400018f0eff */
[----:B------:R-:W-:Y:S01]  /*39010*/  ISETP.LT.AND P3, PT, R0, UR4, !P0 ;  /* 0x0000000400007c0c */ /* 0x000fe2000c761270 */
[----:B------:R-:W-:Y:S02]  /*39020*/  ULDC UR4, c[0x0][0x248] ;  /* 0x0000920000047ab9 */ /* 0x000fe40000000800 */
[----:B------:R-:W-:Y:S01]  /*39030*/  VIADD R125, R118, UR4 ;  /* 0x00000004767d7c36 */ /* 0x000fe20008000000 */
[----:B------:R-:W-:Y:S01]  /*39040*/  STL.64 [R1+0x16e8], R128 ;  /* 0x0016e88001007387 */ /* 0x000fe20000100a00 */
[----:B------:R-:W-:-:S03]  /*39050*/  ULDC UR4, c[0x0][0x248] ;  /* 0x0000920000047ab9 */ /* 0x000fc60000000800 */
[----:B------:R0:W-:Y:S01]  /*39060*/  STL.64 [R1+0x1700], R134 ;  /* 0x0017008601007387 */ /* 0x0001e20000100a00 */
[----:B------:R-:W-:-:S03]  /*39070*/  VIADD R0, R4, 0x52 ;  /* 0x0000005204007836 */ /* 0x000fc60000000000 */
[----:B------:R1:W-:Y:S01]  /*39080*/  @P4 STG.E.U16 desc[UR6][R6.64], R98 ;  /* 0x0000006206004986 */ /* 0x0003e2000c101506 */
[----:B0-----:R-:W-:Y:S01]  /*39090*/  VIADD R134, R125, UR4 ;  /* 0x000000047d867c36 */ /* 0x001fe20008000000 */
[----:B------:R-:W-:Y:S01]  /*390a0*/  ULDC UR4, c[0x0][0x248] ;  /* 0x0000920000047ab9 */ /* 0x000fe20000000800 */
[----:B-1----:R-:W-:Y:S02]  /*390b0*/  LEA R6, P4, R132, R2, 0x1 ;  /* 0x0000000284067211 */ /* 0x002fe400078808ff */
[----:B------:R-:W-:Y:S01]  /*390c0*/  VIADD R252, R134, UR4 ;  /* 0x0000000486fc7c36 */ /* 0x000fe20008000000 */
[----:B------:R-:W-:Y:S01]  /*390d0*/  ULDC UR4, c[0x0][0x22c] ;  /* 0x00008b0000047ab9 */ /* 0x000fe20000000800 */
[----:B------:R-:W-:Y:S02]  /*390e0*/  LEA.HI.X.SX32 R7, R132, R3, 0x1, P4 ;  /* 0x0000000384077211 */ /* 0x000fe400020f0eff */
[----:B------:R-:W-:Y:S01]  /*390f0*/  VIADD R251, R252, UR5 ;  /* 0x00000005fcfb7c36 */ /* 0x000fe20008000000 */
[----:B------:R-:W-:Y:S01]  /*39100*/  ISETP.LT.AND P4, PT, R0, UR4, !P0 ;  /* 0x0000000400007c0c */ /* 0x000fe2000c781270 */
[----:B------:R-:W-:Y:S01]  /*39110*/  ULDC UR4, c[0x0][0x248] ;  /* 0x0000920000047ab9 */ /* 0x000fe20000000800 */
[----:B------:R-:W-:Y:S01]  /*39120*/  PRMT R98, R98, 0x7632, R98 ;  /* 0x0000763262627816 */ /* 0x000fe20000000062 */
[----:B------:R-:W-:Y:S01]  /*39130*/  VIADD R250, R251, UR4 ;  /* 0x00000004fbfa7c36 */ /* 0x000fe20008000000 */
[----:B------:R-:W-:Y:S01]  /*39140*/  ULDC UR4, c[0x0][0x248] ;  /* 0x0000920000047ab9 */ /* 0x000fe20000000800 */
[----:B------:R-:W-:-:S02]  /*39150*/  ULDC UR5, c[0x0][0x22c] ;  /* 0x00008b0000057ab9 */ /* 0x000fc40000000800 */
        /* <DEDUP_REMOVED lines=8> */
[----:B------:R-:W-:Y:S01]  /*391e0*/  ULDC UR4, c[0x0][0x248] ;  /* 0x0000920000047ab9 */ /* 0x000fe20000000800 */
[----:B------:R-:W-:Y:S02]  /*391f0*/  VIADD R0, R4, 0x53 ;  /* 0x0000005304007836 */ /* 0x000fe40000000000 */
[----:B------:R-:W-:Y:S01]  /*39200*/  VIADD R5, R137, UR4 ;  /* 0x0000000489057c36 */ /* 0x000fe20008000000 */
[----:B------:R-:W-:Y:S01]  /*39210*/  ULDC UR4, c[0x0][0x248] ;  /* 0x0000920000047ab9 */ /* 0x000fe20000000800 */
[----:B0-----:R-:W-:-:S04]  /*39220*/  LEA R6, P5, R131, R2, 0x1 ;  /* 0x0000000283067211 */ /* 0x001fc800078a08ff */
[----:B------:R-:W-:Y:S02]  /*39230*/  LEA.HI.X.SX32 R7, R131, R3, 0x1, P5 ;  /* 0x0000000383077211 */ /* 0x000fe400028f0eff */
[----:B------:R-:W-:Y:S01]  /*39240*/  ISETP.LT.AND P5, PT, R0, UR5, !P0 ;  /* 0x0000000500007c0c */ /* 0x000fe2000c7a1270 */
[----:B------:R-:W-:Y:S01]  /*39250*/  VIADD R0, R5, UR4 ;  /* 0x0000000405007c36 */ /* 0x000fe20008000000 */
[----:B------:R-:W-:Y:S01]  /*39260*/  ULDC UR4, c[0x0][0x248] ;  /* 0x0000920000047ab9 */ /* 0x000fe20000000800 */
[----:B------:R0:W-:Y:S01]  /*39270*/  @P6 STG.E.U16 desc[UR6][R6.64], R99 ;  /* 0x0000006306006986 */ /* 0x0001e2000c101506 */
[----:B------:R-:W-:Y:S01]  /*39280*/  PRMT R67, R99, 0x7632, R67 ;  /* 0x0000763263437816 */ /* 0x000fe20000000043 */
[----:B------:R-:W-:Y:S01]  /*39290*/  VIADD R131, R0, UR4 ;  /* 0x0000000400837c36 */ /* 0x000fe20008000000 */
[----:B------:R-:W-:Y:S01]  /*392a0*/  ULDC UR4, c[0x0][0x248] ;  /* 0x0000920000047ab9 */ /* 0x000fe20000000800 */
[----:B------:R-:W-:Y:S01]  /*392b0*/  VIADD R66, R4, 0x54 ;  /* 0x0000005404427836 */ /* 0x000fe20000000000 */
[----:B------:R-:W-:Y:S01]  /*392c0*/  ULDC UR5, c[0x0][0x22c] ;  /* 0x00008b0000057ab9 */ /* 0x000fe20000000800 */
[----:B0-----:R-:W-:-:S04]  /*392d0*/  LEA R6, P6, R130, R2, 0x1 ;  /* 0x0000000282067211 */ /* 0x001fc800078c08ff */
        /* <DEDUP_REMOVED lines=20> */
[----:B------:R0:W-:Y:S01]  /*39420*/  STL.64 [R1+0x16c0], R250 ;  /* 0x0016c0fa01007387 */ /* 0x0001e20000100a00 */
[----:B------:R-:W-:-:S03]  /*39430*/  VIADD R66, R4, 0x56 ;  /* 0x0000005604427836 */ /* 0x000fc60000000000 */
[----:B------:R1:W-:Y:S01]  /*39440*/  @P2 STG.E.U16 desc[UR6][R6.64], R68 ;  /* 0x0000004406002986 */ /* 0x0003e2000c101506 */
[----:B0-----:R-:W-:Y:S01]  /*39450*/  VIADD R251, R114, UR4 ;  /* 0x0000000472fb7c36 */ /* 0x001fe20008000000 */
[----:B------:R-:W-:Y:S01]  /*39460*/  ULDC UR4, c[0x0][0x22c] ;  /* 0x00008b0000047ab9 */ /* 0x000fe20000000800 */
[----:B-1----:R-:W-:Y:S02]  /*39470*/  LEA R6, P2, R139, R2, 0x1 ;  /* 0x000000028b067211 */ /* 0x002fe400078408ff */
[----:B------:R-:W-:Y:S01]  /*39480*/  VIADD R250, R251, UR5 ;  /* 0x00000005fbfa7c36 */ /* 0x000fe20008000000 */
[----:B------:R-:W-:Y:S01]  /*39490*/  PRMT R68, R68, 0x7632, R68 ;  /* 0x0000763244447816 */ /* 0x000fe20000000044 */
[----:B------:R-:W-:Y:S01]  /*394a0*/  STL.64 [R1+0x16c8], R248 ;  /* 0x0016c8f801007387 */ /* 0x000fe20000100a00 */
[----:B------:R-:W-:Y:S01]  /*394b0*/  LEA.HI.X.SX32 R7, R139, R3, 0x1, P2 ;  /* 0x000000038b077211 */ /* 0x000fe200010f0eff */
[----:B------:R-:W-:Y:S01]  /*394c0*/  ULDC UR5, c[0x0][0x22c] ;  /* 0x00008b0000057ab9 */ /* 0x000fe20000000800 */
[----:B------:R-:W-:Y:S01]  /*394d0*/  ISETP.LT.AND P2, PT, R66, UR4, !P0 ;  /* 0x0000000442007c0c */ /* 0x000fe2000c741270 */
[----:B------:R-:W-:-:S02]  /*394e0*/  ULDC UR4, c[0x0][0x248] ;  /* 0x0000920000047ab9 */ /* 0x000fc40000000800 */
        /* <DEDUP_REMOVED lines=8> */
[----:B------:R-:W-:Y:S02]  /*39570*/  STL.64 [R1+0x16e0], R136 ;  /* 0x0016e08801007387 */ /* 0x000fe40000100a00 */
[----:B------:R-:W-:Y:S01]  /*39580*/  VIADD R128, R148, UR4 ;  /* 0x0000000494807c36 */ /* 0x000fe20008000000 */
[----:B------:R-:W-:Y:S01]  /*39590*/  ULDC UR4, c[0x0][0x248] ;  /* 0x0000920000047ab9 */ /* 0x000fe20000000800 */
[----:B------:R0:W-:Y:S04]  /*395a0*/  @P3 STG.E.U16 desc[UR6][R6.64], R68 ;  /* 0x0000004406003986 */ /* 0x0001e8000c101506 */
[----:B------:R-:W-:Y:S04]  /*395b0*/  STL.64 [R1+0x16f0], R130 ;  /* 0x0016f08201007387 */ /* 0x000fe80000100a00 */
[----:B------:R-:W-:Y:S01]  /*395c0*/  STL.64 [R1+0x16f8], R132 ;  /* 0x0016f88401007387 */ /* 0x000fe20000100a00 */
[----:B0-----:R-:W-:-:S03]  /*395d0*/  LEA R6, P3, R138, R2, 0x1 ;  /* 0x000000028a067211 */ /* 0x001fc600078608ff */
[----:B------:R-:W-:Y:S01]  /*395e0*/  STL.64 [R1+0x16d0], R250 ;  /* 0x0016d0fa01007387 */ /* 0x000fe20000100a00 */
[----:B------:R-:W-:-:S03]  /*395f0*/  LEA.HI.X.SX32 R7, R138, R3, 0x1, P3 ;  /* 0x000000038a077211 */ /* 0x000fc600018f0eff */
[----:B------:R0:W-:Y:S01]  /*39600*/  STL.64 [R1+0x16b8], R142 ;  /* 0x0016b88e01007387 */ /* 0x0001e20000100a00 */
[----:B------:R-:W-:-:S03]  /*39610*/  VIADD R66, R4, 0x57 ;  /* 0x0000005704427836 */ /* 0x000fc60000000000 */
[----:B------:R1:W-:Y:S01]  /*39620*/  @P4 STG.E.U16 desc[UR6][R6.64], R69 ;  /* 0x0000004506004986 */ /* 0x0003e2000c101506 */
[----:B0-----:R-:W-:Y:S01]  /*39630*/  VIADD R142, R128, UR4 ;  /* 0x00000004808e7c36 */ /* 0x001fe20008000000 */
[----:B------:R-:W-:-:S03]  /*39640*/  ULDC UR4, c[0x0][0x248] ;  /* 0x0000920000047ab9 */ /* 0x000fc60000000800 */
[----:B------:R-:W-:Y:S01]  /*39650*/  VIADD R138, R142, UR4 ;  /* 0x000000048e8a7c36 */ /* 0x000fe20008000000 */
[----:B-1----:R-:W-:Y:S01]  /*39660*/  LEA R6, P4, R64, R2, 0x1 ;  /* 0x0000000240067211 */ /* 0x002fe200078808ff */
[----:B------:R-:W-:Y:S02]  /*39670*/  ULDC UR4, c[0x0][0x248] ;  /* 0x0000920000047ab9 */ /* 0x000fe40000000800 */
[----:B------:R-:W-:Y:S01]  /*39680*/  VIADD R139, R138, UR4 ;  /* 0x000000048a8b7c36 */ /* 0x000fe20008000000 */
[----:B------:R-:W-:Y:S01]  /*39690*/  PRMT R69, R69, 0x7632, R69 ;  /* 0x0000763245457816 */ /* 0x000fe20000000045 */
[----:B------:R-:W-:Y:S01]  /*396a0*/  ULDC UR4, c[0x0][0x248] ;  /* 0x0000920000047ab9 */ /* 0x000fe20000000800 */
[----:B------:R-:W-:Y:S01]  /*396b0*/  LEA.HI.X.SX32 R7, R64, R3, 0x1, P4 ;  /* 0x0000000340077211 */ /* 0x000fe200020f0eff */
[----:B------:R-:W-:Y:S01]  /*396c0*/  VIADD R144, R139, UR4 ;  /* 0x000000048b907c36 */ /* 0x000fe20008000000 */
[----:B------:R-:W-:Y:S01]  /*396d0*/  ISETP.LT.AND P3, PT, R66, UR5, !P0 ;  /* 0x0000000542007c0c */ /* 0x000fe2000c761270 */
[----:B------:R-:W-:Y:S01]  /*396e0*/  VIADD R66, R4, 0x58 ;  /* 0x0000005804427836 */ /* 0x000fe20000000000 */
[----:B------:R-:W-:Y:S01]  /*396f0*/  ULDC UR4, c[0x0][0x248] ;  /* 0x0000920000047ab9 */ /* 0x000fe20000000800 */
[----:B------:R-:W-:Y:S01]  /*39700*/  ULDC UR5, c[0x0][0x22c] ;  /* 0x00008b0000057ab9 */ /* 0x000fe20000000800 */
[----:B------:R0:W-:Y:S01]  /*39710*/  @P5 STG.E.U16 desc[UR6][R6.64], R69 ;  /* 0x0000004506005986 */ /* 0x0001e2000c101506 */
[----:B------:R-:W-:Y:S01]  /*39720*/  VIADD R145, R144, UR4 ;  /* 0x0000000490917c36 */ /* 0x000fe20008000000 */
[----:B------:R-:W-:Y:S01]  /*39730*/  ISETP.LT.AND P4, PT, R66, UR5, !P0 ;  /* 0x0000000542007c0c */ /* 0x000fe2000c781270 */
[----:B------:R-:W-:Y:S01]  /*39740*/  VIADD R64, R4, 0x59 ;  /* 0x0000005904407836 */ /* 0x000fe20000000000 */
[----:B------:R-:W-:Y:S01]  /*39750*/  STL.64 [R1+0x1710], R148 ;  /* 0x0017109401007387 */ /* 0x000fe20000100a00 */
[----:B------:R-:W-:Y:S01]  /*39760*/  ULDC UR5, c[0x0][0x248] ;  /* 0x0000920000057ab9 */ /* 0x000fe20000000800 */
[----:B------:R-:W-:-:S02]  /*39770*/  ULDC UR4, c[0x0][0x22c] ;  /* 0x00008b0000047ab9 */ /* 0x000fc40000000800 */
[----:B------:R-:W-:Y:S01]  /*39780*/  STL.64 [R1+0x1720], R128 ;  /* 0x0017208001007387 */ /* 0x000fe20000100a00 */
[----:B0-----:R-:W-:-:S03]  /*39790*/  LEA R6, P5, R140, R2, 0x1 ;  /* 0x000000028c067211 */ /* 0x001fc600078a08ff */
[----:B------:R0:W-:Y:S01]  /*397a0*/  STL.64 [R1+0x16d8], R138 ;  /* 0x0016d88a01007387 */ /* 0x0001e20000100a00 */
[----:B------:R-:W-:Y:S02]  /*397b0*/  LEA.HI.X.SX32 R7, R140, R3, 0x1, P5 ;  /* 0x000000038c077211 */ /* 0x000fe400028f0eff */
[----:B------:R-:W-:Y:S01]  /*397c0*/  ISETP.LT.AND P5, PT, R64, UR4, !P0 ;  /* 0x0000000440007c0c */ /* 0x000fe2000c7a1270 */
[----:B------:R-:W-:Y:S01]  /*397d0*/  ULDC UR4, c[0x0][0x248] ;  /* 0x0000920000047ab9 */ /* 0x000fe20000000800 */
[----:B0-----:R-:W-:Y:S01]  /*397e0*/  VIADD R138, R145, UR5 ;  /* 0x00000005918a7c36 */ /* 0x001fe20008000000 */
[----:B------:R0:W-:Y:S01]  /*397f0*/  @P6 STG.E.U16 desc[UR6][R6.64], R70 ;  /* 0x0000004606006986 */ /* 0x0001e2000c101506 */
[----:B------:R-:W-:Y:S01]  /*39800*/  VIADD R64, R4, 0x5a ;  /* 0x0000005a04407836 */ /* 0x000fe20000000000 */
[----:B------:R-:W-:Y:S01]  /*39810*/  ULDC UR5, c[0x0][0x248] ;  /* 0x0000920000057ab9 */ /* 0x000fe20000000800 */
[----:B------:R-:W-:Y:S01]  /*39820*/  VIADD R152, R138, UR4 ;  /* 0x000000048a987c36 */ /* 0x000fe20008000000 */
[----:B------:R-:W-:-:S03]  /*39830*/  ULDC UR4, c[0x0][0x248] ;  /* 0x0000920000047ab9 */ /* 0x000fc60000000800 */
[----:B------:R-:W-:Y:S01]  /*39840*/  VIADD R146, R152, UR4 ;  /* 0x0000000498927c36 */ /* 0x000fe20008000000 */
[----:B------:R-:W-:-:S03]  /*39850*/  ULDC UR4, c[0x0][0x248] ;  /* 0x0000920000047ab9 */ /* 0x000fc60000000800 */
[----:B------:R-:W-:Y:S01]  /*39860*/  VIADD R141, R146, UR4 ;  /* 0x00000004928d7c36 */ /* 0x000fe20008000000 */
[----:B0-----:R-:W-:Y:S01]  /*39870*/  LEA R6, P6, R57, R2, 0x1 ;  /* 0x0000000239067211 */ /* 0x001fe200078c08ff */
[----:B------:R-:W-:Y:S02]  /*39880*/  ULDC UR4, c[0x0][0x22c] ;  /* 0x00008b0000047ab9 */ /* 0x000fe40000000800 */
[----:B------:R-:W-:Y:S01]  /*39890*/  VIADD R147, R141, UR5 ;  /* 0x000000058d937c36 */ /* 0x000fe20008000000 */
[----:B------:R-:W-:Y:S01]  /*398a0*/  LEA.HI.X.SX32 R7, R57, R3, 0x1, P6 ;  /* 0x0000000339077211 */ /* 0x000fe200030f0eff */
[----:B------:R-:W-:Y:S01]  /*398b0*/  ULDC UR5, c[0x0][0x22c] ;  /* 0x00008b0000057ab9 */ /* 0x000fe20000000800 */
[----:B------:R-:W-:Y:S01]  /*398c0*/  ISETP.LT.AND P6, PT, R64, UR4, !P0 ;  /* 0x0000000440007c0c */ /* 0x000fe2000c7c1270 */
[----:B------:R-:W-:Y:S02]  /*398d0*/  ULDC UR4, c[0x0][0x248] ;  /* 0x0000920000047ab9 */ /* 0x000fe40000000800 */
[----:B------:R-:W-:Y:S01]  /*398e0*/  VIADD R140, R147, UR4 ;  /* 0x00000004938c7c36 */ /* 0x000fe20008000000 */
[----:B------:R-:W-:Y:S01]  /*398f0*/  ULDC UR4, c[0x0][0x248] ;  /* 0x0000920000047ab9 */ /* 0x000fe20000000800 */
[----:B------:R-:W-:-:S02]  /*39900*/  PRMT R70, R70, 0x7632, R70 ;  /* 0x0000763246467816 */ /* 0x000fc40000000046 */
        /* <DEDUP_REMOVED lines=10> */
[----:B------:R-:W-:-:S03]  /*399b0*/  ULDC UR4, c[0x0][0x248] ;  /* 0x0000920000047ab9 */ /* 0x000fc60000000800 */
[----:B------:R-:W-:Y:S01]  /*399c0*/  VIADD R150, R56, UR4 ;  /* 0x0000000438967c36 */ /* 0x000fe20008000000 */
[----:B------:R-:W-:Y:S01]  /*399d0*/  ULDC UR4, c[0x0][0x248] ;  /* 0x0000920000047ab9 */ /* 0x000fe20000000800 */
[----:B------:R-:W-:Y:S01]  /*399e0*/  VIADD R64, R4, 0x5b ;  /* 0x0000005b04407836 */ /* 0x000fe20000000000 */
[----:B------:R0:W-:Y:S01]  /*399f0*/  @P2 STG.E.U16 desc[UR6][R6.64], R71 ;  /* 0x0000004706002986 */ /* 0x0001e2000c101506 */
[----:B------:R-:W-:Y:S01]  /*39a00*/  VIADD R151, R150, UR4 ;  /* 0x0000000496977c36 */ /* 0x000fe20008000000 */
[----:B------:R-:W-:Y:S01]  /*39a10*/  ULDC UR4, c[0x0][0x248] ;  /* 0x0000920000047ab9 */ /* 0x000fe20000000800 */
[----:B------:R-:W-:Y:S02]  /*39a20*/  PRMT R66, R71, 0x7632, R66 ;  /* 0x0000763247427816 */ /* 0x000fe40000000042 */
        /* <DEDUP_REMOVED lines=8> */
[----:B------:R-:W-:Y:S01]  /*39ab0*/  STL.64 [R1+0x1718], R144 ;  /* 0x0017189001007387 */ /* 0x000fe20000100a00 */
[----:B------:R-:W-:Y:S01]  /*39ac0*/  ULDC UR4, c[0x0][0x248] ;  /* 0x0000920000047ab9 */ /* 0x000fe20000000800 */
[----:B------:R-:W-:Y:S02]  /*39ad0*/  ISETP.LT.AND P2, PT, R64, UR5, !P0 ;  /* 0x0000000540007c0c */ /* 0x000fe4000c741270 */
[----:B------:R0:W-:Y:S01]  /*39ae0*/  @P3 STG.E.U16 desc[UR6][R6.64], R66 ;  /* 0x0000004206003986 */ /* 0x0001e2000c101506 */
[----:B------:R-:W-:Y:S01]  /*39af0*/  VIADD R64, R4, 0x5d ;  /* 0x0000005d04407836 */ /* 0x000fe20000000000 */
[----:B------:R-:W-:Y:S02]  /*39b00*/  ULDC UR5, c[0x0][0x248] ;  /* 0x0000920000057ab9 */ /* 0x000fe40000000800 */
[----:B------:R1:W-:Y:S01]  /*39b10*/  STL.64 [R1+0x1688], R156 ;  /* 0x0016889c01007387 */ /* 0x0003e20000100a00 */
[----:B0-----:R-:W-:Y:S01]  /*39b20*/  LEA R6, P3, R153, R2, 0x1 ;  /* 0x0000000299067211 */ /* 0x001fe200078608ff */
[----:B-1----:R-:W-:-:S03]  /*39b30*/  VIADD R156, R158, UR4 ;  /* 0x000000049e9c7c36 */ /* 0x002fc60008000000 */
[----:B------:R-:W-:Y:S01]  /*39b40*/  LEA.HI.X.SX32 R7, R153, R3, 0x1, P3 ;  /* 0x0000000399077211 */ /* 0x000fe200018f0eff */
[----:B------:R-:W-:Y:S01]  /*39b50*/  ULDC UR4, c[0x0][0x22c] ;  /* 0x00008b0000047ab9 */ /* 0x000fe20000000800 */
[----:B------:R-:W-:Y:S01]  /*39b60*/  VIADD R153, R156, UR5 ;  /* 0x000000059c997c36 */ /* 0x000fe20008000000 */
[----:B------:R-:W-:Y:S01]  /*39b70*/  ISETP.LT.AND P3, PT, R64, UR4, !P0 ;  /* 0x0000000440007c0c */ /* 0x000fe2000c761270 */
[----:B------:R-:W-:Y:S01]  /*39b80*/  ULDC UR4, c[0x0][0x248] ;  /* 0x0000920000047ab9 */ /* 0x000fe20000000800 */
[----:B------:R0:W-:Y:S01]  /*39b90*/  STL.64 [R1+0x1698], R56 ;  /* 0x0016983801007387 */ /* 0x0001e20000100a00 */
[----:B------:R-:W-:Y:S01]  /*39ba0*/  VIADD R161, R153, UR4 ;  /* 0x0000000499a17c36 */ /* 0x000fe20008000000 */
[----:B------:R-:W-:Y:S01]  /*39bb0*/  ULDC UR4, c[0x0][0x248] ;  /* 0x0000920000047ab9 */ /* 0x000fe20000000800 */
[----:B------:R-:W-:Y:S02]  /*39bc0*/  ULDC UR5, c[0x0][0x248] ;  /* 0x0000920000057ab9 */ /* 0x000fe40000000800 */
[----:B------:R-:W-:Y:S01]  /*39bd0*/  VIADD R160, R161, UR4 ;  /* 0x00000004a1a07c36 */ /* 0x000fe20008000000 */
[----:B------:R-:W-:Y:S01]  /*39be0*/  ULDC UR4, c[0x0][0x248] ;  /* 0x0000920000047ab9 */ /* 0x000fe20000000800 */
[----:B------:R1:W-:Y:S01]  /*39bf0*/  @P4 STG.E.U16 desc[UR6][R6.64], R80 ;  /* 0x0000005006004986 */ /* 0x0003e2000c101506 */
[----:B------:R-:W-:-:S02]  /*39c00*/  VIADD R64, R4, 0x5e ;  /* 0x0000005e04407836 */ /* 0x000fc40000000000 */
[----:B0-----:R-:W-:Y:S01]  /*39c10*/  VIADD R56, R160, UR4 ;  /* 0x00000004a0387c36 */ /* 0x001fe20008000000 */
[----:B------:R-:W-:Y:S01]  /*39c20*/  ULDC UR4, c[0x0][0x22c] ;  /* 0x00008b0000047ab9 */ /* 0x000fe20000000800 */
[----:B-1----:R-:W-:Y:S02]  /*39c30*/  LEA R6, P4, R154, R2, 0x1 ;  /* 0x000000029a067211 */ /* 0x002fe400078808ff */
[----:B------:R-:W-:Y:S01]  /*39c40*/  VIADD R57, R56, UR5 ;  /* 0x0000000538397c36 */ /* 0x000fe20008000000 */
[----:B------:R-:W-:Y:S01]  /*39c50*/  PRMT R80, R80, 0x7632, R80 ;  /* 0x0000763250507816 */ /* 0x000fe20000000050 */
[----:B------:R-:W-:Y:S01]  /*39c60*/  ULDC UR5, c[0x0][0x22c] ;  /* 0x00008b0000057ab9 */ /* 0x000fe20000000800 */
[----:B------:R-:W-:Y:S02]  /*39c70*/  LEA.HI.X.SX32 R7, R154, R3, 0x1, P4 ;  /* 0x000000039a077211 */ /* 0x000fe400020f0eff */
[----:B------:R-:W-:Y:S01]  /*39c80*/  ISETP.LT.AND P4, PT, R64, UR4, !P0 ;  /* 0x0000000440007c0c */ /* 0x000fe2000c781270 */
[----:B------:R-:W-:-:S02]  /*39c90*/  ULDC UR4, c[0x0][0x248] ;  /* 0x0000920000047ab9 */ /* 0x000fc40000000800 */
        /* <DEDUP_REMOVED lines=13> */
[----:B------:R-:W-:Y:S02]  /*39d70*/  VIADD R64, R4, 0x5f ;  /* 0x0000005f04407836 */ /* 0x000fe40000000000 */
        /* <DEDUP_REMOVED lines=8> */
[----:B------:R-:W-:Y:S01]  /*39e00*/  ULDC UR5, c[0x0][0x248] ;  /* 0x0000920000057ab9 */ /* 0x000fe20000000800 */
[CC--:B0-----:R-:W-:Y:S02]  /*39e10*/  LEA R6, P6, R65.reuse, R2.reuse, 0x1 ;  /* 0x0000000241067211 */ /* 0x0c1fe400078c08ff */
[----:B------:R-:W-:Y:S01]  /*39e20*/  VIADD R167, R246, UR4 ;  /* 0x00000004f6a77c36 */ /* 0x000fe20008000000 */
[----:B------:R-:W-:Y:S01]  /*39e30*/  ULDC UR4, c[0x0][0x248] ;  /* 0x0000920000047ab9 */ /* 0x000fe20000000800 */
[----:B------:R-:W-:Y:S02]  /*39e40*/  LEA.HI.X.SX32 R7, R65, R3, 0x1, P6 ;  /* 0x0000000341077211 */ /* 0x000fe400030f0eff */
[----:B------:R-:W-:Y:S02]  /*39e50*/  LEA R64, P6, R166, R2, 0x1 ;  /* 0x00000002a6407211 */ /* 0x000fe400078c08ff */
[----:B------:R-:W-:-:S02]  /*39e60*/  PRMT R81, R81, 0x7632, R81 ;  /* 0x0000763251517816 */ /* 0x000fc40000000051 */
[----:B------:R-:W-:Y:S01]  /*39e70*/  LEA.HI.X.SX32 R65, R166, R3, 0x1, P6 ;  /* 0x00000003a6417211 */ /* 0x000fe200030f0eff */
[----:B------:R-:W-:Y:S01]  /*39e80*/  VIADD R166, R167, UR4 ;  /* 0x00000004a7a67c36 */ /* 0x000fe20008000000 */
[----:B------:R-:W-:Y:S01]  /*39e90*/  ULDC UR4, c[0x0][0x248] ;  /* 0x0000920000047ab9 */ /* 0x000fe20000000800 */
[----:B------:R0:W-:Y:S02]  /*39ea0*/  @P1 STG.E.U16 desc[UR6][R6.64], R81 ;  /* 0x0000005106001986 */ /* 0x0001e4000c101506 */
[----:B------:R-:W-:Y:S01]  /*39eb0*/  VIADD R213, R166, UR4 ;  /* 0x00000004a6d57c36 */ /* 0x000fe20008000000 */
[----:B------:R-:W-:Y:S01]  /*39ec0*/  ULDC UR4, c[0x0][0x248] ;  /* 0x0000920000047ab9 */ /* 0x000fe20000000800 */
[----:B------:R1:W-:Y:S02]  /*39ed0*/  @P2 STG.E.U16 desc[UR6][R64.64], R82 ;  /* 0x0000005240002986 */ /* 0x0003e4000c101506 */
[----:B------:R-:W-:Y:S01]  /*39ee0*/  VIADD R212, R213, UR4 ;  /* 0x00000004d5d47c36 */ /* 0x000fe20008000000 */
[----:B------:R-:W-:Y:S01]  /*39ef0*/  ULDC UR4, c[0x0][0x22c] ;  /* 0x00008b0000047ab9 */ /* 0x000fe20000000800 */
[----:B0-----:R-:W-:Y:S01]  /*39f00*/  LEA R6, P2, R168, R2, 0x1 ;  /* 0x00000002a8067211 */ /* 0x001fe200078408ff */
[----:B-1----:R-:W-:-:S03]  /*39f10*/  VIADD R64, R4, 0x6e ;  /* 0x0000006e04407836 */ /* 0x002fc60000000000 */
[----:B------:R-:W-:Y:S01]  /*39f20*/  LEA.HI.X.SX32 R7, R168, R3, 0x1, P2 ;  /* 0x00000003a8077211 */ /* 0x000fe200010f0eff */
[----:B------:R-:W-:Y:S01]  /*39f30*/  VIADD R169, R212, UR5 ;  /* 0x00000005d4a97c36 */ /* 0x000fe20008000000 */
[----:B------:R-:W-:Y:S01]  /*39f40*/  PRMT R82, R82, 0x7632, R82 ;  /* 0x0000763252527816 */ /* 0x000fe20000000052 */
[----:B------:R-:W-:Y:S01]  /*39f50*/  ULDC UR5, c[0x0][0x22c] ;  /* 0x00008b0000057ab9 */ /* 0x000fe20000000800 */
        /* <DEDUP_REMOVED lines=19> */
[----:B------:R0:W-:Y:S01]  /*3a090*/  @P4 STG.E.U16 desc[UR6][R6.64], R83 ;  /* 0x0000005306004986 */ /* 0x0001e2000c101506 */
[----:B------:R-:W-:Y:S02]  /*3a0a0*/  ULDC UR4, c[0x0][0x248] ;  /* 0x0000920000047ab9 */ /* 0x000fe40000000800 */
[----:B------:R-:W-:Y:S01]  /*3a0b0*/  VIADD R173, R207, UR4 ;  /* 0x00000004cfad7c36 */ /* 0x000fe20008000000 */
[----:B------:R-:W-:Y:S01]  /*3a0c0*/  ULDC UR4, c[0x0][0x248] ;  /* 0x0000920000047ab9 */ /* 0x000fe20000000800 */
[----:B------:R-:W-:Y:S01]  /*3a0d0*/  ISETP.LT.AND P3, PT, R64, UR5, !P0 ;  /* 0x0000000540007c0c */ /* 0x000fe2000c761270 */
[----:B------:R-:W-:Y:S01]  /*3a0e0*/  VIADD R64, R4, 0x62 ;  /* 0x0000006204407836 */ /* 0x000fe20000000000 */
[----:B------:R-:W-:Y:S01]  /*3a0f0*/  ULDC UR5, c[0x0][0x22c] ;  /* 0x00008b0000057ab9 */ /* 0x000fe20000000800 */
[----:B0-----:R-:W-:-:S04]  /*3a100*/  LEA R6, P4, R172, R2, 0x1 ;  /* 0x00000002ac067211 */ /* 0x001fc800078808ff */
[-C--:B------:R-:W-:Y:S01]  /*3a110*/  LEA.HI.X.SX32 R7, R172, R3.reuse, 0x1, P4 ;  /* 0x00000003ac077211 */ /* 0x080fe200020f0eff */
[----:B------:R-:W-:Y:S01]  /*3a120*/  VIADD R172, R173, UR4 ;  /* 0x00000004adac7c36 */ /* 0x000fe20008000000 */
[----:B------:R-:W-:Y:S01]  /*3a130*/  ULDC UR4, c[0x0][0x248] ;  /* 0x0000920000047ab9 */ /* 0x000fe20000000800 */
[----:B------:R-:W-:Y:S02]  /*3a140*/  PRMT R65, R83, 0x7632, R65 ;  /* 0x0000763253417816 */ /* 0x000fe40000000041 */
[----:B------:R-:W-:Y:S01]  /*3a150*/  VIADD R206, R172, UR4 ;  /* 0x00000004acce7c36 */ /* 0x000fe20008000000 */
[----:B------:R-:W-:Y:S01]  /*3a160*/  ISETP.LT.AND P4, PT, R64, UR5, !P0 ;  /* 0x0000000540007c0c */ /* 0x000fe2000c781270 */
[----:B------:R-:W-:Y:S01]  /*3a170*/  VIADD R66, R4, 0x6f ;  /* 0x0000006f04427836 */ /* 0x000fe20000000000 */
[----:B------:R-:W-:Y:S01]  /*3a180*/  ULDC UR5, c[0x0][0x248] ;  /* 0x0000920000057ab9 */ /* 0x000fe20000000800 */
[----:B------:R0:W-:Y:S01]  /*3a190*/  @P5 STG.E.U16 desc[UR6][R6.64], R65 ;  /* 0x0000004106005986 */ /* 0x0001e2000c101506 */
[----:B------:R-:W-:Y:S01]  /*3a1a0*/  VIADD R205, R206, UR5 ;  /* 0x00000005cecd7c36 */ /* 0x000fe20008000000 */
[----:B------:R-:W-:Y:S01]  /*3a1b0*/  ULDC UR4, c[0x0][0x248] ;  /* 0x0000920000047ab9 */ /* 0x000fe20000000800 */
[----:B------:R-:W-:Y:S01]  /*3a1c0*/  ISETP.LT.AND P1, PT, R66, UR9, !P0 ;  /* 0x0000000942007c0c */ /* 0x000fe2000c721270 */
[----:B------:R-:W-:Y:S01]  /*3a1d0*/  ULDC UR9, c[0x0][0x248] ;  /* 0x0000920000097ab9 */ /* 0x000fe20000000800 */
[----:B------:R-:W-:Y:S01]  /*3a1e0*/  VIADD R175, R205, UR4 ;  /* 0x00000004cdaf7c36 */ /* 0x000fe20008000000 */
[-C--:B------:R-:W-:Y:S01]  /*3a1f0*/  LEA R66, P6, R177, R2.reuse, 0x1 ;  /* 0x00000002b1427211 */ /* 0x080fe200078c08ff */
[----:B------:R-:W-:Y:S01]  /*3a200*/  ULDC UR5, c[0x0][0x248] ;  /* 0x0000920000057ab9 */ /* 0x000fe20000000800 */
[----:B------:R-:W-:Y:S01]  /*3a210*/  ULDC UR4, c[0x0][0x248] ;  /* 0x0000920000047ab9 */ /* 0x000fe20000000800 */
[C---:B0-----:R-:W-:Y:S01]  /*3a220*/  LEA R6, P5, R194.reuse, R2, 0x1 ;  /* 0x00000002c2067211 */ /* 0x041fe200078a08ff */
[----:B------:R-:W-:Y:S01]  /*3a230*/  VIADD R174, R175, UR8 ;  /* 0x00000008afae7c36 */ /* 0x000fe20008000000 */
[-C--:B------:R-:W-:Y:S01]  /*3a240*/  LEA.HI.X.SX32 R67, R177, R3.reuse, 0x1, P6 ;  /* 0x00000003b1437211 */ /* 0x080fe200030f0eff */
[----:B------:R-:W-:Y:S01]  /*3a250*/  ULDC UR8, c[0x0][0x248] ;  /* 0x0000920000087ab9 */ /* 0x000fe20000000800 */
[----:B------:R-:W-:-:S02]  /*3a260*/  LEA.HI.X.SX32 R7, R194, R3, 0x1, P5 ;  /* 0x00000003c2077211 */ /* 0x000fc400028f0eff */
[CC--:B------:R-:W-:Y:S02]  /*3a270*/  LEA R64, P5, R193.reuse, R2.reuse, 0x1 ;  /* 0x00000002c1407211 */ /* 0x0c0fe400078a08ff */
[-C--:B------:R-:W-:Y:S01]  /*3a280*/  LEA R70, P6, R176, R2.reuse, 0x1 ;  /* 0x00000002b0467211 */ /* 0x080fe200078c08ff */
[----:B------:R-:W-:Y:S01]  /*3a290*/  VIADD R203, R174, UR9 ;  /* 0x00000009aecb7c36 */ /* 0x000fe20008000000 */
[-C--:B------:R-:W-:Y:S01]  /*3a2a0*/  LEA.HI.X.SX32 R65, R193, R3.reuse, 0x1, P5 ;  /* 0x00000003c1417211 */ /* 0x080fe200028f0eff */
[----:B------:R-:W-:Y:S01]  /*3a2b0*/  VIADD R105, R4, 0x60 ;  /* 0x0000006004697836 */ /* 0x000fe20000000000 */
[-C--:B------:R-:W-:Y:S02]  /*3a2c0*/  LEA R68, P5, R192, R2.reuse, 0x1 ;  /* 0x00000002c0447211 */ /* 0x080fe400078a08ff */
[-C--:B------:R-:W-:Y:S01]  /*3a2d0*/  LEA.HI.X.SX32 R71, R176, R3.reuse, 0x1, P6 ;  /* 0x00000003b0477211 */ /* 0x080fe200030f0eff */
[----:B------:R-:W-:Y:S01]  /*3a2e0*/  ULDC UR9, c[0x0][0x248] ;  /* 0x0000920000097ab9 */ /* 0x000fe20000000800 */
[-C--:B------:R-:W-:Y:S01]  /*3a2f0*/  LEA R74, P6, R190, R2.reuse, 0x1 ;  /* 0x00000002be4a7211 */ /* 0x080fe200078c08ff */
[----:B------:R-:W-:Y:S01]  /*3a300*/  VIADD R201, R203, UR5 ;  /* 0x00000005cbc97c36 */ /* 0x000fe20008000000 */
[----:B------:R-:W-:Y:S01]  /*3a310*/  LEA.HI.X.SX32 R69, R192, R3, 0x1, P5 ;  /* 0x00000003c0457211 */ /* 0x000fe200028f0eff */
[----:B------:R-:W-:Y:S01]  /*3a320*/  ULDC UR5, c[0x0][0x248] ;  /* 0x0000920000057ab9 */ /* 0x000fe20000000800 */
[----:B------:R-:W-:-:S02]  /*3a330*/  LEA R72, P5, R191, R2, 0x1 ;  /* 0x00000002bf487211 */ /* 0x000fc400078a08ff */
[-C--:B------:R-:W-:Y:S01]  /*3a340*/  LEA.HI.X.SX32 R75, R190, R3.reuse, 0x1, P6 ;  /* 0x00000003be4b7211 */ /* 0x080fe200030f0eff */
[----:B------:R-:W-:Y:S01]  /*3a350*/  VIADD R177, R201, UR10 ;  /* 0x0000000ac9b17c36 */ /* 0x000fe20008000000 */
[CC--:B------:R-:W-:Y:S01]  /*3a360*/  LEA R78, P6, R178.reuse, R2.reuse, 0x1 ;  /* 0x00000002b24e7211 */ /* 0x0c0fe200078c08ff */
[----:B------:R-:W-:Y:S01]  /*3a370*/  STL.64 [R1+0x16a0], R150 ;  /* 0x0016a09601007387 */ /* 0x000fe20000100a00 */
[-C--:B------:R-:W-:Y:S01]  /*3a380*/  LEA.HI.X.SX32 R73, R191, R3.reuse, 0x1, P5 ;  /* 0x00000003bf497211 */ /* 0x080fe200028f0eff */
[----:B------:R-:W-:Y:S01]  /*3a390*/  ULDC UR10, c[0x0][0x248] ;  /* 0x00009200000a7ab9 */ /* 0x000fe20000000800 */
[-C--:B------:R-:W-:Y:S01]  /*3a3a0*/  LEA R76, P5, R179, R2.reuse, 0x1 ;  /* 0x00000002b34c7211 */ /* 0x080fe200078a08ff */
[----:B------:R-:W-:Y:S01]  /*3a3b0*/  VIADD R176, R177, UR11 ;  /* 0x0000000bb1b07c36 */ /* 0x000fe20008000000 */
[----:B------:R-:W-:Y:S01]  /*3a3c0*/  LEA.HI.X.SX32 R79, R178, R3, 0x1, P6 ;  /* 0x00000003b24f7211 */ /* 0x000fe200030f0eff */
[----:B------:R-:W-:Y:S01]  /*3a3d0*/  STL.64 [R1+0x1690], R158 ;  /* 0x0016909e01007387 */ /* 0x000fe20000100a00 */
[----:B------:R-:W-:-:S02]  /*3a3e0*/  LEA R82, P6, R188, R2, 0x1 ;  /* 0x00000002bc527211 */ /* 0x000fc400078c08ff */
[-C--:B------:R-:W-:Y:S01]  /*3a3f0*/  LEA.HI.X.SX32 R77, R179, R3.reuse, 0x1, P5 ;  /* 0x00000003b34d7211 */ /* 0x080fe200028f0eff */
[----:B------:R-:W-:Y:S01]  /*3a400*/  VIADD R200, R176, UR4 ;  /* 0x00000004b0c87c36 */ /* 0x000fe20008000000 */
[-C--:B------:R-:W-:Y:S01]  /*3a410*/  LEA R80, P5, R189, R2.reuse, 0x1 ;  /* 0x00000002bd507211 */ /* 0x080fe200078a08ff */
[----:B------:R-:W-:Y:S01]  /*3a420*/  STL.64 [R1+0x16a8], R152 ;  /* 0x0016a89801007387 */ /* 0x000fe20000100a00 */
[-C--:B------:R-:W-:Y:S01]  /*3a430*/  LEA.HI.X.SX32 R83, R188, R3.reuse, 0x1, P6 ;  /* 0x00000003bc537211 */ /* 0x080fe200030f0eff */
[----:B------:R-:W-:Y:S01]  /*3a440*/  ULDC UR4, c[0x0][0x248] ;  /* 0x0000920000047ab9 */ /* 0x000fe20000000800 */
[-C--:B------:R-:W-:Y:S01]  /*3a450*/  LEA R86, P6, R181, R2.reuse, 0x1 ;  /* 0x00000002b5567211 */ /* 0x080fe200078c08ff */
[----:B------:R-:W-:Y:S01]  /*3a460*/  VIADD R199, R200, UR12 ;  /* 0x0000000cc8c77c36 */ /* 0x000fe20008000000 */
[-C--:B------:R-:W-:Y:S01]  /*3a470*/  LEA.HI.X.SX32 R81, R189, R3.reuse, 0x1, P5 ;  /* 0x00000003bd517211 */ /* 0x080fe200028f0eff */
[----:B------:R-:W-:Y:S01]  /*3a480*/  STL.64 [R1+0x16b0], R160 ;  /* 0x0016b0a001007387 */ /* 0x000fe20000100a00 */
[-C--:B------:R-:W-:Y:S01]  /*3a490*/  LEA R84, P5, R187, R2.reuse, 0x1 ;  /* 0x00000002bb547211 */ /* 0x080fe200078a08ff */
[----:B------:R-:W-:Y:S01]  /*3a4a0*/  VIADD R15, R4, 0x61 ;  /* 0x00000061040f7836 */ /* 0x000fe20000000000 */
[-C--:B------:R-:W-:Y:S01]  /*3a4b0*/  LEA.HI.X.SX32 R87, R181, R3.reuse, 0x1, P6 ;  /* 0x00000003b5577211 */ /* 0x080fe200030f0eff */
[----:B------:R-:W-:Y:S01]  /*3a4c0*/  ULDC UR11, c[0x0][0x248] ;  /* 0x00009200000b7ab9 */ /* 0x000fe20000000800 */
[-C--:B------:R-:W-:Y:S01]  /*3a4d0*/  LEA R98, P6, R186, R2.reuse, 0x1 ;  /* 0x00000002ba627211 */ /* 0x080fe200078c08ff */
[----:B------:R-:W-:Y:S01]  /*3a4e0*/  VIADD R179, R199, UR8 ;  /* 0x00000008c7b37c36 */ /* 0x000fe20008000000 */
[-C--:B------:R-:W-:Y:S01]  /*3a4f0*/  LEA.HI.X.SX32 R85, R187, R3.reuse, 0x1, P5 ;  /* 0x00000003bb557211 */ /* 0x080fe200028f0eff */
[----:B------:R-:W-:Y:S01]  /*3a500*/  STL.64 [R1+0x1680], R164 ;  /* 0x001680a401007387 */ /* 0x000fe20000100a00 */
[-C--:B------:R-:W-:Y:S01]  /*3a510*/  LEA R96, P5, R180, R2.reuse, 0x1 ;  /* 0x00000002b4607211 */ /* 0x080fe200078a08ff */
[----:B------:R-:W-:Y:S01]  /*3a520*/  ULDC UR12, c[0x0][0x248] ;  /* 0x00009200000c7ab9 */ /* 0x000fe20000000800 */
[-C--:B------:R-:W-:Y:S01]  /*3a530*/  LEA.HI.X.SX32 R99, R186, R3.reuse, 0x1, P6 ;  /* 0x00000003ba637211 */ /* 0x080fe200030f0eff */
[----:B------:R-:W-:Y:S01]  /*3a540*/  VIADD R178, R179, UR9 ;  /* 0x00000009b3b27c36 */ /* 0x000fe20008000000 */
[-C--:B------:R-:W-:Y:S01]  /*3a550*/  LEA R104, P6, R183, R2.reuse, 0x1 ;  /* 0x00000002b7687211 */ /* 0x080fe200078c08ff */
[----:B------:R-:W2:Y:S01]  /*3a560*/  LDL.LU R137, [R1+0x314] ;  /* 0x0003140001897983 */ /* 0x000ea20000300800 */
[-C--:B------:R-:W-:Y:S01]  /*3a570*/  LEA.HI.X.SX32 R97, R180, R3.reuse, 0x1, P5 ;  /* 0x00000003b4617211 */ /* 0x080fe200028f0eff */
[----:B------:R-:W-:Y:S01]  /*3a580*/  ULDC UR8, c[0x0][0x248] ;  /* 0x0000920000087ab9 */ /* 0x000fe20000000800 */
[----:B------:R-:W-:Y:S01]  /*3a590*/  ISETP.LT.AND P5, PT, R105, UR13, !P0 ;  /* 0x0000000d69007c0c */ /* 0x000fe2000c7a1270 */
[----:B------:R-:W-:Y:S01]  /*3a5a0*/  VIADD R197, R178, UR5 ;  /* 0x00000005b2c57c36 */ /* 0x000fe20008000000 */
[-C--:B------:R-:W-:Y:S01]  /*3a5b0*/  LEA.HI.X.SX32 R105, R183, R3.reuse, 0x1, P6 ;  /* 0x00000003b7697211 */ /* 0x080fe200030f0eff */
[----:B------:R-:W3:Y:S01]  /*3a5c0*/  LDL.LU R136, [R1+0x30c] ;  /* 0x00030c0001887983 */ /* 0x000ee20000300800 */
[CC--:B------:R-:W-:Y:S01]  /*3a5d0*/  LEA R106, P6, R182.reuse, R2.reuse, 0x1 ;  /* 0x00000002b66a7211 */ /* 0x0c0fe200078c08ff */
[----:B------:R-:W-:Y:S01]  /*3a5e0*/  VIADD R196, R197, UR10 ;  /* 0x0000000ac5c47c36 */ /* 0x000fe20008000000 */
[----:B------:R-:W-:Y:S01]  /*3a5f0*/  ULDC UR5, c[0x0][0x248] ;  /* 0x0000920000057ab9 */ /* 0x000fe20000000800 */
[----:B------:R-:W-:Y:S01]  /*3a600*/  ULDC UR9, c[0x0][0x248] ;  /* 0x0000920000097ab9 */ /* 0x000fe20000000800 */
[-C--:B------:R-:W-:Y:S01]  /*3a610*/  LEA.HI.X.SX32 R107, R182, R3.reuse, 0x1, P6 ;  /* 0x00000003b66b7211 */ /* 0x080fe200030f0eff */
[----:B------:R-:W-:Y:S01]  /*3a620*/  ULDC UR10, c[0x0][0x248] ;  /* 0x00009200000a7ab9 */ /* 0x000fe20000000800 */
[C---:B------:R-:W-:Y:S01]  /*3a630*/  LEA R108, P6, R185.reuse, R2, 0x1 ;  /* 0x00000002b96c7211 */ /* 0x040fe200078c08ff */
[----:B------:R-:W-:Y:S01]  /*3a640*/  VIADD R181, R196, UR4 ;  /* 0x00000004c4b57c36 */ /* 0x000fe20008000000 */
[----:B------:R-:W-:Y:S01]  /*3a650*/  ULDC UR4, c[0x0][0x248] ;  /* 0x0000920000047ab9 */ /* 0x000fe20000000800 */
[----:B------:R-:W-:Y:S01]  /*3a660*/  ULDC UR13, c[0x0][0x248] ;  /* 0x00009200000d7ab9 */ /* 0x000fe20000000800 */
[----:B------:R-:W-:-:S02]  /*3a670*/  LEA.HI.X.SX32 R109, R185, R3, 0x1, P6 ;  /* 0x00000003b96d7211 */ /* 0x000fc400030f0eff */
[C---:B------:R-:W-:Y:S01]  /*3a680*/  LEA R110, P6, R184.reuse, R2, 0x1 ;  /* 0x00000002b86e7211 */ /* 0x040fe200078c08ff */
[----:B------:R-:W-:Y:S01]  /*3a690*/  VIADD R180, R181, UR8 ;  /* 0x00000008b5b47c36 */ /* 0x000fe20008000000 */
[----:B------:R-:W-:Y:S02]  /*3a6a0*/  ULDC UR8, c[0x0][0x22c] ;  /* 0x00008b0000087ab9 */ /* 0x000fe40000000800 */
[----:B------:R-:W-:Y:S02]  /*3a6b0*/  LEA.HI.X.SX32 R111, R184, R3, 0x1, P6 ;  /* 0x00000003b86f7211 */ /* 0x000fe400030f0eff */
[----:B------:R-:W-:Y:S01]  /*3a6c0*/  ISETP.LT.AND P6, PT, R15, UR8, !P0 ;  /* 0x000000080f007c0c */ /* 0x000fe2000c7c1270 */
[----:B------:R-:W-:Y:S01]  /*3a6d0*/  VIADD R195, R180, UR5 ;  /* 0x00000005b4c37c36 */ /* 0x000fe20008000000 */
[----:B------:R-:W4:Y:S01]  /*3a6e0*/  LDL.LU R15, [R1+0x308] ;  /* 0x00030800010f7983 */ /* 0x000f220000300800 */
[----:B------:R-:W-:Y:S01]  /*3a6f0*/  ULDC UR5, c[0x0][0x248] ;  /* 0x0000920000057ab9 */ /* 0x000fe20000000800 */
[----:B------:R-:W-:-:S02]  /*3a700*/  ULDC UR8, c[0x0][0x248] ;  /* 0x0000920000087ab9 */ /* 0x000fc40000000800 */
[----:B------:R-:W4:Y:S04]  /*3a710*/  LDL.LU R249, [R1+0x2e4] ;  /* 0x0002e40001f97983 */ /* 0x000f280000300800 */
[----:B------:R-:W4:Y:S01]  /*3a720*/  LDL.LU R122, [R1+0x2e0] ;  /* 0x0002e000017a7983 */ /* 0x000f220000300800 */
[----:B------:R-:W-:Y:S01]  /*3a730*/  VIADD R193, R195, UR4 ;  /* 0x00000004c3c17c36 */ /* 0x000fe20008000000 */
[----:B------:R-:W-:Y:S02]  /*3a740*/  ULDC UR4, c[0x0][0x248] ;  /* 0x0000920000047ab9 */ /* 0x000fe40000000800 */
[----:B------:R0:W-:Y:S01]  /*3a750*/  @P5 STG.E.U16 desc[UR6][R6.64], R100 ;  /* 0x0000006406005986 */ /* 0x0001e2000c101506 */
[----:B------:R-:W-:Y:S01]  /*3a760*/  VIADD R183, R193, UR4 ;  /* 0x00000004c1b77c36 */ /* 0x000fe20008000000 */
[----:B------:R-:W-:-:S02]  /*3a770*/  ULDC UR4, c[0x0][0x248] ;  /* 0x0000920000047ab9 */ /* 0x000fc40000000800 */
[----:B------:R-:W4:Y:S01]  /*3a780*/  LDL.LU R123, [R1+0x2c8] ;  /* 0x0002c800017b7983 */ /* 0x000f220000300800 */
[----:B------:R-:W-:Y:S01]  /*3a790*/  VIADD R182, R183, UR4 ;  /* 0x00000004b7b67c36 */ /* 0x000fe20008000000 */
[----:B------:R-:W-:Y:S02]  /*3a7a0*/  ULDC UR4, c[0x0][0x248] ;  /* 0x0000920000047ab9 */ /* 0x000fe40000000800 */
[----:B------:R-:W4:Y:S01]  /*3a7b0*/  LDL.LU R135, [R1+0x2c4] ;  /* 0x0002c40001877983 */ /* 0x000f220000300800 */
[----:B------:R-:W-:Y:S01]  /*3a7c0*/  VIADD R192, R182, UR5 ;  /* 0x00000005b6c07c36 */ /* 0x000fe20008000000 */
[----:B------:R-:W-:Y:S01]  /*3a7d0*/  ULDC UR5, c[0x0][0x22c] ;  /* 0x00008b0000057ab9 */ /* 0x000fe20000000800 */
[----:B0-----:R-:W-:Y:S02]  /*3a7e0*/  PRMT R7, R100, 0x7632, R7 ;  /* 0x0000763264077816 */ /* 0x001fe40000000007 */
[----:B------:R-:W-:Y:S01]  /*3a7f0*/  VIADD R185, R192, UR4 ;  /* 0x00000004c0b97c36 */ /* 0x000fe20008000000 */
[----:B------:R-:W-:Y:S01]  /*3a800*/  ULDC UR4, c[0x0][0x248] ;  /* 0x0000920000047ab9 */ /* 0x000fe20000000800 */
[----:B------:R-:W-:Y:S01]  /*3a810*/  VIADD R6, R4, 0x6a ;  /* 0x0000006a04067836 */ /* 0x000fe20000000000 */
[----:B------:R-:W4:Y:S01]  /*3a820*/  LDL.LU R120, [R1+0x2bc] ;  /* 0x0002bc0001787983 */ /* 0x000f220000300800 */
[----:B------:R-:W-:Y:S01]  /*3a830*/  VIADD R184, R185, UR4 ;  /* 0x00000004b9b87c36 */ /* 0x000fe20008000000 */
[----:B------:R-:W-:-:S02]  /*3a840*/  ULDC UR4, c[0x0][0x248] ;  /* 0x0000920000047ab9 */ /* 0x000fc40000000800 */
[----:B------:R-:W-:Y:S01]  /*3a850*/  ISETP.LT.AND P5, PT, R6, UR5, !P0 ;  /* 0x0000000506007c0c */ /* 0x000fe2000c7a1270 */
[----:B------:R-:W-:Y:S01]  /*3a860*/  VIADD R100, R184, UR4 ;  /* 0x00000004b8647c36 */ /* 0x000fe20008000000 */
[----:B------:R-:W-:Y:S01]  /*3a870*/  ULDC UR4, c[0x0][0x248] ;  /* 0x0000920000047ab9 */ /* 0x000fe20000000800 */
[----:B------:R-:W-:Y:S01]  /*3a880*/  VIADD R6, R4, 0x63 ;  /* 0x0000006304067836 */ /* 0x000fe20000000000 */
[----:B------:R-:W-:Y:S01]  /*3a890*/  ULDC UR5, c[0x0][0x22c] ;  /* 0x00008b0000057ab9 */ /* 0x000fe20000000800 */
[----:B------:R-:W-:Y:S01]  /*3a8a0*/  VIADD R191, R100, UR4 ;  /* 0x0000000464bf7c36 */ /* 0x000fe20008000000 */
[----:B------:R-:W-:Y:S01]  /*3a8b0*/  ULDC UR4, c[0x0][0x248] ;  /* 0x0000920000047ab9 */ /* 0x000fe20000000800 */
[----:B------:R0:W-:Y:S02]  /*3a8c0*/  @P6 STG.E.U16 desc[UR6][R64.64], R7 ;  /* 0x0000000740006986 */ /* 0x0001e4000c101506 */
[----:B------:R-:W-:Y:S01]  /*3a8d0*/  VIADD R189, R191, UR4 ;  /* 0x00000004bfbd7c36 */ /* 0x000fe20008000000 */
[----:B------:R-:W-:Y:S01]  /*3a8e0*/  ULDC UR4, c[0x0][0x248] ;  /* 0x0000920000047ab9 */ /* 0x000fe20000000800 */
[----:B------:R-:W4:Y:S02]  /*3a8f0*/  LDL.LU R121, [R1+0x2b8] ;  /* 0x0002b80001797983 */ /* 0x000f240000300800 */
[----:B------:R-:W-:Y:S01]  /*3a900*/  VIADD R187, R189, UR4 ;  /* 0x00000004bdbb7c36 */ /* 0x000fe20008000000 */
[----:B------:R-:W-:Y:S01]  /*3a910*/  ULDC UR4, c[0x0][0x248] ;  /* 0x0000920000047ab9 */ /* 0x000fe20000000800 */
[----:B------:R-:W-:Y:S01]  /*3a920*/  ISETP.LT.AND P6, PT, R6, UR5, !P0 ;  /* 0x0000000506007c0c */ /* 0x000fe2000c7c1270 */
[----:B------:R1:W-:Y:S01]  /*3a930*/  @P4 STG.E.U16 desc[UR6][R66.64], R101 ;  /* 0x0000006542004986 */ /* 0x0003e2000c101506 */
[----:B------:R-:W-:Y:S01]  /*3a940*/  VIADD R186, R187, UR4 ;  /* 0x00000004bbba7c36 */ /* 0x000fe20008000000 */
[----:B------:R-:W-:Y:S01]  /*3a950*/  ULDC UR4, c[0x0][0x248] ;  /* 0x0000920000047ab9 */ /* 0x000fe20000000800 */
[----:B------:R-:W-:Y:S01]  /*3a960*/  VIADD R6, R4, 0x64 ;  /* 0x0000006404067836 */ /* 0x000fe20000000000 */
[----:B0-----:R-:W-:Y:S01]  /*3a970*/  PRMT R7, R101, 0x7632, R7 ;  /* 0x0000763265077816 */ /* 0x001fe20000000007 */
[----:B------:R-:W-:Y:S01]  /*3a980*/  VIADD R188, R186, UR4 ;  /* 0x00000004babc7c36 */ /* 0x000fe20008000000 */
[----:B------:R-:W-:Y:S01]  /*3a990*/  ULDC UR4, c[0x0][0x248] ;  /* 0x0000920000047ab9 */ /* 0x000fe20000000800 */
[----:B------:R-:W-:Y:S01]  /*3a9a0*/  ULDC UR5, c[0x0][0x22c] ;  /* 0x00008b0000057ab9 */ /* 0x000fe20000000800 */
[----:B------:R-:W4:Y:S01]  /*3a9b0*/  LDL.LU R248, [R1+0x2b0] ;  /* 0x0002b00001f87983 */ /* 0x000f220000300800 */
[----:B------:R-:W-:Y:S01]  /*3a9c0*/  ISETP.LT.AND P4, PT, R6, UR5, !P0 ;  /* 0x0000000506007c0c */ /* 0x000fe2000c781270 */
[----:B-1----:R-:W-:Y:S01]  /*3a9d0*/  VIADD R101, R188, UR4 ;  /* 0x00000004bc657c36 */ /* 0x002fe20008000000 */
[----:B------:R-:W-:Y:S01]  /*3a9e0*/  ULDC UR4, c[0x0][0x248] ;  /* 0x0000920000047ab9 */ /* 0x000fe20000000800 */
[----:B------:R-:W-:Y:S01]  /*3a9f0*/  VIADD R6, R4, 0x65 ;  /* 0x0000006504067836 */ /* 0x000fe20000000000 */
[----:B------:R-:W-:Y:S01]  /*3aa00*/  ULDC UR5, c[0x0][0x22c] ;  /* 0x00008b0000057ab9 */ /* 0x000fe20000000800 */
[----:B------:R-:W-:Y:S01]  /*3aa10*/  VIADD R67, R101, UR4 ;  /* 0x0000000465437c36 */ /* 0x000fe20008000000 */
[----:B------:R-:W-:-:S03]  /*3aa20*/  ULDC UR4, c[0x0][0x248] ;  /* 0x0000920000047ab9 */ /* 0x000fc60000000800 */
[----:B------:R-:W-:Y:S01]  /*3aa30*/  VIADD R66, R67, UR4 ;  /* 0x0000000443427c36 */ /* 0x000fe20008000000 */
[----:B------:R-:W-:Y:S01]  /*3aa40*/  ULDC UR4, c[0x0][0x248] ;  /* 0x0000920000047ab9 */ /* 0x000fe20000000800 */
[----:B------:R-:W-:Y:S02]  /*3aa50*/  @P6 STG.E.U16 desc[UR6][R68.64], R7 ;  /* 0x0000000744006986 */ /* 0x000fe4000c101506 */
[----:B------:R-:W-:Y:S01]  /*3aa60*/  VIADD R190, R66, UR4 ;  /* 0x0000000442be7c36 */ /* 0x000fe20008000000 */
[----:B------:R-:W-:Y:S01]  /*3aa70*/  ISETP.LT.AND P6, PT, R6, UR5, !P0 ;  /* 0x0000000506007c0c */ /* 0x000fe2000c7c1270 */
[----:B------:R-:W-:Y:S01]  /*3aa80*/  ULDC UR4, c[0x0][0x248] ;  /* 0x0000920000047ab9 */ /* 0x000fe20000000800 */
[----:B------:R0:W-:Y:S01]  /*3aa90*/  @P4 STG.E.U16 desc[UR6][R70.64], R102 ;  /* 0x0000006646004986 */ /* 0x0001e2000c101506 */
[----:B------:R-:W-:Y:S01]  /*3aaa0*/  VIADD R6, R4, 0x66 ;  /* 0x0000006604067836 */ /* 0x000fe20000000000 */
[----:B------:R-:W-:Y:S01]  /*3aab0*/  ULDC UR5, c[0x0][0x22c] ;  /* 0x00008b0000057ab9 */ /* 0x000fe20000000800 */
[----:B0-----:R-:W-:Y:S01]  /*3aac0*/  VIADD R70, R190, UR4 ;  /* 0x00000004be467c36 */ /* 0x001fe20008000000 */
[----:B------:R-:W-:Y:S01]  /*3aad0*/  ULDC UR4, c[0x0][0x248] ;  /* 0x0000920000047ab9 */ /* 0x000fe20000000800 */
[----:B------:R-:W-:-:S02]  /*3aae0*/  PRMT R102, R102, 0x7632, R102 ;  /* 0x0000763266667816 */ /* 0x000fc40000000066 */
[----:B------:R-:W-:Y:S01]  /*3aaf0*/  VIADD R69, R70, UR4 ;  /* 0x0000000446457c36 */ /* 0x000fe20008000000 */
[----:B------:R-:W-:-:S03]  /*3ab00*/  ULDC UR4, c[0x0][0x248] ;  /* 0x0000920000047ab9 */ /* 0x000fc60000000800 */
[----:B------:R-:W-:Y:S01]  /*3ab10*/  VIADD R68, R69, UR4 ;  /* 0x0000000445447c36 */ /* 0x000fe20008000000 */
[----:B------:R-:W-:Y:S01]  /*3ab20*/  ULDC UR4, c[0x0][0x248] ;  /* 0x0000920000047ab9 */ /* 0x000fe20000000800 */
[----:B------:R0:W-:Y:S01]  /*3ab30*/  @P6 STG.E.U16 desc[UR6][R72.64], R102 ;  /* 0x0000006648006986 */ /* 0x0001e2000c101506 */
[----:B------:R-:W-:Y:S01]  /*3ab40*/  ISETP.LT.AND P4, PT, R6, UR5, !P0 ;  /* 0x0000000506007c0c */ /* 0x000fe2000c781270 */
[----:B------:R-:W-:Y:S01]  /*3ab50*/  VIADD R6, R4, 0x67 ;  /* 0x0000006704067836 */ /* 0x000fe20000000000 */
[----:B------:R-:W-:Y:S01]  /*3ab60*/  ULDC UR5, c[0x0][0x22c] ;  /* 0x00008b0000057ab9 */ /* 0x000fe20000000800 */
[----:B0-----:R-:W-:Y:S01]  /*3ab70*/  VIADD R102, R68, UR4 ;  /* 0x0000000444667c36 */ /* 0x001fe20008000000 */
[----:B------:R-:W-:-:S03]  /*3ab80*/  ULDC UR4, c[0x0][0x248] ;  /* 0x0000920000047ab9 */ /* 0x000fc60000000800 */
[----:B------:R-:W-:Y:S01]  /*3ab90*/  VIADD R73, R102, UR4 ;  /* 0x0000000466497c36 */ /* 0x000fe20008000000 */
[----:B------:R-:W-:Y:S01]  /*3aba0*/  ULDC UR4, c[0x0][0x248] ;  /* 0x0000920000047ab9 */ /* 0x000fe20000000800 */
[----:B------:R-:W-:Y:S01]  /*3abb0*/  ISETP.LT.AND P6, PT, R6, UR5, !P0 ;  /* 0x0000000506007c0c */ /* 0x000fe2000c7c1270 */
[----:B------:R-:W-:Y:S01]  /*3abc0*/  ULDC UR5, c[0x0][0x248] ;  /* 0x0000920000057ab9 */ /* 0x000fe20000000800 */
[----:B------:R-:W-:Y:S01]  /*3abd0*/  VIADD R72, R73, UR4 ;  /* 0x0000000449487c36 */ /* 0x000fe20008000000 */
[----:B------:R-:W-:Y:S01]  /*3abe0*/  ULDC UR4, c[0x0][0x248] ;  /* 0x0000920000047ab9 */ /* 0x000fe20000000800 */
[----:B------:R-:W-:Y:S02]  /*3abf0*/  VIADD R6, R4, 0x68 ;  /* 0x0000006804067836 */ /* 0x000fe40000000000 */
[----:B------:R-:W-:Y:S01]  /*3ac00*/  VIADD R71, R72, UR5 ;  /* 0x0000000548477c36 */ /* 0x000fe20008000000 */
[----:B------:R-:W-:Y:S01]  /*3ac10*/  ULDC UR5, c[0x0][0x22c] ;  /* 0x00008b0000057ab9 */ /* 0x000fe20000000800 */
[----:B------:R0:W-:Y:S02]  /*3ac20*/  @P4 STG.E.U16 desc[UR6][R74.64], R103 ;  /* 0x000000674a004986 */ /* 0x0001e4000c101506 */
[----:B------:R-:W-:Y:S01]  /*3ac30*/  VIADD R194, R71, UR4 ;  /* 0x0000000447c27c36 */ /* 0x000fe20008000000 */
[----:B------:R-:W-:Y:S01]  /*3ac40*/  ISETP.LT.AND P4, PT, R6, UR5, !P0 ;  /* 0x0000000506007c0c */ /* 0x000fe2000c781270 */
[----:B------:R-:W-:Y:S01]  /*3ac50*/  ULDC UR4, c[0x0][0x248] ;  /* 0x0000920000047ab9 */ /* 0x000fe20000000800 */
[----:B------:R-:W-:Y:S01]  /*3ac60*/  PRMT R7, R103, 0x7632, R7 ;  /* 0x0000763267077816 */ /* 0x000fe20000000007 */
[----:B------:R-:W-:Y:S01]  /*3ac70*/  VIADD R6, R4, 0x69 ;  /* 0x0000006904067836 */ /* 0x000fe20000000000 */
[----:B------:R-:W-:Y:S01]  /*3ac80*/  ULDC UR5, c[0x0][0x22c] ;  /* 0x00008b0000057ab9 */ /* 0x000fe20000000800 */
[----:B0-----:R-:W-:Y:S01]  /*3ac90*/  VIADD R103, R194, UR4 ;  /* 0x00000004c2677c36 */ /* 0x001fe20008000000 */
[----:B------:R-:W-:-:S03]  /*3aca0*/  ULDC UR4, c[0x0][0x248] ;  /* 0x0000920000047ab9 */ /* 0x000fc60000000800 */
[----:B------:R-:W-:Y:S01]  /*3acb0*/  VIADD R75, R103, UR4 ;  /* 0x00000004674b7c36 */ /* 0x000fe20008000000 */
[----:B------:R-:W-:Y:S01]  /*3acc0*/  ULDC UR4, c[0x0][0x248] ;  /* 0x0000920000047ab9 */ /* 0x000fe20000000800 */
[----:B------:R-:W-:Y:S02]  /*3acd0*/  @P6 STG.E.U16 desc[UR6][R76.64], R7 ;  /* 0x000000074c006986 */ /* 0x000fe4000c101506 */
[----:B------:R-:W-:Y:S01]  /*3ace0*/  VIADD R74, R75, UR4 ;  /* 0x000000044b4a7c36 */ /* 0x000fe20008000000 */
[----:B------:R-:W-:Y:S01]  /*3acf0*/  ULDC UR4, c[0x0][0x248] ;  /* 0x0000920000047ab9 */ /* 0x000fe20000000800 */
[----:B------:R0:W-:Y:S01]  /*3ad00*/  @P4 STG.E.U16 desc[UR6][R78.64], R92 ;  /* 0x0000005c4e004986 */ /* 0x0001e2000c101506 */
[----:B------:R-:W-:Y:S01]  /*3ad10*/  ISETP.LT.AND P6, PT, R6, UR5, !P0 ;  /* 0x0000000506007c0c */ /* 0x000fe2000c7c1270 */
[----:B0-----:R-:W-:Y:S01]  /*3ad20*/  VIADD R79, R74, UR4 ;  /* 0x000000044a4f7c36 */ /* 0x001fe20008000000 */
[----:B------:R-:W-:Y:S01]  /*3ad30*/  ULDC UR4, c[0x0][0x248] ;  /* 0x0000920000047ab9 */ /* 0x000fe20000000800 */
[----:B------:R-:W-:Y:S01]  /*3ad40*/  VIADD R6, R4, 0x6c ;  /* 0x0000006c04067836 */ /* 0x000fe20000000000 */
[----:B------:R-:W-:Y:S01]  /*3ad50*/  PRMT R92, R92, 0x7632, R92 ;  /* 0x000076325c5c7816 */ /* 0x000fe2000000005c */
[----:B------:R-:W-:Y:S01]  /*3ad60*/  VIADD R78, R79, UR4 ;  /* 0x000000044f4e7c36 */ /* 0x000fe20008000000 */
[----:B------:R-:W-:Y:S01]  /*3ad70*/  ULDC UR4, c[0x0][0x248] ;  /* 0x0000920000047ab9 */ /* 0x000fe20000000800 */
[----:B------:R-:W-:-:S02]  /*3ad80*/  ULDC UR5, c[0x0][0x22c] ;  /* 0x00008b0000057ab9 */ /* 0x000fc40000000800 */
[----:B------:R-:W-:Y:S01]  /*3ad90*/  VIADD R77, R78, UR4 ;  /* 0x000000044e4d7c36 */ /* 0x000fe20008000000 */
[----:B------:R-:W-:-:S03]  /*3ada0*/  ULDC UR4, c[0x0][0x248] ;  /* 0x0000920000047ab9 */ /* 0x000fc60000000800 */
        /* <DEDUP_REMOVED lines=8> */
[----:B------:R-:W-:Y:S01]  /*3ae30*/  ISETP.LT.AND P6, PT, R6, UR5, !P0 ;  /* 0x0000000506007c0c */ /* 0x000fe2000c7c1270 */
[----:B0-----:R-:W-:Y:S01]  /*3ae40*/  VIADD R92, R198, UR4 ;  /* 0x00000004c65c7c36 */ /* 0x001fe20008000000 */
[----:B------:R-:W-:Y:S01]  /*3ae50*/  ULDC UR4, c[0x0][0x248] ;  /* 0x0000920000047ab9 */ /* 0x000fe20000000800 */
[----:B------:R-:W-:Y:S01]  /*3ae60*/  PRMT R7, R93, 0x7632, R7 ;  /* 0x000076325d077816 */ /* 0x000fe20000000007 */
[----:B------:R0:W-:Y:S01]  /*3ae70*/  @P5 STG.E.U16 desc[UR6][R82.64], R93 ;  /* 0x0000005d52005986 */ /* 0x0001e2000c101506 */
[----:B------:R-:W-:Y:S01]  /*3ae80*/  VIADD R81, R92, UR4 ;  /* 0x000000045c517c36 */ /* 0x000fe20008000000 */
[----:B------:R-:W-:Y:S01]  /*3ae90*/  ULDC UR4, c[0x0][0x248] ;  /* 0x0000920000047ab9 */ /* 0x000fe20000000800 */
[----:B------:R-:W-:Y:S01]  /*3aea0*/  VIADD R6, R4, 0x70 ;  /* 0x0000007004067836 */ /* 0x000fe20000000000 */
[----:B------:R-:W-:Y:S01]  /*3aeb0*/  ULDC UR5, c[0x0][0x22c] ;  /* 0x00008b0000057ab9 */ /* 0x000fe20000000800 */
[----:B------:R-:W-:Y:S01]  /*3aec0*/  VIADD R80, R81, UR4 ;  /* 0x0000000451507c36 */ /* 0x000fe20008000000 */
[----:B------:R-:W-:-:S03]  /*3aed0*/  ULDC UR4, c[0x0][0x248] ;  /* 0x0000920000047ab9 */ /* 0x000fc60000000800 */
[----:B------:R1:W-:Y:S01]  /*3aee0*/  @P6 STG.E.U16 desc[UR6][R84.64], R7 ;  /* 0x0000000754006986 */ /* 0x0003e2000c101506 */
[----:B0-----:R-:W-:Y:S01]  /*3aef0*/  VIADD R93, R80, UR4 ;  /* 0x00000004505d7c36 */ /* 0x001fe20008000000 */
[----:B------:R-:W-:-:S03]  /*3af00*/  ULDC UR4, c[0x0][0x248] ;  /* 0x0000920000047ab9 */ /* 0x000fc60000000800 */
[----:B-1----:R-:W-:Y:S01]  /*3af10*/  VIADD R84, R93, UR4 ;  /* 0x000000045d547c36 */ /* 0x002fe20008000000 */
[----:B------:R-:W-:-:S03]  /*3af20*/  ULDC UR4, c[0x0][0x248] ;  /* 0x0000920000047ab9 */ /* 0x000fc60000000800 */
[----:B------:R-:W-:Y:S01]  /*3af30*/  VIADD R83, R84, UR4 ;  /* 0x0000000454537c36 */ /* 0x000fe20008000000 */
[----:B------:R-:W-:-:S03]  /*3af40*/  ULDC UR4, c[0x0][0x248] ;  /* 0x0000920000047ab9 */ /* 0x000fc60000000800 */
        /* <DEDUP_REMOVED lines=15> */
[----:B------:R-:W-:Y:S02]  /*3b040*/  PRMT R94, R94, 0x7632, R94 ;  /* 0x000076325e5e7816 */ /* 0x000fe4000000005e */
        /* <DEDUP_REMOVED lines=9> */
[----:B------:R-:W-:Y:S01]  /*3b0e0*/  VIADD R6, R4, 0x74 ;  /* 0x0000007404067836 */ /* 0x000fe20000000000 */
[----:B------:R-:W-:Y:S01]  /*3b0f0*/  @P2 STG.E.U16 desc[UR6][R98.64], R95 ;  /* 0x0000005f62002986 */ /* 0x000fe2000c101506 */
[----:B------:R-:W-:Y:S01]  /*3b100*/  PRMT R7, R95, 0x7632, R7 ;  /* 0x000076325f077816 */ /* 0x000fe20000000007 */
[----:B------:R-:W-:Y:S01]  /*3b110*/  ULDC UR4, c[0x0][0x248] ;  /* 0x0000920000047ab9 */ /* 0x000fe20000000800 */
[----:B0-----:R-:W-:Y:S01]  /*3b120*/  VIADD R96, R204, UR5 ;  /* 0x00000005cc607c36 */ /* 0x001fe20008000000 */
[----:B------:R-:W-:-:S02]  /*3b130*/  ULDC UR5, c[0x0][0x22c] ;  /* 0x00008b0000057ab9 */ /* 0x000fc40000000800 */
[----:B------:R-:W-:Y:S01]  /*3b140*/  ISETP.LT.AND P2, PT, R6, UR5, !P0 ;  /* 0x0000000506007c0c */ /* 0x000fe2000c741270 */
[----:B------:R-:W-:Y:S01]  /*3b150*/  VIADD R6, R4, 0x75 ;  /* 0x0000007504067836 */ /* 0x000fe20000000000 */
[----:B------:R-:W-:Y:S01]  /*3b160*/  ULDC UR5, c[0x0][0x22c] ;  /* 0x00008b0000057ab9 */ /* 0x000fe20000000800 */
[----:B------:R0:W-:Y:S03]  /*3b170*/  @P1 STG.E.U16 desc[UR6][R104.64], R7 ;  /* 0x0000000768001986 */ /* 0x0001e6000c101506 */
[----:B------:R-:W-:Y:S01]  /*3b180*/  ISETP.LT.AND P1, PT, R6, UR5, !P0 ;  /* 0x0000000506007c0c */ /* 0x000fe2000c721270 */
[----:B------:R-:W-:Y:S01]  /*3b190*/  VIADD R6, R4, 0x76 ;  /* 0x0000007604067836 */ /* 0x000fe20000000000 */
[----:B------:R-:W-:Y:S01]  /*3b1a0*/  @P5 STG.E.U16 desc[UR6][R106.64], R88 ;  /* 0x000000586a005986 */ /* 0x000fe2000c101506 */
[----:B------:R-:W-:Y:S01]  /*3b1b0*/  ULDC UR5, c[0x0][0x22c] ;  /* 0x00008b0000057ab9 */ /* 0x000fe20000000800 */
[----:B0-----:R-:W-:-:S02]  /*3b1c0*/  PRMT R7, R88, 0x7632, R7 ;  /* 0x0000763258077816 */ /* 0x001fc40000000007 */
[----:B------:R-:W-:Y:S01]  /*3b1d0*/  ISETP.LT.AND P5, PT, R6, UR5, !P0 ;  /* 0x0000000506007c0c */ /* 0x000fe2000c7a1270 */
[----:B------:R-:W-:Y:S01]  /*3b1e0*/  VIADD R95, R96, UR4 ;  /* 0x00000004605f7c36 */ /* 0x000fe20008000000 */
[----:B------:R-:W-:Y:S01]  /*3b1f0*/  ULDC UR4, c[0x0][0x248] ;  /* 0x0000920000047ab9 */ /* 0x000fe20000000800 */
[----:B------:R0:W-:Y:S01]  /*3b200*/  @P6 STG.E.U16 desc[UR6][R108.64], R7 ;  /* 0x000000076c006986 */ /* 0x0001e2000c101506 */
[----:B------:R-:W-:-:S03]  /*3b210*/  ULDC UR5, c[0x0][0x248] ;  /* 0x0000920000057ab9 */ /* 0x000fc60000000800 */
[----:B------:R1:W-:Y:S01]  /*3b220*/  @P4 STG.E.U16 desc[UR6][R110.64], R89 ;  /* 0x000000596e004986 */ /* 0x0003e2000c101506 */
[----:B------:R-:W-:-:S04]  /*3b230*/  LEA R6, P4, R216, R2, 0x1 ;  /* 0x00000002d8067211 */ /* 0x000fc800078808ff */
[-C--:B0-----:R-:W-:Y:S02]  /*3b240*/  LEA.HI.X.SX32 R7, R216, R3.reuse, 0x1, P4 ;  /* 0x00000003d8077211 */ /* 0x081fe400020f0eff */
[----:B------:R-:W-:Y:S02]  /*3b250*/  LEA R64, P4, R215, R2, 0x1 ;  /* 0x00000002d7407211 */ /* 0x000fe400078808ff */
[----:B-1----:R-:W-:Y:S02]  /*3b260*/  PRMT R89, R89, 0x7632, R89 ;  /* 0x0000763259597816 */ /* 0x002fe40000000059 */
[----:B------:R-:W-:-:S03]  /*3b270*/  LEA.HI.X.SX32 R65, R215, R3, 0x1, P4 ;  /* 0x00000003d7417211 */ /* 0x000fc600020f0eff */
[----:B------:R0:W-:Y:S04]  /*3b280*/  @P3 STG.E.U16 desc[UR6][R6.64], R89 ;  /* 0x0000005906003986 */ /* 0x0001e8000c101506 */
[----:B------:R1:W-:Y:S01]  /*3b290*/  @P2 STG.E.U16 desc[UR6][R64.64], R90 ;  /* 0x0000005a40002986 */ /* 0x0003e2000c101506 */
[----:B------:R-:W-:Y:S02]  /*3b2a0*/  PRMT R111, R90, 0x7632, R111 ;  /* 0x000076325a6f7816 */ /* 0x000fe4000000006f */
[----:B0-----:R-:W-:-:S04]  /*3b2b0*/  LEA R6, P2, R214, R2, 0x1 ;  /* 0x00000002d6067211 */ /* 0x001fc800078408ff */
[----:B------:R-:W-:-:S05]  /*3b2c0*/  LEA.HI.X.SX32 R7, R214, R3, 0x1, P2 ;  /* 0x00000003d6077211 */ /* 0x000fca00010f0eff */
[----:B------:R-:W-:Y:S01]  /*3b2d0*/  @P1 STG.E.U16 desc[UR6][R6.64], R111 ;  /* 0x0000006f06001986 */ /* 0x000fe2000c101506 */
[----:B------:R-:W-:-:S04]  /*3b2e0*/  LEA R238, P1, R58, R2, 0x1 ;  /* 0x000000023aee7211 */ /* 0x000fc800078208ff */
[-C--:B------:R-:W-:Y:S02]  /*3b2f0*/  LEA.HI.X.SX32 R239, R58, R3.reuse, 0x1, P1 ;  /* 0x000000033aef7211 */ /* 0x080fe400008f0eff */
[-C--:B--2---:R-:W-:Y:S02]  /*3b300*/  LEA R240, P1, R137, R2.reuse, 0x1 ;  /* 0x0000000289f07211 */ /* 0x084fe400078208ff */
[-C--:B-1----:R-:W-:Y:S02]  /*3b310*/  LEA R64, P2, R59, R2.reuse, 0x1 ;  /* 0x000000023b407211 */ /* 0x082fe400078408ff */
[-C--:B------:R-:W-:Y:S02]  /*3b320*/  LEA.HI.X.SX32 R241, R137, R3.reuse, 0x1, P1 ;  /* 0x0000000389f17211 */ /* 0x080fe400008f0eff */
[----:B------:R-:W2:Y:S01]  /*3b330*/  LDL.LU R137, [R1+0x2b4] ;  /* 0x0002b40001897983 */ /* 0x000ea20000300800 */
[----:B------:R-:W-:Y:S02]  /*3b340*/  LEA.HI.X.SX32 R65, R59, R3, 0x1, P2 ;  /* 0x000000033b417211 */ /* 0x000fe400010f0eff */
[----:B---3--:R-:W-:-:S02]  /*3b350*/  LEA R242, P2, R136, R2, 0x1 ;  /* 0x0000000288f27211 */ /* 0x008fc400078408ff */
[-C--:B----4-:R-:W-:Y:S02]  /*3b360*/  LEA R112, P3, R15, R2.reuse, 0x1 ;  /* 0x000000020f707211 */ /* 0x090fe400078608ff */
[-C--:B------:R-:W-:Y:S02]  /*3b370*/  LEA R58, P4, R63, R2.reuse, 0x1 ;  /* 0x000000023f3a7211 */ /* 0x080fe400078808ff */
[-C--:B------:R-:W-:Y:S02]  /*3b380*/  LEA R130, P1, R249, R2.reuse, 0x1 ;  /* 0x00000002f9827211 */ /* 0x080fe400078208ff */
[-C--:B------:R-:W-:Y:S02]  /*3b390*/  LEA.HI.X.SX32 R243, R136, R3.reuse, 0x1, P2 ;  /* 0x0000000388f37211 */ /* 0x080fe400010f0eff */
[----:B------:R-:W-:Y:S02]  /*3b3a0*/  LEA.HI.X.SX32 R113, R15, R3, 0x1, P3 ;  /* 0x000000030f717211 */ /* 0x000fe400018f0eff */
[----:B------:R-:W-:-:S02]  /*3b3b0*/  LEA R128, P2, R122, R2, 0x1 ;  /* 0x000000027a807211 */ /* 0x000fc400078408ff */
[-C--:B------:R-:W-:Y:S02]  /*3b3c0*/  LEA.HI.X.SX32 R59, R63, R3.reuse, 0x1, P4 ;  /* 0x000000033f3b7211 */ /* 0x080fe400020f0eff */
[-C--:B------:R-:W-:Y:S01]  /*3b3d0*/  LEA.HI.X.SX32 R131, R249, R3.reuse, 0x1, P1 ;  /* 0x00000003f9837211 */ /* 0x080fe200008f0eff */
[----:B------:R0:W-:Y:S01]  /*3b3e0*/  STL.64 [R1+0xb80], R112 ;  /* 0x000b807001007387 */ /* 0x0001e20000100a00 */
[----:B------:R-:W-:-:S03]  /*3b3f0*/  LEA.HI.X.SX32 R129, R122, R3, 0x1, P2 ;  /* 0x000000037a817211 */ /* 0x000fc600010f0eff */
[----:B------:R-:W-:Y:S04]  /*3b400*/  STL.64 [R1+0x1670], R58 ;  /* 0x0016703a01007387 */ /* 0x000fe80000100a00 */
[----:B------:R-:W-:Y:S04]  /*3b410*/  STL.64 [R1+0xb70], R130 ;  /* 0x000b708201007387 */ /* 0x000fe80000100a00 */
[----:B------:R-:W3:Y:S04]  /*3b420*/  LDL.LU R249, [R1+0x294] ;  /* 0x0002940001f97983 */ /* 0x000ee80000300800 */
[----:B------:R1:W-:Y:S04]  /*3b430*/  STL.64 [R1+0xb68], R128 ;  /* 0x000b688001007387 */ /* 0x0003e80000100a00 */
[----:B------:R-:W4:Y:S01]  /*3b440*/  LDL.LU R122, [R1+0x290] ;  /* 0x00029000017a7983 */ /* 0x000f220000300800 */
[----:B0-----:R-:W-:Y:S01]  /*3b450*/  IMAD.MOV.U32 R113, RZ, RZ, R62 ;  /* 0x000000ffff717224 */ /* 0x001fe200078e003e */
[CC--:B------:R-:W-:Y:S01]  /*3b460*/  LEA R62, P3, R53.reuse, R2.reuse, 0x1 ;  /* 0x00000002353e7211 */ /* 0x0c0fe200078608ff */
[----:B------:R-:W-:Y:S01]  /*3b470*/  IMAD.MOV.U32 R112, RZ, RZ, R60 ;  /* 0x000000ffff707224 */ /* 0x000fe200078e003c */
[----:B------:R-:W-:Y:S01]  /*3b480*/  LEA R60, P4, R52, R2, 0x1 ;  /* 0x00000002343c7211 */ /* 0x000fe200078808ff */
[----:B------:R-:W-:Y:S01]  /*3b490*/  IMAD.MOV.U32 R15, RZ, RZ, R61 ;  /* 0x000000ffff0f7224 */ /* 0x000fe200078e003d */
[----:B------:R-:W-:-:S02]  /*3b4a0*/  LEA.HI.X.SX32 R63, R53, R3, 0x1, P3 ;  /* 0x00000003353f7211 */ /* 0x000fc400018f0eff */
[-C--:B-1----:R-:W-:Y:S02]  /*3b4b0*/  LEA R128, P1, R123, R2.reuse, 0x1 ;  /* 0x000000027b807211 */ /* 0x082fe400078208ff */
[-C--:B------:R-:W-:Y:S02]  /*3b4c0*/  LEA R58, P2, R135, R2.reuse, 0x1 ;  /* 0x00000002873a7211 */ /* 0x080fe400078408ff */
[-C--:B------:R-:W-:Y:S02]  /*3b4d0*/  LEA.HI.X.SX32 R61, R52, R3.reuse, 0x1, P4 ;  /* 0x00000003343d7211 */ /* 0x080fe400020f0eff */
[-C--:B------:R-:W-:Y:S02]  /*3b4e0*/  LEA.HI.X.SX32 R129, R123, R3.reuse, 0x1, P1 ;  /* 0x000000037b817211 */ /* 0x080fe400008f0eff */
[----:B------:R-:W-:Y:S01]  /*3b4f0*/  LEA R52, P4, R121, R2, 0x1 ;  /* 0x0000000279347211 */ /* 0x000fe200078808ff */
[----:B------:R0:W-:Y:S01]  /*3b500*/  STL.64 [R1+0xb60], R62 ;  /* 0x000b603e01007387 */ /* 0x0001e20000100a00 */
[----:B------:R-:W-:-:S02]  /*3b510*/  LEA.HI.X.SX32 R59, R135, R3, 0x1, P2 ;  /* 0x00000003873b7211 */ /* 0x000fc400010f0eff */
[----:B------:R-:W-:Y:S01]  /*3b520*/  LEA.HI.X.SX32 R53, R121, R3, 0x1, P4 ;  /* 0x0000000379357211 */ /* 0x000fe200020f0eff */
[----:B------:R1:W-:Y:S04]  /*3b530*/  STL.64 [R1+0x1660], R60 ;  /* 0x0016603c01007387 */ /* 0x0003e80000100a00 */
[----:B------:R-:W-:Y:S01]  /*3b540*/  STL.64 [R1+0xb50], R128 ;  /* 0x000b508001007387 */ /* 0x000fe20000100a00 */
[----:B0-----:R-:W-:-:S03]  /*3b550*/  LEA R62, P3, R120, R2, 0x1 ;  /* 0x00000002783e7211 */ /* 0x001fc600078608ff */
[----:B------:R-:W4:Y:S01]  /*3b560*/  LDL.LU R123, [R1+0x284] ;  /* 0x00028400017b7983 */ /* 0x000f220000300800 */
[----:B------:R-:W-:-:S03]  /*3b570*/  LEA.HI.X.SX32 R63, R120, R3, 0x1, P3 ;  /* 0x00000003783f7211 */ /* 0x000fc600018f0eff */
[----:B------:R0:W-:Y:S01]  /*3b580*/  STL.64 [R1+0xb48], R58 ;  /* 0x000b483a01007387 */ /* 0x0001e20000100a00 */
[----:B-1----:R-:W-:-:S03]  /*3b590*/  LEA R60, P2, R248, R2, 0x1 ;  /* 0x00000002f83c7211 */ /* 0x002fc600078408ff */
[----:B------:R-:W4:Y:S04]  /*3b5a0*/  LDL.LU R135, [R1+0x280] ;  /* 0x0002800001877983 */ /* 0x000f280000300800 */
[----:B------:R-:W4:Y:S04]  /*3b5b0*/  LDL.LU R120, [R1+0x27c] ;  /* 0x00027c0001787983 */ /* 0x000f280000300800 */
[----:B------:R1:W-:Y:S01]  /*3b5c0*/  STL.64 [R1+0xb38], R52 ;  /* 0x000b383401007387 */ /* 0x0003e20000100a00 */
[----:B0-----:R-:W-:-:S03]  /*3b5d0*/  LEA R58, P3, R55, R2, 0x1 ;  /* 0x00000002373a7211 */ /* 0x001fc600078608ff */
[----:B------:R-:W4:Y:S01]  /*3b5e0*/  LDL.LU R121, [R1+0x26c] ;  /* 0x00026c0001797983 */ /* 0x000f220000300800 */
[-C--:B------:R-:W-:Y:S02]  /*3b5f0*/  LEA.HI.X.SX32 R61, R248, R3.reuse, 0x1, P2 ;  /* 0x00000003f83d7211 */ /* 0x080fe400010f0eff */
[----:B------:R-:W-:Y:S02]  /*3b600*/  LEA.HI.X.SX32 R59, R55, R3, 0x1, P3 ;  /* 0x00000003373b7211 */ /* 0x000fe400018f0eff */
[----:B-1----:R-:W-:-:S04]  /*3b610*/  LEA R52, P4, R54, R2, 0x1 ;  /* 0x0000000236347211 */ /* 0x002fc800078808ff */
[----:B------:R-:W-:Y:S02]  /*3b620*/  LEA.HI.X.SX32 R53, R54, R3, 0x1, P4 ;  /* 0x0000000336357211 */ /* 0x000fe400020f0eff */
[----:B--2---:R-:W-:-:S04]  /*3b630*/  LEA R128, P1, R137, R2, 0x1 ;  /* 0x0000000289807211 */ /* 0x004fc800078208ff */
[----:B------:R-:W-:-:S05]  /*3b640*/  LEA.HI.X.SX32 R129, R137, R3, 0x1, P1 ;  /* 0x0000000389817211 */ /* 0x000fca00008f0eff */
[----:B------:R3:W-:Y:S04]  /*3b650*/  STL.64 [R1+0xb28], R128 ;  /* 0x000b288001007387 */ /* 0x0007e80000100a00 */
[----:B------:R-:W2:Y:S04]  /*3b660*/  LDL.LU R133, [R1+0x268] ;  /* 0x0002680001857983 */ /* 0x000ea80000300800 */
[----:B------:R-:W-:Y:S04]  /*3b670*/  STL.64 [R1+0xb20], R60 ;  /* 0x000b203c01007387 */ /* 0x000fe80000100a00 */
[----:B------:R-:W2:Y:S04]  /*3b680*/  LDL.LU R130, [R1+0x264] ;  /* 0x0002640001827983 */ /* 0x000ea80000300800 */
[----:B------:R0:W-:Y:S04]  /*3b690*/  STL.64 [R1+0xb18], R58 ;  /* 0x000b183a01007387 */ /* 0x0001e80000100a00 */
[----:B------:R-:W2:Y:S04]  /*3b6a0*/  LDL.LU R131, [R1+0x260] ;  /* 0x0002600001837983 */ /* 0x000ea80000300800 */
[----:B------:R-:W2:Y:S01]  /*3b6b0*/  LDL.LU R136, [R1+0x250] ;  /* 0x0002500001887983 */ /* 0x000ea20000300800 */
[----:B---3--:R-:W-:-:S02]  /*3b6c0*/  LEA R128, P1, R249, R2, 0x1 ;  /* 0x00000002f9807211 */ /* 0x008fc400078208ff */
[-C--:B0-----:R-:W-:Y:S02]  /*3b6d0*/  LEA R58, P3, R49, R2.reuse, 0x1 ;  /* 0x00000002313a7211 */ /* 0x081fe400078608ff */
[C---:B----4-:R-:W-:Y:S02]  /*3b6e0*/  LEA R60, P2, R122.reuse, R2, 0x1 ;  /* 0x000000027a3c7211 */ /* 0x050fe400078408ff */
[-C--:B------:R-:W-:Y:S02]  /*3b6f0*/  LEA.HI.X.SX32 R129, R249, R3.reuse, 0x1, P1 ;  /* 0x00000003f9817211 */ /* 0x080fe400008f0eff */
[-C--:B------:R-:W-:Y:S01]  /*3b700*/  LEA.HI.X.SX32 R61, R122, R3.reuse, 0x1, P2 ;  /* 0x000000037a3d7211 */ /* 0x080fe200010f0eff */
[----:B------:R-:W-:Y:S01]  /*3b710*/  STL.64 [R1+0x1648], R52 ;  /* 0x0016483401007387 */ /* 0x000fe20000100a00 */
[----:B------:R-:W-:-:S03]  /*3b720*/  LEA.HI.X.SX32 R59, R49, R3, 0x1, P3 ;  /* 0x00000003313b7211 */ /* 0x000fc600018f0eff */
[----:B------:R-:W-:Y:S04]  /*3b730*/  STL.64 [R1+0xb08], R128 ;  /* 0x000b088001007387 */ /* 0x000fe80000100a00 */
[----:B------:R-:W3:Y:S04]  /*3b740*/  LDL.LU R137, [R1+0x24c] ;  /* 0x00024c0001897983 */ /* 0x000ee80000300800 */
[----:B------:R0:W-:Y:S04]  /*3b750*/  STL.64 [R1+0xb00], R60 ;  /* 0x000b003c01007387 */ /* 0x0001e80000100a00 */
[----:B------:R-:W4:Y:S04]  /*3b760*/  LDL.LU R248, [R1+0x248] ;  /* 0x0002480001f87983 */ /* 0x000f280000300800 */
[----:B------:R1:W-:Y:S04]  /*3b770*/  STL.64 [R1+0xaf8], R58 ;  /* 0x000af83a01007387 */ /* 0x0003e80000100a00 */
[----:B------:R-:W4:Y:S04]  /*3b780*/  LDL.LU R249, [R1+0x23c] ;  /* 0x00023c0001f97983 */ /* 0x000f280000300800 */
[----:B------:R-:W4:Y:S01]  /*3b790*/  LDL.LU R122, [R1+0x234] ;  /* 0x00023400017a7983 */ /* 0x000f220000300800 */
[----:B------:R-:W-:-:S02]  /*3b7a0*/  LEA R54, P4, R48, R2, 0x1 ;  /* 0x0000000230367211 */ /* 0x000fc400078808ff */
[-C--:B0-----:R-:W-:Y:S02]  /*3b7b0*/  LEA R60, P1, R123, R2.reuse, 0x1 ;  /* 0x000000027b3c7211 */ /* 0x081fe400078208ff */
[-C--:B-1----:R-:W-:Y:S02]  /*3b7c0*/  LEA R58, P2, R135, R2.reuse, 0x1 ;  /* 0x00000002873a7211 */ /* 0x082fe400078408ff */
[-C--:B------:R-:W-:Y:S02]  /*3b7d0*/  LEA.HI.X.SX32 R55, R48, R3.reuse, 0x1, P4 ;  /* 0x0000000330377211 */ /* 0x080fe400020f0eff */
[-C--:B------:R-:W-:Y:S02]  /*3b7e0*/  LEA.HI.X.SX32 R61, R123, R3.reuse, 0x1, P1 ;  /* 0x000000037b3d7211 */ /* 0x080fe400008f0eff */
[-C--:B------:R-:W-:Y:S02]  /*3b7f0*/  LEA.HI.X.SX32 R59, R135, R3.reuse, 0x1, P2 ;  /* 0x00000003873b7211 */ /* 0x080fe400010f0eff */
[CC--:B------:R-:W-:Y:S01]  /*3b800*/  LEA R52, P4, R121.reuse, R2.reuse, 0x1 ;  /* 0x0000000279347211 */ /* 0x0c0fe200078808ff */
[----:B------:R-:W-:Y:S03]  /*3b810*/  STL.64 [R1+0xae8], R60 ;  /* 0x000ae83c01007387 */ /* 0x000fe60000100a00 */
[----:B------:R-:W-:Y:S01]  /*3b820*/  LEA.HI.X.SX32 R53, R121, R3, 0x1, P4 ;  /* 0x0000000379357211 */ /* 0x000fe200020f0eff */
[----:B------:R2:W-:Y:S01]  /*3b830*/  STL.64 [R1+0xae0], R58 ;  /* 0x000ae03a01007387 */ /* 0x0005e20000100a00 */
[----:B------:R-:W-:Y:S01]  /*3b840*/  LEA R48, P3, R120, R2, 0x1 ;  /* 0x0000000278307211 */ /* 0x000fe200078608ff */
[----:B------:R-:W-:-:S02]  /*3b850*/  IMAD.MOV.U32 R123, RZ, RZ, R112 ;  /* 0x000000ffff7b7224 */ /* 0x000fc400078e0070 */
[----:B------:R0:W-:Y:S01]  /*3b860*/  STL.64 [R1+0xad0], R52 ;  /* 0x000ad03401007387 */ /* 0x0001e20000100a00 */
[----:B------:R-:W-:Y:S01]  /*3b870*/  IMAD.MOV.U32 R112, RZ, RZ, R44 ;  /* 0x000000ffff707224 */ /* 0x000fe200078e002c */
[----:B------:R-:W-:Y:S01]  /*3b880*/  LEA.HI.X.SX32 R49, R120, R3, 0x1, P3 ;  /* 0x0000000378317211 */ /* 0x000fe200018f0eff */
[----:B------:R-:W-:Y:S02]  /*3b890*/  IMAD.MOV.U32 R120, RZ, RZ, R45 ;  /* 0x000000ffff787224 */ /* 0x000fe400078e002d */
[----:B------:R-:W-:Y:S02]  /*3b8a0*/  IMAD.MOV.U32 R135, RZ, RZ, R15 ;  /* 0x000000ffff877224 */ /* 0x000fe400078e000f */
[----:B------:R-:W-:Y:S02]  /*3b8b0*/  IMAD.MOV.U32 R15, RZ, RZ, R113 ;  /* 0x000000ffff0f7224 */ /* 0x000fe400078e0071 */
[----:B------:R-:W-:Y:S02]  /*3b8c0*/  IMAD.MOV.U32 R113, RZ, RZ, R50 ;  /* 0x000000ffff717224 */ /* 0x000fe400078e0032 */
[----:B------:R-:W-:Y:S01]  /*3b8d0*/  IMAD.MOV.U32 R121, RZ, RZ, R51 ;  /* 0x000000ffff797224 */ /* 0x000fe200078e0033 */
[----:B--2---:R-:W-:-:S04]  /*3b8e0*/  LEA R58, P1, R133, R2, 0x1 ;  /* 0x00000002853a7211 */ /* 0x004fc800078208ff */
[----:B------:R-:W-:Y:S02]  /*3b8f0*/  LEA.HI.X.SX32 R59, R133, R3, 0x1, P1 ;  /* 0x00000003853b7211 */ /* 0x000fe400008f0eff */
[----:B0-----:R-:W-:-:S03]  /*3b900*/  LEA R52, P2, R130, R2, 0x1 ;  /* 0x0000000282347211 */ /* 0x001fc600078408ff */
[----:B------:R4:W-:Y:S01]  /*3b910*/  STL.64 [R1+0xac0], R58 ;  /* 0x000ac03a01007387 */ /* 0x0009e20000100a00 */
[----:B------:R-:W-:-:S03]  /*3b920*/  LEA.HI.X.SX32 R53, R130, R3, 0x1, P2 ;  /* 0x0000000382357211 */ /* 0x000fc600010f0eff */
[----:B------:R-:W2:Y:S01]  /*3b930*/  LDL.LU R128, [R1+0x230] ;  /* 0x0002300001807983 */ /* 0x000ea20000300800 */
[----:B------:R-:W-:-:S03]  /*3b940*/  LEA R44, P4, R136, R2, 0x1 ;  /* 0x00000002882c7211 */ /* 0x000fc600078808ff */
[----:B------:R0:W-:Y:S01]  /*3b950*/  STL.64 [R1+0xab8], R52 ;  /* 0x000ab83401007387 */ /* 0x0001e20000100a00 */
[----:B------:R-:W-:-:S03]  /*3b960*/  LEA.HI.X.SX32 R45, R136, R3, 0x1, P4 ;  /* 0x00000003882d7211 */ /* 0x000fc600020f0eff */
[----:B------:R-:W2:Y:S04]  /*3b970*/  LDL.LU R129, [R1+0x22c] ;  /* 0x00022c0001817983 */ /* 0x000ea80000300800 */
[----:B------:R-:W2:Y:S04]  /*3b980*/  LDL.LU R148, [R1+0x220] ;  /* 0x0002200001947983 */ /* 0x000ea80000300800 */
[----:B------:R1:W-:Y:S01]  /*3b990*/  STL.64 [R1+0xaa8], R44 ;  /* 0x000aa82c01007387 */ /* 0x0003e20000100a00 */
[----:B------:R-:W-:-:S03]  /*3b9a0*/  LEA R50, P3, R131, R2, 0x1 ;  /* 0x0000000283327211 */ /* 0x000fc600078608ff */
[----:B------:R-:W2:Y:S01]  /*3b9b0*/  LDL.LU R250, [R1+0x21c] ;  /* 0x00021c0001fa7983 */ /* 0x000ea20000300800 */
[----:B------:R-:W-:Y:S02]  /*3b9c0*/  LEA.HI.X.SX32 R51, R131, R3, 0x1, P3 ;  /* 0x0000000383337211 */ /* 0x000fe400018f0eff */
[-C--:B---3--:R-:W-:Y:S01]  /*3b9d0*/  LEA R60, P1, R137, R2.reuse, 0x1 ;  /* 0x00000002893c7211 */ /* 0x088fe200078208ff */
[----:B------:R-:W3:Y:S04]  /*3b9e0*/  LDL.LU R133, [R1+0x214] ;  /* 0x0002140001857983 */ /* 0x000ee80000300800 */
[----:B------:R-:W3:Y:S01]  /*3b9f0*/  LDL.LU R130, [R1+0x210] ;  /* 0x0002100001827983 */ /* 0x000ee20000300800 */
[----:B----4-:R-:W-:-:S03]  /*3ba00*/  LEA R58, P2, R248, R2, 0x1 ;  /* 0x00000002f83a7211 */ /* 0x010fc600078408ff */
[----:B------:R-:W4:Y:S01]  /*3ba10*/  LDL.LU R131, [R1+0x204] ;  /* 0x0002040001837983 */ /* 0x000f220000300800 */
[-C--:B------:R-:W-:Y:S02]  /*3ba20*/  LEA.HI.X.SX32 R61, R137, R3.reuse, 0x1, P1 ;  /* 0x00000003893d7211 */ /* 0x080fe400008f0eff */
[----:B------:R-:W-:Y:S01]  /*3ba30*/  LEA.HI.X.SX32 R59, R248, R3, 0x1, P2 ;  /* 0x00000003f83b7211 */ /* 0x000fe200010f0eff */
[----:B------:R-:W4:Y:S01]  /*3ba40*/  LDL.LU R136, [R1+0x200] ;  /* 0x0002000001887983 */ /* 0x000f220000300800 */
[----:B0-----:R-:W-:-:S03]  /*3ba50*/  LEA R52, P4, R122, R2, 0x1 ;  /* 0x000000027a347211 */ /* 0x001fc600078808ff */
[----:B------:R-:W-:Y:S01]  /*3ba60*/  STL.64 [R1+0xaa0], R60 ;  /* 0x000aa03c01007387 */ /* 0x000fe20000100a00 */
[----:B------:R-:W-:-:S03]  /*3ba70*/  LEA.HI.X.SX32 R53, R122, R3, 0x1, P4 ;  /* 0x000000037a357211 */ /* 0x000fc600020f0eff */
[----:B------:R2:W-:Y:S04]  /*3ba80*/  STL.64 [R1+0xa98], R58 ;  /* 0x000a983a01007387 */ /* 0x0005e80000100a00 */
[----:B------:R0:W-:Y:S04]  /*3ba90*/  STL.64 [R1+0xa88], R52 ;  /* 0x000a883401007387 */ /* 0x0001e80000100a00 */
[----:B------:R-:W4:Y:S04]  /*3baa0*/  LDL.LU R251, [R1+0x1f8] ;  /* 0x0001f80001fb7983 */ /* 0x000f280000300800 */
[----:B------:R-:W4:Y:S01]  /*3bab0*/  LDL.LU R132, [R1+0x1f4] ;  /* 0x0001f40001847983 */ /* 0x000f220000300800 */
[----:B-1----:R-:W-:Y:S01]  /*3bac0*/  LEA R44, P3, R249, R2, 0x1 ;  /* 0x00000002f92c7211 */ /* 0x002fe200078608ff */
[----:B------:R-:W-:-:S02]  /*3bad0*/  IMAD.MOV.U32 R122, RZ, RZ, R123 ;  /* 0x000000ffff7a7224 */ /* 0x000fc400078e007b */
[----:B------:R-:W-:Y:S01]  /*3bae0*/  IMAD.MOV.U32 R123, RZ, RZ, R40 ;  /* 0x000000ffff7b7224 */ /* 0x000fe200078e0028 */
[----:B------:R-:W-:Y:S01]  /*3baf0*/  LEA.HI.X.SX32 R45, R249, R3, 0x1, P3 ;  /* 0x00000003f92d7211 */ /* 0x000fe200018f0eff */
[----:B------:R-:W-:Y:S01]  /*3bb00*/  IMAD.MOV.U32 R137, RZ, RZ, R120 ;  /* 0x000000ffff897224 */ /* 0x000fe200078e0078 */
[----:B------:R-:W4:Y:S01]  /*3bb10*/  LDL.LU R149, [R1+0x1d4] ;  /* 0x0001d40001957983 */ /* 0x000f220000300800 */
[----:B------:R-:W-:-:S03]  /*3bb20*/  IMAD.MOV.U32 R120, RZ, RZ, R41 ;  /* 0x000000ffff787224 */ /* 0x000fc600078e0029 */
[----:B------:R-:W4:Y:S01]  /*3bb30*/  LDL.LU R143, [R1+0x1d0] ;  /* 0x0001d000018f7983 */ /* 0x000f220000300800 */
[----:B------:R-:W-:Y:S02]  /*3bb40*/  IMAD.MOV.U32 R249, RZ, RZ, R46 ;  /* 0x000000fffff97224 */ /* 0x000fe400078e002e */
[----:B------:R-:W-:Y:S01]  /*3bb50*/  IMAD.MOV.U32 R248, RZ, RZ, R47 ;  /* 0x000000fffff87224 */ /* 0x000fe200078e002f */
[----:B--2---:R-:W-:-:S04]  /*3bb60*/  LEA R58, P1, R128, R2, 0x1 ;  /* 0x00000002803a7211 */ /* 0x004fc800078208ff */
[----:B------:R-:W-:-:S05]  /*3bb70*/  LEA.HI.X.SX32 R59, R128, R3, 0x1, P1 ;  /* 0x00000003803b7211 */ /* 0x000fca00008f0eff */
[----:B------:R4:W-:Y:S01]  /*3bb80*/  STL.64 [R1+0xa78], R58 ;  /* 0x000a783a01007387 */ /* 0x0009e20000100a00 */
[-C--:B0-----:R-:W-:Y:S02]  /*3bb90*/  LEA R52, P3, R148, R2.reuse, 0x1 ;  /* 0x0000000294347211 */ /* 0x081fe400078608ff */
[-C--:B------:R-:W-:Y:S02]  /*3bba0*/  LEA R40, P4, R250, R2.reuse, 0x1 ;  /* 0x00000002fa287211 */ /* 0x080fe400078808ff */
[-C--:B------:R-:W-:Y:S02]  /*3bbb0*/  LEA.HI.X.SX32 R53, R148, R3.reuse, 0x1, P3 ;  /* 0x0000000394357211 */ /* 0x080fe400018f0eff */
[----:B------:R-:W-:Y:S02]  /*3bbc0*/  LEA.HI.X.SX32 R41, R250, R3, 0x1, P4 ;  /* 0x00000003fa297211 */ /* 0x000fe400020f0eff */
[----:B---3--:R-:W-:-:S03]  /*3bbd0*/  LEA R60, P1, R133, R2, 0x1 ;  /* 0x00000002853c7211 */ /* 0x008fc600078208ff */
[----:B------:R-:W-:Y:S01]  /*3bbe0*/  STL.64 [R1+0xa60], R40 ;  /* 0x000a602801007387 */ /* 0x000fe20000100a00 */
[----:B----4-:R-:W-:-:S03]  /*3bbf0*/  LEA R58, P3, R131, R2, 0x1 ;  /* 0x00000002833a7211 */ /* 0x010fc600078608ff */
[----:B------:R0:W-:Y:S01]  /*3bc00*/  STL.64 [R1+0xa68], R52 ;  /* 0x000a683401007387 */ /* 0x0001e20000100a00 */
[-C--:B------:R-:W-:Y:S02]  /*3bc10*/  LEA.HI.X.SX32 R61, R133, R3.reuse, 0x1, P1 ;  /* 0x00000003853d7211 */ /* 0x080fe400008f0eff */
[----:B------:R-:W-:Y:S01]  /*3bc20*/  LEA.HI.X.SX32 R59, R131, R3, 0x1, P3 ;  /* 0x00000003833b7211 */ /* 0x000fe200018f0eff */
[----:B------:R-:W2:Y:S01]  /*3bc30*/  LDL.LU R128, [R1+0x1e0] ;  /* 0x0001e00001807983 */ /* 0x000ea20000300800 */
[----:B------:R-:W-:-:S03]  /*3bc40*/  LEA R46, P2, R129, R2, 0x1 ;  /* 0x00000002812e7211 */ /* 0x000fc600078408ff */
[----:B------:R-:W3:Y:S01]  /*3bc50*/  LDL.LU R148, [R1+0x1dc] ;  /* 0x0001dc0001947983 */ /* 0x000ee20000300800 */
[----:B0-----:R-:W-:-:S03]  /*3bc60*/  LEA R52, P4, R136, R2, 0x1 ;  /* 0x0000000288347211 */ /* 0x001fc600078808ff */
[----:B------:R-:W-:Y:S01]  /*3bc70*/  STL.64 [R1+0xa58], R60 ;  /* 0x000a583c01007387 */ /* 0x000fe20000100a00 */
[----:B------:R-:W-:-:S03]  /*3bc80*/  LEA.HI.X.SX32 R53, R136, R3, 0x1, P4 ;  /* 0x0000000388357211 */ /* 0x000fc600020f0eff */
[----:B------:R0:W-:Y:S01]  /*3bc90*/  STL.64 [R1+0xa48], R58 ;  /* 0x000a483a01007387 */ /* 0x0001e20000100a00 */
[----:B------:R-:W-:Y:S02]  /*3bca0*/  LEA.HI.X.SX32 R47, R129, R3, 0x1, P2 ;  /* 0x00000003812f7211 */ /* 0x000fe400010f0eff */
[----:B------:R-:W-:Y:S01]  /*3bcb0*/  LEA R40, P2, R130, R2, 0x1 ;  /* 0x0000000282287211 */ /* 0x000fe200078408ff */
[----:B------:R1:W-:Y:S01]  /*3bcc0*/  STL.64 [R1+0xa40], R52 ;  /* 0x000a403401007387 */ /* 0x0003e20000100a00 */
[----:B------:R-:W-:-:S03]  /*3bcd0*/  IMAD.MOV.U32 R131, RZ, RZ, R42 ;  /* 0x000000ffff837224 */ /* 0x000fc600078e002a */
[----:B------:R-:W4:Y:S01]  /*3bce0*/  LDL.LU R250, [R1+0x1cc] ;  /* 0x0001cc0001fa7983 */ /* 0x000f220000300800 */
[CC--:B0-----:R-:W-:Y:S01]  /*3bcf0*/  LEA R58, P1, R251.reuse, R2.reuse, 0x1 ;  /* 0x00000002fb3a7211 */ /* 0x0c1fe200078208ff */
[----:B------:R-:W-:Y:S01]  /*3bd00*/  IMAD.MOV.U32 R133, RZ, RZ, R248 ;  /* 0x000000ffff857224 */ /* 0x000fe200078e00f8 */
[-C--:B------:R-:W-:Y:S01]  /*3bd10*/  LEA.HI.X.SX32 R41, R130, R3.reuse, 0x1, P2 ;  /* 0x0000000382297211 */ /* 0x080fe200010f0eff */
[----:B------:R-:W4:Y:S01]  /*3bd20*/  LDL.LU R129, [R1+0x1c8] ;  /* 0x0001c80001817983 */ /* 0x000f220000300800 */
[-C--:B------:R-:W-:Y:S02]  /*3bd30*/  LEA.HI.X.SX32 R59, R251, R3.reuse, 0x1, P1 ;  /* 0x00000003fb3b7211 */ /* 0x080fe400008f0eff */
[C---:B------:R-:W-:Y:S01]  /*3bd40*/  LEA R42, P2, R132.reuse, R2, 0x1 ;  /* 0x00000002842a7211 */ /* 0x040fe200078408ff */
[----:B------:R-:W-:Y:S02]  /*3bd50*/  IMAD.MOV.U32 R248, RZ, RZ, R43 ;  /* 0x000000fffff87224 */ /* 0x000fe400078e002b */
[----:B------:R-:W-:Y:S01]  /*3bd60*/  STL.64 [R1+0xa38], R58 ;  /* 0x000a383a01007387 */ /* 0x000fe20000100a00 */
[----:B------:R-:W-:-:S03]  /*3bd70*/  LEA.HI.X.SX32 R43, R132, R3, 0x1, P2 ;  /* 0x00000003842b7211 */ /* 0x000fc600010f0eff */
[----:B------:R-:W4:Y:S04]  /*3bd80*/  LDL.LU R251, [R1+0x1c4] ;  /* 0x0001c40001fb7983 */ /* 0x000f280000300800 */
[----:B------:R-:W4:Y:S01]  /*3bd90*/  LDL.LU R132, [R1+0x1bc] ;  /* 0x0001bc0001847983 */ /* 0x000f220000300800 */
[----:B------:R-:W-:Y:S02]  /*3bda0*/  IMAD.MOV.U32 R130, RZ, RZ, R249 ;  /* 0x000000ffff827224 */ /* 0x000fe400078e00f9 */
[----:B------:R-:W-:Y:S02]  /*3bdb0*/  IMAD.MOV.U32 R249, RZ, RZ, R122 ;  /* 0x000000fffff97224 */ /* 0x000fe400078e007a */
[----:B------:R-:W-:Y:S02]  /*3bdc0*/  IMAD.MOV.U32 R122, RZ, RZ, R135 ;  /* 0x000000ffff7a7224 */ /* 0x000fe400078e0087 */
[----:B------:R-:W-:Y:S01]  /*3bdd0*/  IMAD.MOV.U32 R135, RZ, RZ, R36 ;  /* 0x000000ffff877224 */ /* 0x000fe200078e0024 */
[----:B------:R-:W-:-:S02]  /*3bde0*/  LEA R36, P4, R38, R2, 0x1 ;  /* 0x0000000226247211 */ /* 0x000fc400078808ff */
[C---:B-1----:R-:W-:Y:S01]  /*3bdf0*/  LEA R52, P3, R39.reuse, R2, 0x1 ;  /* 0x0000000227347211 */ /* 0x042fe200078608ff */
[----:B------:R-:W-:Y:S01]  /*3be00*/  IMAD.MOV.U32 R136, RZ, RZ, R37 ;  /* 0x000000ffff887224 */ /* 0x000fe200078e0025 */
[-C--:B------:R-:W-:Y:S02]  /*3be10*/  LEA.HI.X.SX32 R37, R38, R3.reuse, 0x1, P4 ;  /* 0x0000000326257211 */ /* 0x080fe400020f0eff */
[----:B------:R-:W-:-:S03]  /*3be20*/  LEA.HI.X.SX32 R53, R39, R3, 0x1, P3 ;  /* 0x0000000327357211 */ /* 0x000fc600018f0eff */
[----:B------:R-:W-:Y:S01]  /*3be30*/  STL.64 [R1+0xa20], R36 ;  /* 0x000a202401007387 */ /* 0x000fe20000100a00 */
[----:B------:R-:W-:-:S03]  /*3be40*/  LEA R38, P4, R143, R2, 0x1 ;  /* 0x000000028f267211 */ /* 0x000fc600078808ff */
[----:B------:R0:W-:Y:S01]  /*3be50*/  STL.64 [R1+0xa28], R52 ;  /* 0x000a283401007387 */ /* 0x0001e20000100a00 */
[----:B------:R-:W-:Y:S02]  /*3be60*/  LEA.HI.X.SX32 R39, R143, R3, 0x1, P4 ;  /* 0x000000038f277211 */ /* 0x000fe400020f0eff */
[----:B0-----:R-:W-:-:S04]  /*3be70*/  LEA R52, P3, R149, R2, 0x1 ;  /* 0x0000000295347211 */ /* 0x001fc800078608ff */
[----:B------:R-:W-:Y:S02]  /*3be80*/  LEA.HI.X.SX32 R53, R149, R3, 0x1, P3 ;  /* 0x0000000395357211 */ /* 0x000fe400018f0eff */
[----:B--2---:R-:W-:-:S04]  /*3be90*/  LEA R58, P1, R128, R2, 0x1 ;  /* 0x00000002803a7211 */ /* 0x004fc800078208ff */
[----:B------:R-:W-:Y:S02]  /*3bea0*/  LEA.HI.X.SX32 R59, R128, R3, 0x1, P1 ;  /* 0x00000003803b7211 */ /* 0x000fe400008f0eff */
[----:B---3--:R-:W-:-:S03]  /*3beb0*/  LEA R36, P2, R148, R2, 0x1 ;  /* 0x0000000294247211 */ /* 0x008fc600078408ff */
[----:B------:R0:W-:Y:S01]  /*3bec0*/  STL.64 [R1+0xa18], R58 ;  /* 0x000a183a01007387 */ /* 0x0001e20000100a00 */
[----:B------:R-:W-:-:S03]  /*3bed0*/  LEA.HI.X.SX32 R37, R148, R3, 0x1, P2 ;  /* 0x0000000394257211 */ /* 0x000fc600010f0eff */
[----:B------:R-:W2:Y:S04]  /*3bee0*/  LDL.LU R159, [R1+0x18c] ;  /* 0x00018c00019f7983 */ /* 0x000ea80000300800 */
[----:B------:R1:W-:Y:S01]  /*3bef0*/  STL.64 [R1+0xa08], R52 ;  /* 0x000a083401007387 */ /* 0x0003e20000100a00 */
[----:B----4-:R-:W-:-:S03]  /*3bf00*/  LEA R60, P1, R250, R2, 0x1 ;  /* 0x00000002fa3c7211 */ /* 0x010fc600078208ff */
[----:B------:R-:W3:Y:S01]  /*3bf10*/  LDL.LU R150, [R1+0x188] ;  /* 0x0001880001967983 */ /* 0x000ee20000300800 */
[----:B------:R-:W-:-:S03]  /*3bf20*/  LEA.HI.X.SX32 R61, R250, R3, 0x1, P1 ;  /* 0x00000003fa3d7211 */ /* 0x000fc600008f0eff */
[----:B------:R4:W-:Y:S04]  /*3bf30*/  STL.64 [R1+0xa00], R38 ;  /* 0x000a002601007387 */ /* 0x0009e80000100a00 */
[----:B------:R-:W2:Y:S04]  /*3bf40*/  LDL.LU R148, [R1+0x1b8] ;  /* 0x0001b80001947983 */ /* 0x000ea80000300800 */
[----:B------:R-:W3:Y:S01]  /*3bf50*/  LDL.LU R149, [R1+0x1b4] ;  /* 0x0001b40001957983 */ /* 0x000ee20000300800 */
[----:B0-----:R-:W-:-:S03]  /*3bf60*/  LEA R58, P3, R251, R2, 0x1 ;  /* 0x00000002fb3a7211 */ /* 0x001fc600078608ff */
[----:B------:R-:W3:Y:S01]  /*3bf70*/  LDL.LU R143, [R1+0x1b0] ;  /* 0x0001b000018f7983 */ /* 0x000ee20000300800 */
[----:B-1----:R-:W-:-:S03]  /*3bf80*/  LEA R52, P4, R132, R2, 0x1 ;  /* 0x0000000284347211 */ /* 0x002fc600078808ff */
[----:B------:R2:W-:Y:S01]  /*3bf90*/  STL.64 [R1+0x9f8], R60 ;  /* 0x0009f83c01007387 */ /* 0x0005e20000100a00 */
[----:B------:R-:W-:-:S03]  /*3bfa0*/  LEA.HI.X.SX32 R59, R251, R3, 0x1, P3 ;  /* 0x00000003fb3b7211 */ /* 0x000fc600018f0eff */
[----:B------:R-:W3:Y:S01]  /*3bfb0*/  LDL.LU R250, [R1+0x1ac] ;  /* 0x0001ac0001fa7983 */ /* 0x000ee20000300800 */
[-C--:B------:R-:W-:Y:S02]  /*3bfc0*/  LEA.HI.X.SX32 R53, R132, R3.reuse, 0x1, P4 ;  /* 0x0000000384357211 */ /* 0x080fe400020f0eff */
[C---:B----4-:R-:W-:Y:S01]  /*3bfd0*/  LEA R38, P2, R129.reuse, R2, 0x1 ;  /* 0x0000000281267211 */ /* 0x050fe200078408ff */
[----:B------:R3:W-:Y:S04]  /*3bfe0*/  STL.64 [R1+0x9e8], R58 ;  /* 0x0009e83a01007387 */ /* 0x0007e80000100a00 */
[----:B------:R0:W-:Y:S01]  /*3bff0*/  STL.64 [R1+0x9e0], R52 ;  /* 0x0009e03401007387 */ /* 0x0001e20000100a00 */
[----:B------:R-:W-:-:S03]  /*3c000*/  LEA.HI.X.SX32 R39, R129, R3, 0x1, P2 ;  /* 0x0000000381277211 */ /* 0x000fc600010f0eff */
[----:B------:R-:W4:Y:S04]  /*3c010*/  LDL.LU R158, [R1+0x1a8] ;  /* 0x0001a800019e7983 */ /* 0x000f280000300800 */
[----:B------:R-:W4:Y:S04]  /*3c020*/  LDL.LU R151, [R1+0x1a4] ;  /* 0x0001a40001977983 */ /* 0x000f280000300800 */
[----:B------:R-:W4:Y:S01]  /*3c030*/  LDL.LU R129, [R1+0x1a0] ;  /* 0x0001a00001817983 */ /* 0x000f220000300800 */
[----:B------:R-:W-:-:S03]  /*3c040*/  IMAD.MOV.U32 R132, RZ, RZ, R130 ;  /* 0x000000ffff847224 */ /* 0x000fc600078e0082 */
[----:B------:R-:W4:Y:S01]  /*3c050*/  LDL.LU R145, [R1+0x180] ;  /* 0x0001800001917983 */ /* 0x000f220000300800 */
[----:B------:R-:W-:-:S03]  /*3c060*/  IMAD.MOV.U32 R251, RZ, RZ, R131 ;  /* 0x000000fffffb7224 */ /* 0x000fc600078e0083 */
[----:B------:R-:W4:Y:S01]  /*3c070*/  LDL.LU R139, [R1+0x178] ;  /* 0x00017800018b7983 */ /* 0x000f220000300800 */
[----:B------:R-:W-:Y:S02]  /*3c080*/  IMAD.MOV.U32 R130, RZ, RZ, R136 ;  /* 0x000000ffff827224 */ /* 0x000fe400078e0088 */
[----:B------:R-:W-:Y:S01]  /*3c090*/  IMAD.MOV.U32 R131, RZ, RZ, R121 ;  /* 0x000000ffff837224 */ /* 0x000fe200078e0079 */
[----:B------:R-:W4:Y:S01]  /*3c0a0*/  LDL.LU R128, [R1+0x174] ;  /* 0x0001740001807983 */ /* 0x000f220000300800 */
[----:B------:R-:W-:Y:S02]  /*3c0b0*/  IMAD.MOV.U32 R136, RZ, RZ, R14 ;  /* 0x000000ffff887224 */ /* 0x000fe400078e000e */
[----:B------:R-:W-:Y:S02]  /*3c0c0*/  IMAD.MOV.U32 R121, RZ, RZ, R15 ;  /* 0x000000ffff797224 */ /* 0x000fe400078e000f */
[----:B------:R-:W-:Y:S02]  /*3c0d0*/  IMAD.MOV.U32 R14, RZ, RZ, R33 ;  /* 0x000000ffff0e7224 */ /* 0x000fe400078e0021 */
[----:B------:R-:W-:Y:S01]  /*3c0e0*/  IMAD.MOV.U32 R15, RZ, RZ, R32 ;  /* 0x000000ffff0f7224 */ /* 0x000fe200078e0020 */
[----:B--2---:R-:W-:-:S04]  /*3c0f0*/  LEA R60, P1, R148, R2, 0x1 ;  /* 0x00000002943c7211 */ /* 0x004fc800078208ff */
[----:B------:R-:W-:Y:S02]  /*3c100*/  LEA.HI.X.SX32 R61, R148, R3, 0x1, P1 ;  /* 0x00000003943d7211 */ /* 0x000fe400008f0eff */
[----:B---3--:R-:W-:-:S04]  /*3c110*/  LEA R58, P3, R143, R2, 0x1 ;  /* 0x000000028f3a7211 */ /* 0x008fc800078608ff */
[-C--:B------:R-:W-:Y:S02]  /*3c120*/  LEA.HI.X.SX32 R59, R143, R3.reuse, 0x1, P3 ;  /* 0x000000038f3b7211 */ /* 0x080fe400018f0eff */
[CC--:B0-----:R-:W-:Y:S01]  /*3c130*/  LEA R52, P4, R250.reuse, R2.reuse, 0x1 ;  /* 0x00000002fa347211 */ /* 0x0c1fe200078808ff */
[----:B------:R-:W-:Y:S03]  /*3c140*/  STL.64 [R1+0x9d8], R60 ;  /* 0x0009d83c01007387 */ /* 0x000fe60000100a00 */
[----:B------:R-:W-:Y:S01]  /*3c150*/  LEA.HI.X.SX32 R53, R250, R3, 0x1, P4 ;  /* 0x00000003fa357211 */ /* 0x000fe200020f0eff */
[----:B------:R4:W-:Y:S01]  /*3c160*/  STL.64 [R1+0x9c8], R58 ;  /* 0x0009c83a01007387 */ /* 0x0009e20000100a00 */
[----:B------:R-:W-:-:S03]  /*3c170*/  LEA R32, P2, R149, R2, 0x1 ;  /* 0x0000000295207211 */ /* 0x000fc600078408ff */
[----:B------:R0:W-:Y:S01]  /*3c180*/  STL.64 [R1+0x9c0], R52 ;  /* 0x0009c03401007387 */ /* 0x0001e20000100a00 */
[----:B------:R-:W-:Y:S01]  /*3c190*/  IMAD.MOV.U32 R250, RZ, RZ, R14 ;  /* 0x000000fffffa7224 */ /* 0x000fe200078e000e */
[-C--:B------:R-:W-:Y:S01]  /*3c1a0*/  LEA.HI.X.SX32 R33, R149, R3.reuse, 0x1, P2 ;  /* 0x0000000395217211 */ /* 0x080fe200010f0eff */
[----:B------:R-:W-:Y:S01]  /*3c1b0*/  IMAD.MOV.U32 R14, RZ, RZ, R34 ;  /* 0x000000ffff0e7224 */ /* 0x000fe200078e0022 */
[----:B------:R-:W2:Y:S01]  /*3c1c0*/  LDL.LU R157, [R1+0x194] ;  /* 0x00019400019d7983 */ /* 0x000ea20000300800 */
[CC--:B----4-:R-:W-:Y:S02]  /*3c1d0*/  LEA R58, P1, R158.reuse, R2.reuse, 0x1 ;  /* 0x000000029e3a7211 */ /* 0x0d0fe400078208ff */
[CC--:B0-----:R-:W-:Y:S01]  /*3c1e0*/  LEA R52, P3, R129.reuse, R2.reuse, 0x1 ;  /* 0x0000000281347211 */ /* 0x0c1fe200078608ff */
[----:B------:R-:W-:Y:S01]  /*3c1f0*/  IMAD.MOV.U32 R149, RZ, RZ, R130 ;  /* 0x000000ffff957224 */ /* 0x000fe200078e0082 */
[-C--:B------:R-:W-:Y:S01]  /*3c200*/  LEA.HI.X.SX32 R59, R158, R3.reuse, 0x1, P1 ;  /* 0x000000039e3b7211 */ /* 0x080fe200008f0eff */
[----:B------:R-:W3:Y:S01]  /*3c210*/  LDL.LU R144, [R1+0x190] ;  /* 0x0001900001907983 */ /* 0x000ee20000300800 */
[-C--:B------:R-:W-:Y:S01]  /*3c220*/  LEA.HI.X.SX32 R53, R129, R3.reuse, 0x1, P3 ;  /* 0x0000000381357211 */ /* 0x080fe200018f0eff */
[----:B------:R-:W-:Y:S01]  /*3c230*/  IMAD.MOV.U32 R130, RZ, RZ, R121 ;  /* 0x000000ffff827224 */ /* 0x000fe200078e0079 */
[C---:B------:R-:W-:Y:S01]  /*3c240*/  LEA R34, P2, R151.reuse, R2, 0x1 ;  /* 0x0000000297227211 */ /* 0x040fe200078408ff */
[----:B------:R-:W-:Y:S01]  /*3c250*/  IMAD.MOV.U32 R121, RZ, RZ, R15 ;  /* 0x000000ffff797224 */ /* 0x000fe200078e000f */
[----:B------:R-:W-:Y:S01]  /*3c260*/  STL.64 [R1+0x9b0], R58 ;  /* 0x0009b03a01007387 */ /* 0x000fe20000100a00 */
[----:B------:R-:W-:Y:S01]  /*3c270*/  IMAD.MOV.U32 R15, RZ, RZ, R35 ;  /* 0x000000ffff0f7224 */ /* 0x000fe200078e0023 */
[----:B------:R-:W-:-:S02]  /*3c280*/  LEA.HI.X.SX32 R35, R151, R3, 0x1, P2 ;  /* 0x0000000397237211 */ /* 0x000fc400010f0eff */
[----:B------:R0:W-:Y:S04]  /*3c290*/  STL.64 [R1+0x9a0], R52 ;  /* 0x0009a03401007387 */ /* 0x0001e80000100a00 */
[----:B------:R-:W4:Y:S01]  /*3c2a0*/  LDL.LU R151, [R1+0x184] ;  /* 0x0001840001977983 */ /* 0x000f220000300800 */
[----:B------:R-:W-:Y:S02]  /*3c2b0*/  IMAD.MOV.U32 R148, RZ, RZ, R251 ;  /* 0x000000ffff947224 */ /* 0x000fe400078e00fb */
[----:B------:R-:W-:Y:S02]  /*3c2c0*/  IMAD.MOV.U32 R251, RZ, RZ, R113 ;  /* 0x000000fffffb7224 */ /* 0x000fe400078e0071 */
[----:B------:R-:W-:Y:S01]  /*3c2d0*/  IMAD.MOV.U32 R113, RZ, RZ, R28 ;  /* 0x000000ffff717224 */ /* 0x000fe200078e001c */
[----:B------:R-:W-:Y:S01]  /*3c2e0*/  LEA R28, P4, R30, R2, 0x1 ;  /* 0x000000021e1c7211 */ /* 0x000fe200078808ff */
[----:B------:R-:W-:-:S02]  /*3c2f0*/  IMAD.MOV.U32 R143, RZ, RZ, R131 ;  /* 0x000000ffff8f7224 */ /* 0x000fc400078e0083 */
[----:B------:R-:W-:Y:S02]  /*3c300*/  IMAD.MOV.U32 R131, RZ, RZ, R136 ;  /* 0x000000ffff837224 */ /* 0x000fe400078e0088 */
[----:B------:R-:W-:Y:S01]  /*3c310*/  IMAD.MOV.U32 R136, RZ, RZ, R29 ;  /* 0x000000ffff887224 */ /* 0x000fe200078e001d */
[----:B------:R-:W-:Y:S01]  /*3c320*/  LEA.HI.X.SX32 R29, R30, R3, 0x1, P4 ;  /* 0x000000031e1d7211 */ /* 0x000fe200020f0eff */
[----:B------:R-:W-:Y:S02]  /*3c330*/  IMAD.MOV.U32 R129, RZ, RZ, R148 ;  /* 0x000000ffff817224 */ /* 0x000fe400078e0094 */
[----:B------:R-:W-:Y:S01]  /*3c340*/  IMAD.MOV.U32 R148, RZ, RZ, R149 ;  /* 0x000000ffff947224 */ /* 0x000fe200078e0095 */
[-C--:B------:R-:W-:Y:S01]  /*3c350*/  LEA R30, P4, R150, R2.reuse, 0x1 ;  /* 0x00000002961e7211 */ /* 0x080fe200078808ff */
[----:B------:R-:W-:Y:S01]  /*3c360*/  IMAD.MOV.U32 R149, RZ, RZ, R143 ;  /* 0x000000ffff957224 */ /* 0x000fe200078e008f */
[----:B0-----:R-:W-:Y:S01]  /*3c370*/  LEA R52, P3, R159, R2, 0x1 ;  /* 0x000000029f347211 */ /* 0x001fe200078608ff */
[----:B------:R-:W-:Y:S01]  /*3c380*/  IMAD.MOV.U32 R143, RZ, RZ, R250 ;  /* 0x000000ffff8f7224 */ /* 0x000fe200078e00fa */
[----:B------:R3:W-:Y:S01]  /*3c390*/  STL.64 [R1+0x998], R28 ;  /* 0x0009981c01007387 */ /* 0x0007e20000100a00 */
[----:B------:R-:W-:-:S02]  /*3c3a0*/  IMAD.MOV.U32 R250, RZ, RZ, R251 ;  /* 0x000000fffffa7224 */ /* 0x000fc400078e00fb */
[----:B------:R-:W-:Y:S02]  /*3c3b0*/  IMAD.MOV.U32 R251, RZ, RZ, R113 ;  /* 0x000000fffffb7224 */ /* 0x000fe400078e0071 */
[----:B------:R-:W-:Y:S01]  /*3c3c0*/  IMAD.MOV.U32 R113, RZ, RZ, R31 ;  /* 0x000000ffff717224 */ /* 0x000fe200078e001f */
[-C--:B------:R-:W-:Y:S02]  /*3c3d0*/  LEA.HI.X.SX32 R31, R150, R3.reuse, 0x1, P4 ;  /* 0x00000003961f7211 */ /* 0x080fe400020f0eff */
[----:B------:R-:W-:Y:S02]  /*3c3e0*/  LEA.HI.X.SX32 R53, R159, R3, 0x1, P3 ;  /* 0x000000039f357211 */ /* 0x000fe400018f0eff */
[----:B--2---:R-:W-:-:S04]  /*3c3f0*/  LEA R58, P1, R157, R2, 0x1 ;  /* 0x000000029d3a7211 */ /* 0x004fc800078208ff */
[----:B------:R-:W-:-:S05]  /*3c400*/  LEA.HI.X.SX32 R59, R157, R3, 0x1, P1 ;  /* 0x000000039d3b7211 */ /* 0x000fca00008f0eff */
[----:B------:R0:W-:Y:S01]  /*3c410*/  STL.64 [R1+0x990], R58 ;  /* 0x0009903a01007387 */ /* 0x0001e20000100a00 */
[----:B---3--:R-:W-:-:S03]  /*3c420*/  LEA R28, P2, R144, R2, 0x1 ;  /* 0x00000002901c7211 */ /* 0x008fc600078408ff */
[----:B------:R-:W2:Y:S01]  /*3c430*/  LDL.LU R158, [R1+0x158] ;  /* 0x00015800019e7983 */ /* 0x000ea20000300800 */
[----:B------:R-:W-:-:S03]  /*3c440*/  LEA.HI.X.SX32 R29, R144, R3, 0x1, P2 ;  /* 0x00000003901d7211 */ /* 0x000fc600010f0eff */
[----:B------:R-:W3:Y:S04]  /*3c450*/  LDL.LU R157, [R1+0x154] ;  /* 0x00015400019d7983 */ /* 0x000ee80000300800 */
[----:B------:R-:W2:Y:S01]  /*3c460*/  LDL.LU R144, [R1+0x150] ;  /* 0x0001500001907983 */ /* 0x000ea20000300800 */
[----:B----4-:R-:W-:-:S03]  /*3c470*/  LEA R60, P1, R151, R2, 0x1 ;  /* 0x00000002973c7211 */ /* 0x010fc600078208ff */
[----:B------:R-:W-:Y:S01]  /*3c480*/  STL.64 [R1+0x978], R30 ;  /* 0x0009781e01007387 */ /* 0x000fe20000100a00 */
[----:B------:R-:W-:-:S03]  /*3c490*/  LEA.HI.X.SX32 R61, R151, R3, 0x1, P1 ;  /* 0x00000003973d7211 */ /* 0x000fc600008f0eff */
[----:B------:R1:W-:Y:S01]  /*3c4a0*/  STL.64 [R1+0x980], R52 ;  /* 0x0009803401007387 */ /* 0x0003e20000100a00 */
[----:B0-----:R-:W-:-:S03]  /*3c4b0*/  LEA R58, P3, R139, R2, 0x1 ;  /* 0x000000028b3a7211 */ /* 0x001fc600078608ff */
[----:B------:R0:W-:Y:S01]  /*3c4c0*/  STL.64 [R1+0x970], R60 ;  /* 0x0009703c01007387 */ /* 0x0001e20000100a00 */
[----:B------:R-:W-:-:S03]  /*3c4d0*/  LEA.HI.X.SX32 R59, R139, R3, 0x1, P3 ;  /* 0x000000038b3b7211 */ /* 0x000fc600018f0eff */
[----:B------:R-:W4:Y:S01]  /*3c4e0*/  LDL.LU R152, [R1+0x148] ;  /* 0x0001480001987983 */ /* 0x000f220000300800 */
[----:B-1----:R-:W-:-:S03]  /*3c4f0*/  LEA R52, P4, R128, R2, 0x1 ;  /* 0x0000000280347211 */ /* 0x002fc600078808ff */
[----:B------:R-:W4:Y:S01]  /*3c500*/  LDL.LU R150, [R1+0x140] ;  /* 0x0001400001967983 */ /* 0x000f220000300800 */
[----:B------:R-:W-:-:S03]  /*3c510*/  LEA R30, P2, R145, R2, 0x1 ;  /* 0x00000002911e7211 */ /* 0x000fc600078408ff */
[----:B------:R-:W4:Y:S01]  /*3c520*/  LDL.LU R151, [R1+0x13c] ;  /* 0x00013c0001977983 */ /* 0x000f220000300800 */
[----:B------:R-:W-:-:S03]  /*3c530*/  LEA.HI.X.SX32 R53, R128, R3, 0x1, P4 ;  /* 0x0000000380357211 */ /* 0x000fc600020f0eff */
[----:B------:R-:W0:Y:S01]  /*3c540*/  LDL.LU R165, [R1+0x170] ;  /* 0x0001700001a57983 */ /* 0x000e220000300800 */
[----:B------:R-:W-:-:S03]  /*3c550*/  LEA.HI.X.SX32 R31, R145, R3, 0x1, P2 ;  /* 0x00000003911f7211 */ /* 0x000fc600010f0eff */
[----:B------:R-:W3:Y:S04]  /*3c560*/  LDL.LU R160, [R1+0x16c] ;  /* 0x00016c0001a07983 */ /* 0x000ee80000300800 */
[----:B------:R1:W-:Y:S04]  /*3c570*/  STL.64 [R1+0x960], R58 ;  /* 0x0009603a01007387 */ /* 0x0003e80000100a00 */
[----:B------:R-:W1:Y:S04]  /*3c580*/  LDL.LU R161, [R1+0x168] ;  /* 0x0001680001a17983 */ /* 0x000e680000300800 */
[----:B------:R1:W-:Y:S04]  /*3c590*/  STL.64 [R1+0x958], R52 ;  /* 0x0009583401007387 */ /* 0x0003e80000100a00 */
[----:B------:R-:W2:Y:S04]  /*3c5a0*/  LDL.LU R145, [R1+0x164] ;  /* 0x0001640001917983 */ /* 0x000ea80000300800 */
[----:B------:R-:W4:Y:S04]  /*3c5b0*/  LDL.LU R153, [R1+0x130] ;  /* 0x0001300001997983 */ /* 0x000f280000300800 */
[----:B------:R-:W4:Y:S04]  /*3c5c0*/  LDL.LU R159, [R1+0x12c] ;  /* 0x00012c00019f7983 */ /* 0x000f280000300800 */
[----:B------:R-:W4:Y:S01]  /*3c5d0*/  LDL.LU R164, [R1+0x15c] ;  /* 0x00015c0001a47983 */ /* 0x000f220000300800 */
        /* <DEDUP_REMOVED lines=10> */
[----:B0-----:R-:W-:-:S04]  /*3c680*/  LEA R60, P1, R165, R2, 0x1 ;  /* 0x00000002a53c7211 */ /* 0x001fc800078208ff */
[----:B------:R-:W-:Y:S02]  /*3c690*/  LEA.HI.X.SX32 R61, R165, R3, 0x1, P1 ;  /* 0x00000003a53d7211 */ /* 0x000fe400008f0eff */
[----:B---3--:R-:W-:-:S03]  /*3c6a0*/  LEA R24, P2, R160, R2, 0x1 ;  /* 0x00000002a0187211 */ /* 0x008fc600078408ff */
[----:B------:R4:W-:Y:S01]  /*3c6b0*/  STL.64 [R1+0x950], R60 ;  /* 0x0009503c01007387 */ /* 0x0009e20000100a00 */
[----:B-1----:R-:W-:-:S04]  /*3c6c0*/  LEA R58, P3, R161, R2, 0x1 ;  /* 0x00000002a13a7211 */ /* 0x002fc800078608ff */
[----:B------:R-:W-:Y:S02]  /*3c6d0*/  LEA.HI.X.SX32 R59, R161, R3, 0x1, P3 ;  /* 0x00000003a13b7211 */ /* 0x000fe400018f0eff */
[----:B--2---:R-:W-:-:S04]  /*3c6e0*/  LEA R52, P4, R145, R2, 0x1 ;  /* 0x0000000291347211 */ /* 0x004fc800078808ff */
[-C--:B------:R-:W-:Y:S01]  /*3c6f0*/  LEA.HI.X.SX32 R53, R145, R3.reuse, 0x1, P4 ;  /* 0x0000000391357211 */ /* 0x080fe200020f0eff */
[----:B------:R0:W-:Y:S01]  /*3c700*/  STL.64 [R1+0x940], R58 ;  /* 0x0009403a01007387 */ /* 0x0001e20000100a00 */
[-C--:B------:R-:W-:Y:S02]  /*3c710*/  LEA.HI.X.SX32 R25, R160, R3.reuse, 0x1, P2 ;  /* 0x00000003a0197211 */ /* 0x080fe400010f0eff */
[C---:B----4-:R-:W-:Y:S01]  /*3c720*/  LEA R60, P1, R164.reuse, R2, 0x1 ;  /* 0x00000002a43c7211 */ /* 0x050fe200078208ff */
[----:B------:R1:W-:Y:S03]  /*3c730*/  STL.64 [R1+0x938], R52 ;  /* 0x0009383401007387 */ /* 0x0003e60000100a00 */
[----:B------:R-:W-:Y:S01]  /*3c740*/  LEA.HI.X.SX32 R61, R164, R3, 0x1, P1 ;  /* 0x00000003a43d7211 */ /* 0x000fe200008f0eff */
[----:B------:R-:W2:Y:S04]  /*3c750*/  LDL.LU R160, [R1+0x120] ;  /* 0x0001200001a07983 */ /* 0x000ea80000300800 */
[----:B------:R-:W3:Y:S04]  /*3c760*/  LDL.LU R161, [R1+0x11c] ;  /* 0x00011c0001a17983 */ /* 0x000ee80000300800 */
[----:B------:R4:W-:Y:S04]  /*3c770*/  STL.64 [R1+0x928], R60 ;  /* 0x0009283c01007387 */ /* 0x0009e80000100a00 */
[----:B------:R-:W4:Y:S01]  /*3c780*/  LDL.LU R164, [R1+0x14c] ;  /* 0x00014c0001a47983 */ /* 0x000f220000300800 */
[----:B------:R-:W-:-:S02]  /*3c790*/  IMAD.MOV.U32 R165, RZ, RZ, R139 ;  /* 0x000000ffffa57224 */ /* 0x000fc400078e008b */
[----:B------:R-:W-:Y:S01]  /*3c7a0*/  IMAD.MOV.U32 R139, RZ, RZ, R129 ;  /* 0x000000ffff8b7224 */ /* 0x000fe200078e0081 */
[CC--:B0-----:R-:W-:Y:S01]  /*3c7b0*/  LEA R58, P3, R157.reuse, R2.reuse, 0x1 ;  /* 0x000000029d3a7211 */ /* 0x0c1fe200078608ff */
[----:B------:R-:W-:Y:S02]  /*3c7c0*/  IMAD.MOV.U32 R129, RZ, RZ, R149 ;  /* 0x000000ffff817224 */ /* 0x000fe400078e0095 */
[----:B------:R-:W-:Y:S01]  /*3c7d0*/  IMAD.MOV.U32 R149, RZ, RZ, R250 ;  /* 0x000000ffff957224 */ /* 0x000fe200078e00fa */
[----:B-1----:R-:W-:Y:S01]  /*3c7e0*/  LEA R52, P4, R144, R2, 0x1 ;  /* 0x0000000290347211 */ /* 0x002fe200078808ff */
[----:B------:R-:W-:Y:S02]  /*3c7f0*/  IMAD.MOV.U32 R250, RZ, RZ, R132 ;  /* 0x000000fffffa7224 */ /* 0x000fe400078e0084 */
[----:B------:R-:W-:Y:S02]  /*3c800*/  IMAD.MOV.U32 R145, RZ, RZ, R128 ;  /* 0x000000ffff917224 */ /* 0x000fe400078e0080 */
[----:B------:R-:W-:Y:S01]  /*3c810*/  IMAD.MOV.U32 R132, RZ, RZ, R248 ;  /* 0x000000ffff847224 */ /* 0x000fe200078e00f8 */
[----:B------:R-:W-:Y:S01]  /*3c820*/  LEA.HI.X.SX32 R59, R157, R3, 0x1, P3 ;  /* 0x000000039d3b7211 */ /* 0x000fe200018f0eff */
[----:B------:R-:W-:-:S02]  /*3c830*/  IMAD.MOV.U32 R128, RZ, RZ, R148 ;  /* 0x000000ffff807224 */ /* 0x000fc400078e0094 */
[----:B------:R-:W-:Y:S02]  /*3c840*/  IMAD.MOV.U32 R248, RZ, RZ, R120 ;  /* 0x000000fffff87224 */ /* 0x000fe400078e0078 */
[----:B------:R-:W-:Y:S02]  /*3c850*/  IMAD.MOV.U32 R148, RZ, RZ, R143 ;  /* 0x000000ffff947224 */ /* 0x000fe400078e008f */
[----:B------:R-:W-:Y:S01]  /*3c860*/  IMAD.MOV.U32 R120, RZ, RZ, R26 ;  /* 0x000000ffff787224 */ /* 0x000fe200078e001a */
[----:B------:R-:W-:Y:S01]  /*3c870*/  LEA R26, P2, R158, R2, 0x1 ;  /* 0x000000029e1a7211 */ /* 0x000fe200078408ff */
[----:B------:R-:W-:Y:S01]  /*3c880*/  IMAD.MOV.U32 R143, RZ, RZ, R251 ;  /* 0x000000ffff8f7224 */ /* 0x000fe200078e00fb */
[-C--:B------:R-:W-:Y:S01]  /*3c890*/  LEA.HI.X.SX32 R53, R144, R3.reuse, 0x1, P4 ;  /* 0x0000000390357211 */ /* 0x080fe200020f0eff */
[----:B------:R-:W-:Y:S02]  /*3c8a0*/  IMAD.MOV.U32 R251, RZ, RZ, R133 ;  /* 0x000000fffffb7224 */ /* 0x000fe400078e0085 */
[----:B------:R-:W-:Y:S01]  /*3c8b0*/  IMAD.MOV.U32 R133, RZ, RZ, R123 ;  /* 0x000000ffff857224 */ /* 0x000fe200078e007b */
[----:B------:R0:W-:Y:S01]  /*3c8c0*/  STL.64 [R1+0x918], R58 ;  /* 0x0009183a01007387 */ /* 0x0001e20000100a00 */
[----:B------:R-:W-:Y:S01]  /*3c8d0*/  IMAD.MOV.U32 R123, RZ, RZ, R27 ;  /* 0x000000ffff7b7224 */ /* 0x000fe200078e001b */
[----:B------:R-:W-:-:S02]  /*3c8e0*/  LEA.HI.X.SX32 R27, R158, R3, 0x1, P2 ;  /* 0x000000039e1b7211 */ /* 0x000fc400010f0eff */
[----:B------:R-:W2:Y:S04]  /*3c8f0*/  LDL.LU R158, [R1+0x114] ;  /* 0x00011400019e7983 */ /* 0x000ea80000300800 */
[----:B------:R1:W-:Y:S01]  /*3c900*/  STL.64 [R1+0x910], R52 ;  /* 0x0009103401007387 */ /* 0x0003e20000100a00 */
[----:B----4-:R-:W-:-:S04]  /*3c910*/  LEA R60, P1, R164, R2, 0x1 ;  /* 0x00000002a43c7211 */ /* 0x010fc800078208ff */
[----:B------:R-:W-:-:S05]  /*3c920*/  LEA.HI.X.SX32 R61, R164, R3, 0x1, P1 ;  /* 0x00000003a43d7211 */ /* 0x000fca00008f0eff */
[----:B------:R4:W-:Y:S04]  /*3c930*/  STL.64 [R1+0x900], R60 ;  /* 0x0009003c01007387 */ /* 0x0009e80000100a00 */
[----:B------:R-:W4:Y:S01]  /*3c940*/  LDL.LU R164, [R1+0x138] ;  /* 0x0001380001a47983 */ /* 0x000f220000300800 */
[----:B------:R-:W-:Y:S02]  /*3c950*/  IMAD.MOV.U32 R144, RZ, RZ, R145 ;  /* 0x000000ffff907224 */ /* 0x000fe400078e0091 */
[----:B------:R-:W-:Y:S02]  /*3c960*/  IMAD.MOV.U32 R145, RZ, RZ, R128 ;  /* 0x000000ffff917224 */ /* 0x000fe400078e0080 */
[----:B------:R-:W-:Y:S01]  /*3c970*/  IMAD.MOV.U32 R128, RZ, RZ, R148 ;  /* 0x000000ffff807224 */ /* 0x000fe200078e0094 */
[----:B0-----:R-:W-:Y:S01]  /*3c980*/  LEA R58, P3, R150, R2, 0x1 ;  /* 0x00000002963a7211 */ /* 0x001fe200078608ff */
[----:B------:R-:W-:-:S02]  /*3c990*/  IMAD.MOV.U32 R157, RZ, RZ, R139 ;  /* 0x000000ffff9d7224 */ /* 0x000fc400078e008b */
[----:B------:R-:W-:Y:S01]  /*3c9a0*/  IMAD.MOV.U32 R148, RZ, RZ, R143 ;  /* 0x000000ffff947224 */ /* 0x000fe200078e008f */
[----:B-1----:R-:W-:Y:S01]  /*3c9b0*/  LEA R52, P4, R151, R2, 0x1 ;  /* 0x0000000297347211 */ /* 0x002fe200078808ff */
[----:B------:R-:W-:Y:S02]  /*3c9c0*/  IMAD.MOV.U32 R139, RZ, RZ, R129 ;  /* 0x000000ffff8b7224 */ /* 0x000fe400078e0081 */
[----:B------:R-:W-:Y:S02]  /*3c9d0*/  IMAD.MOV.U32 R143, RZ, RZ, R251 ;  /* 0x000000ffff8f7224 */ /* 0x000fe400078e00fb */
[----:B------:R-:W-:Y:S02]  /*3c9e0*/  IMAD.MOV.U32 R129, RZ, RZ, R149 ;  /* 0x000000ffff817224 */ /* 0x000fe400078e0095 */
[----:B------:R-:W-:Y:S02]  /*3c9f0*/  IMAD.MOV.U32 R251, RZ, RZ, R133 ;  /* 0x000000fffffb7224 */ /* 0x000fe400078e0085 */
[----:B------:R-:W-:-:S02]  /*3ca00*/  IMAD.MOV.U32 R149, RZ, RZ, R250 ;  /* 0x000000ffff957224 */ /* 0x000fc400078e00fa */
[----:B------:R-:W-:Y:S01]  /*3ca10*/  IMAD.MOV.U32 R133, RZ, RZ, R20 ;  /* 0x000000ffff857224 */ /* 0x000fe200078e0014 */
[-C--:B------:R-:W-:Y:S01]  /*3ca20*/  LEA R20, P2, R152, R2.reuse, 0x1 ;  /* 0x0000000298147211 */ /* 0x080fe200078408ff */
[----:B------:R-:W-:Y:S01]  /*3ca30*/  IMAD.MOV.U32 R250, RZ, RZ, R132 ;  /* 0x000000fffffa7224 */ /* 0x000fe200078e0084 */
[-C--:B------:R-:W-:Y:S01]  /*3ca40*/  LEA.HI.X.SX32 R59, R150, R3.reuse, 0x1, P3 ;  /* 0x00000003963b7211 */ /* 0x080fe200018f0eff */
[----:B------:R-:W-:Y:S01]  /*3ca50*/  IMAD.MOV.U32 R132, RZ, RZ, R248 ;  /* 0x000000ffff847224 */ /* 0x000fe200078e00f8 */
[-C--:B------:R-:W-:Y:S01]  /*3ca60*/  LEA.HI.X.SX32 R53, R151, R3.reuse, 0x1, P4 ;  /* 0x0000000397357211 */ /* 0x080fe200020f0eff */
[----:B------:R-:W-:Y:S02]  /*3ca70*/  IMAD.MOV.U32 R248, RZ, RZ, R123 ;  /* 0x000000fffff87224 */ /* 0x000fe400078e007b */
[----:B------:R-:W-:Y:S01]  /*3ca80*/  IMAD.MOV.U32 R123, RZ, RZ, R21 ;  /* 0x000000ffff7b7224 */ /* 0x000fe200078e0015 */
[----:B------:R-:W-:Y:S02]  /*3ca90*/  LEA.HI.X.SX32 R21, R152, R3, 0x1, P2 ;  /* 0x0000000398157211 */ /* 0x000fe400010f0eff */
[----:B------:R-:W2:Y:S04]  /*3caa0*/  LDL.LU R152, [R1+0x134] ;  /* 0x0001340001987983 */ /* 0x000ea80000300800 */
[----:B------:R0:W-:Y:S04]  /*3cab0*/  STL.64 [R1+0x8f0], R58 ;  /* 0x0008f03a01007387 */ /* 0x0001e80000100a00 */
[----:B------:R1:W-:Y:S01]  /*3cac0*/  STL.64 [R1+0x8e8], R52 ;  /* 0x0008e83401007387 */ /* 0x0003e20000100a00 */
[----:B----4-:R-:W-:-:S04]  /*3cad0*/  LEA R60, P1, R164, R2, 0x1 ;  /* 0x00000002a43c7211 */ /* 0x010fc800078208ff */
[----:B------:R-:W-:-:S05]  /*3cae0*/  LEA.HI.X.SX32 R61, R164, R3, 0x1, P1 ;  /* 0x00000003a43d7211 */ /* 0x000fca00008f0eff */
[----:B------:R-:W-:Y:S04]  /*3caf0*/  STL.64 [R1+0x8e0], R60 ;  /* 0x0008e03c01007387 */ /* 0x000fe80000100a00 */
[----:B------:R-:W4:Y:S01]  /*3cb00*/  LDL.LU R164, [R1+0x128] ;  /* 0x0001280001a47983 */ /* 0x000f220000300800 */
[-C--:B0-----:R-:W-:Y:S02]  /*3cb10*/  LEA R58, P3, R153, R2.reuse, 0x1 ;  /* 0x00000002993a7211 */ /* 0x081fe400078608ff */
[----:B-1----:R-:W-:Y:S01]  /*3cb20*/  LEA R52, P4, R159, R2, 0x1 ;  /* 0x000000029f347211 */ /* 0x002fe200078808ff */
[----:B------:R-:W-:Y:S01]  /*3cb30*/  IMAD.MOV.U32 R150, RZ, RZ, R145 ;  /* 0x000000ffff967224 */ /* 0x000fe200078e0091 */
[-C--:B------:R-:W-:Y:S01]  /*3cb40*/  LEA.HI.X.SX32 R59, R153, R3.reuse, 0x1, P3 ;  /* 0x00000003993b7211 */ /* 0x080fe200018f0eff */
[----:B------:R-:W-:Y:S01]  /*3cb50*/  IMAD.MOV.U32 R151, RZ, RZ, R139 ;  /* 0x000000ffff977224 */ /* 0x000fe200078e008b */
[----:B------:R-:W-:Y:S01]  /*3cb60*/  LEA.HI.X.SX32 R53, R159, R3, 0x1, P4 ;  /* 0x000000039f357211 */ /* 0x000fe200020f0eff */
[----:B------:R-:W-:-:S02]  /*3cb70*/  IMAD.MOV.U32 R145, RZ, RZ, R128 ;  /* 0x000000ffff917224 */ /* 0x000fc400078e0080 */
[----:B------:R-:W-:Y:S02]  /*3cb80*/  IMAD.MOV.U32 R139, RZ, RZ, R129 ;  /* 0x000000ffff8b7224 */ /* 0x000fe400078e0081 */
[----:B------:R-:W-:Y:S02]  /*3cb90*/  IMAD.MOV.U32 R128, RZ, RZ, R148 ;  /* 0x000000ffff807224 */ /* 0x000fe400078e0094 */
[----:B------:R-:W-:Y:S02]  /*3cba0*/  IMAD.MOV.U32 R129, RZ, RZ, R149 ;  /* 0x000000ffff817224 */ /* 0x000fe400078e0095 */
[----:B------:R-:W-:Y:S01]  /*3cbb0*/  IMAD.MOV.U32 R148, RZ, RZ, R143 ;  /* 0x000000ffff947224 */ /* 0x000fe200078e008f */
[----:B------:R-:W-:Y:S01]  /*3cbc0*/  STL.64 [R1+0x8d0], R58 ;  /* 0x0008d03a01007387 */ /* 0x000fe20000100a00 */
[----:B------:R-:W-:Y:S02]  /*3cbd0*/  IMAD.MOV.U32 R149, RZ, RZ, R250 ;  /* 0x000000ffff957224 */ /* 0x000fe400078e00fa */
[----:B------:R-:W-:-:S02]  /*3cbe0*/  IMAD.MOV.U32 R143, RZ, RZ, R251 ;  /* 0x000000ffff8f7224 */ /* 0x000fc400078e00fb */
[----:B------:R-:W-:Y:S01]  /*3cbf0*/  IMAD.MOV.U32 R153, RZ, RZ, R150 ;  /* 0x000000ffff997224 */ /* 0x000fe200078e0096 */
[----:B------:R3:W-:Y:S01]  /*3cc00*/  STL.64 [R1+0x8c8], R52 ;  /* 0x0008c83401007387 */ /* 0x0007e20000100a00 */
[----:B------:R-:W-:Y:S02]  /*3cc10*/  IMAD.MOV.U32 R250, RZ, RZ, R132 ;  /* 0x000000fffffa7224 */ /* 0x000fe400078e0084 */
[----:B------:R-:W-:Y:S02]  /*3cc20*/  IMAD.MOV.U32 R251, RZ, RZ, R23 ;  /* 0x000000fffffb7224 */ /* 0x000fe400078e0017 */
[----:B------:R-:W-:Y:S02]  /*3cc30*/  IMAD.MOV.U32 R159, RZ, RZ, R151 ;  /* 0x000000ffff9f7224 */ /* 0x000fe400078e0097 */
[----:B------:R-:W-:Y:S02]  /*3cc40*/  IMAD.MOV.U32 R150, RZ, RZ, R145 ;  /* 0x000000ffff967224 */ /* 0x000fe400078e0091 */
[----:B------:R-:W-:-:S02]  /*3cc50*/  IMAD.MOV.U32 R132, RZ, RZ, R22 ;  /* 0x000000ffff847224 */ /* 0x000fc400078e0016 */
[----:B------:R-:W-:Y:S01]  /*3cc60*/  IMAD.MOV.U32 R151, RZ, RZ, R139 ;  /* 0x000000ffff977224 */ /* 0x000fe200078e008b */
[-C--:B---3--:R-:W-:Y:S01]  /*3cc70*/  LEA R52, P4, R161, R2.reuse, 0x1 ;  /* 0x00000002a1347211 */ /* 0x088fe200078808ff */
[----:B------:R-:W-:Y:S01]  /*3cc80*/  IMAD.MOV.U32 R145, RZ, RZ, R128 ;  /* 0x000000ffff917224 */ /* 0x000fe200078e0080 */
[----:B--2---:R-:W-:Y:S01]  /*3cc90*/  LEA R22, P2, R152, R2, 0x1 ;  /* 0x0000000298167211 */ /* 0x004fe200078408ff */
[----:B------:R-:W-:Y:S02]  /*3cca0*/  IMAD.MOV.U32 R139, RZ, RZ, R129 ;  /* 0x000000ffff8b7224 */ /* 0x000fe400078e0081 */
[----:B------:R-:W-:Y:S02]  /*3ccb0*/  IMAD.MOV.U32 R128, RZ, RZ, R148 ;  /* 0x000000ffff807224 */ /* 0x000fe400078e0094 */
[----:B------:R-:W-:Y:S02]  /*3ccc0*/  IMAD.MOV.U32 R129, RZ, RZ, R149 ;  /* 0x000000ffff817224 */ /* 0x000fe400078e0095 */
[----:B------:R-:W-:-:S02]  /*3ccd0*/  IMAD.MOV.U32 R148, RZ, RZ, R143 ;  /* 0x000000ffff947224 */ /* 0x000fc400078e008f */
[----:B------:R-:W-:Y:S02]  /*3cce0*/  IMAD.MOV.U32 R149, RZ, RZ, R250 ;  /* 0x000000ffff957224 */ /* 0x000fe400078e00fa */
[----:B------:R-:W-:Y:S01]  /*3ccf0*/  IMAD.MOV.U32 R143, RZ, RZ, R251 ;  /* 0x000000ffff8f7224 */ /* 0x000fe200078e00fb */
[-C--:B------:R-:W-:Y:S01]  /*3cd00*/  LEA.HI.X.SX32 R53, R161, R3.reuse, 0x1, P4 ;  /* 0x00000003a1357211 */ /* 0x080fe200020f0eff */
[----:B------:R-:W-:Y:S01]  /*3cd10*/  IMAD.MOV.U32 R250, RZ, RZ, R132 ;  /* 0x000000fffffa7224 */ /* 0x000fe200078e0084 */
[----:B------:R-:W-:Y:S01]  /*3cd20*/  LEA.HI.X.SX32 R23, R152, R3, 0x1, P2 ;  /* 0x0000000398177211 */ /* 0x000fe200010f0eff */
[----:B------:R-:W-:Y:S01]  /*3cd30*/  IMAD.MOV.U32 R132, RZ, RZ, R131 ;  /* 0x000000ffff847224 */ /* 0x000fe200078e0083 */
[-C--:B------:R-:W-:Y:S01]  /*3cd40*/  LEA R58, P3, R160, R2.reuse, 0x1 ;  /* 0x00000002a03a7211 */ /* 0x080fe200078608ff */
[----:B------:R-:W-:Y:S01]  /*3cd50*/  IMAD.MOV.U32 R251, RZ, RZ, R130 ;  /* 0x000000fffffb7224 */ /* 0x000fe200078e0082 */
[----:B------:R-:W2:Y:S01]  /*3cd60*/  LDL.LU R152, [R1+0xf0] ;  /* 0x0000f00001987983 */ /* 0x000ea20000300800 */
[----:B------:R-:W-:Y:S01]  /*3cd70*/  IMAD.MOV.U32 R131, RZ, RZ, R16 ;  /* 0x000000ffff837224 */ /* 0x000fe200078e0010 */
[----:B------:R-:W-:Y:S01]  /*3cd80*/  LEA R16, P2, R165, R2, 0x1 ;  /* 0x00000002a5107211 */ /* 0x000fe200078408ff */
[----:B------:R-:W-:-:S02]  /*3cd90*/  IMAD.MOV.U32 R161, RZ, RZ, R128 ;  /* 0x000000ffffa17224 */ /* 0x000fc400078e0080 */
[----:B------:R-:W-:Y:S02]  /*3cda0*/  IMAD.MOV.U32 R130, RZ, RZ, R17 ;  /* 0x000000ffff827224 */ /* 0x000fe400078e0011 */
[----:B------:R-:W-:Y:S02]  /*3cdb0*/  IMAD.MOV.U32 R128, RZ, RZ, R143 ;  /* 0x000000ffff807224 */ /* 0x000fe400078e008f */
[----:B------:R-:W-:Y:S01]  /*3cdc0*/  IMAD.MOV.U32 R143, RZ, RZ, R14 ;  /* 0x000000ffff8f7224 */ /* 0x000fe200078e000e */
[-C--:B------:R-:W-:Y:S02]  /*3cdd0*/  LEA.HI.X.SX32 R59, R160, R3.reuse, 0x1, P3 ;  /* 0x00000003a03b7211 */ /* 0x080fe400018f0eff */
[----:B------:R-:W-:Y:S01]  /*3cde0*/  LEA.HI.X.SX32 R17, R165, R3, 0x1, P2 ;  /* 0x00000003a5117211 */ /* 0x000fe200010f0eff */
[----:B------:R-:W-:Y:S02]  /*3cdf0*/  IMAD.MOV.U32 R165, RZ, RZ, R139 ;  /* 0x000000ffffa57224 */ /* 0x000fe400078e008b */
[----:B------:R-:W-:-:S02]  /*3ce00*/  IMAD.MOV.U32 R139, RZ, RZ, R149 ;  /* 0x000000ffff8b7224 */ /* 0x000fc400078e0095 */
[----:B------:R-:W-:Y:S02]  /*3ce10*/  IMAD.MOV.U32 R160, RZ, RZ, R150 ;  /* 0x000000ffffa07224 */ /* 0x000fe400078e0096 */
[----:B------:R-:W-:Y:S02]  /*3ce20*/  IMAD.MOV.U32 R149, RZ, RZ, R136 ;  /* 0x000000ffff957224 */ /* 0x000fe400078e0088 */
[----:B------:R-:W-:Y:S02]  /*3ce30*/  IMAD.MOV.U32 R150, RZ, RZ, R145 ;  /* 0x000000ffff967224 */ /* 0x000fe400078e0091 */
[----:B------:R-:W-:Y:S01]  /*3ce40*/  IMAD.MOV.U32 R136, RZ, RZ, R18 ;  /* 0x000000ffff887224 */ /* 0x000fe200078e0012 */
[----:B------:R-:W-:Y:S01]  /*3ce50*/  LEA R18, P2, R158, R2, 0x1 ;  /* 0x000000029e127211 */ /* 0x000fe200078408ff */
[----:B------:R-:W-:Y:S02]  /*3ce60*/  IMAD.MOV.U32 R145, RZ, RZ, R148 ;  /* 0x000000ffff917224 */ /* 0x000fe400078e0094 */
[----:B------:R-:W-:-:S02]  /*3ce70*/  IMAD.MOV.U32 R148, RZ, RZ, R132 ;  /* 0x000000ffff947224 */ /* 0x000fc400078e0084 */
[----:B------:R-:W-:Y:S02]  /*3ce80*/  IMAD.MOV.U32 R132, RZ, RZ, R131 ;  /* 0x000000ffff847224 */ /* 0x000fe400078e0083 */
[----:B------:R-:W-:Y:S02]  /*3ce90*/  IMAD.MOV.U32 R7, RZ, RZ, R165 ;  /* 0x000000ffff077224 */ /* 0x000fe400078e00a5 */
[----:B------:R-:W-:Y:S01]  /*3cea0*/  IMAD.MOV.U32 R131, RZ, RZ, R19 ;  /* 0x000000ffff837224 */ /* 0x000fe200078e0013 */
[----:B------:R-:W-:Y:S02]  /*3ceb0*/  LEA.HI.X.SX32 R19, R158, R3, 0x1, P2 ;  /* 0x000000039e137211 */ /* 0x000fe400010f0eff */
[----:B----4-:R-:W-:-:S04]  /*3cec0*/  LEA R60, P1, R164, R2, 0x1 ;  /* 0x00000002a43c7211 */ /* 0x010fc800078208ff */
[-C--:B------:R-:W-:Y:S01]  /*3ced0*/  LEA.HI.X.SX32 R61, R164, R3.reuse, 0x1, P1 ;  /* 0x00000003a43d7211 */ /* 0x080fe200008f0eff */
[----:B------:R-:W-:Y:S02]  /*3cee0*/  IMAD.MOV.U32 R164, RZ, RZ, R159 ;  /* 0x000000ffffa47224 */ /* 0x000fe400078e009f */
[----:B------:R-:W-:Y:S02]  /*3cef0*/  IMAD.MOV.U32 R159, RZ, RZ, R151 ;  /* 0x000000ffff9f7224 */ /* 0x000fe400078e0097 */
[----:B------:R-:W-:Y:S01]  /*3cf00*/  IMAD.MOV.U32 R151, RZ, RZ, R129 ;  /* 0x000000ffff977224 */ /* 0x000fe200078e0081 */
[C---:B------:R-:W-:Y:S01]  /*3cf10*/  LEA R14, P1, R164.reuse, R2, 0x1 ;  /* 0x00000002a40e7211 */ /* 0x040fe200078208ff */
[----:B------:R-:W-:Y:S02]  /*3cf20*/  IMAD.MOV.U32 R129, RZ, RZ, R251 ;  /* 0x000000ffff817224 */ /* 0x000fe400078e00fb */
[----:B------:R-:W-:Y:S02]  /*3cf30*/  IMAD.MOV.U32 R251, RZ, RZ, R130 ;  /* 0x000000fffffb7224 */ /* 0x000fe400078e0082 */
[----:B------:R-:W-:Y:S01]  /*3cf40*/  IMAD.MOV.U32 R130, RZ, RZ, R15 ;  /* 0x000000ffff827224 */ /* 0x000fe200078e000f */
[----:B------:R-:W-:Y:S01]  /*3cf50*/  LEA.HI.X.SX32 R15, R164, R3, 0x1, P1 ;  /* 0x00000003a40f7211 */ /* 0x000fe200008f0eff */
[----:B------:R0:W-:Y:S04]  /*3cf60*/  STL.64 [R1+0x8c0], R60 ;  /* 0x0008c03c01007387 */ /* 0x0001e80000100a00 */
[----:B------:R-:W-:Y:S01]  /*3cf70*/  STL.64 [R1+0x8b0], R58 ;  /* 0x0008b03a01007387 */ /* 0x000fe20000100a00 */
[----:B------:R-:W-:-:S03]  /*3cf80*/  IMAD.MOV.U32 R165, RZ, RZ, R151 ;  /* 0x000000ffffa57224 */ /* 0x000fc600078e0097 */
[----:B0-----:R-:W3:Y:S04]  /*3cf90*/  LDL.LU R61, [R1+0xe0] ;  /* 0x0000e000013d7983 */ /* 0x001ee80000300800 */
[----:B------:R-:W-:Y:S04]  /*3cfa0*/  STL.64 [R1+0x8a8], R52 ;  /* 0x0008a83401007387 */ /* 0x000fe80000100a00 */
[----:B------:R0:W-:Y:S04]  /*3cfb0*/  STL.64 [R1+0x8a0], R14 ;  /* 0x0008a00e01007387 */ /* 0x0001e80000100a00 */
[----:B0-----:R-:W4:Y:S04]  /*3cfc0*/  LDL.LU.64 R14, [R1+0x1748] ;  /* 0x00174800010e7983 */ /* 0x001f280000300a00 */
[----:B------:R-:W2:Y:S04]  /*3cfd0*/  LDL.LU R151, [R1+0xfc] ;  /* 0x0000fc0001977983 */ /* 0x000ea80000300800 */
[----:B------:R-:W3:Y:S01]  /*3cfe0*/  LDL.LU R158, [R1+0x100] ;  /* 0x00010000019e7983 */ /* 0x000ee20000300800 */
[CC--:B------:R-:W-:Y:S01]  /*3cff0*/  LEA R52, P4, R144.reuse, R2.reuse, 0x1 ;  /* 0x0000000290347211 */ /* 0x0c0fe200078808ff */
[----:B------:R-:W-:Y:S01]  /*3d000*/  IMAD.MOV.U32 R164, RZ, RZ, R161 ;  /* 0x000000ffffa47224 */ /* 0x000fe200078e00a1 */
[----:B------:R-:W-:Y:S01]  /*3d010*/  LEA R58, P3, R157, R2, 0x1 ;  /* 0x000000029d3a7211 */ /* 0x000fe200078608ff */
[----:B------:R-:W-:Y:S01]  /*3d020*/  IMAD.MOV.U32 R60, RZ, RZ, R159 ;  /* 0x000000ffff3c7224 */ /* 0x000fe200078e009f */
[----:B------:R-:W-:Y:S01]  /*3d030*/  LEA.HI.X.SX32 R53, R144, R3, 0x1, P4 ;  /* 0x0000000390357211 */ /* 0x000fe200020f0eff */
[----:B------:R-:W-:-:S02]  /*3d040*/  IMAD.MOV.U32 R161, RZ, RZ, R150 ;  /* 0x000000ffffa17224 */ /* 0x000fc400078e0096 */
[----:B------:R-:W-:Y:S02]  /*3d050*/  IMAD.MOV.U32 R159, RZ, RZ, R145 ;  /* 0x000000ffff9f7224 */ /* 0x000fe400078e0091 */
[----:B------:R-:W-:Y:S02]  /*3d060*/  IMAD.MOV.U32 R144, RZ, RZ, R143 ;  /* 0x000000ffff907224 */ /* 0x000fe400078e008f */
[----:B------:R-:W-:Y:S02]  /*3d070*/  IMAD.MOV.U32 R145, RZ, RZ, R130 ;  /* 0x000000ffff917224 */ /* 0x000fe400078e0082 */
[----:B------:R-:W-:Y:S01]  /*3d080*/  IMAD.MOV.U32 R143, RZ, RZ, R137 ;  /* 0x000000ffff8f7224 */ /* 0x000fe200078e0089 */
[----:B------:R-:W-:Y:S01]  /*3d090*/  LEA.HI.X.SX32 R59, R157, R3, 0x1, P3 ;  /* 0x000000039d3b7211 */ /* 0x000fe200018f0eff */
[----:B------:R-:W-:Y:S02]  /*3d0a0*/  IMAD.MOV.U32 R150, RZ, RZ, R139 ;  /* 0x000000ffff967224 */ /* 0x000fe400078e008b */
[----:B------:R-:W-:Y:S01]  /*3d0b0*/  IMAD.MOV.U32 R130, RZ, RZ, R112 ;  /* 0x000000ffff827224 */ /* 0x000fe200078e0070 */
[-C--:B------:R-:W-:Y:S01]  /*3d0c0*/  LEA R112, P1, R60, R2.reuse, 0x1 ;  /* 0x000000023c707211 */ /* 0x080fe200078208ff */
[----:B------:R-:W-:Y:S01]  /*3d0d0*/  IMAD.MOV.U32 R137, RZ, RZ, R12 ;  /* 0x000000ffff897224 */ /* 0x000fe200078e000c */
[----:B------:R-:W-:Y:S01]  /*3d0e0*/  LEA R12, P2, R161, R2, 0x1 ;  /* 0x00000002a10c7211 */ /* 0x000fe200078408ff */
[----:B------:R-:W-:-:S02]  /*3d0f0*/  IMAD.MOV.U32 R139, RZ, RZ, R128 ;  /* 0x000000ffff8b7224 */ /* 0x000fc400078e0080 */
[----:B------:R-:W-:Y:S02]  /*3d100*/  IMAD.MOV.U32 R128, RZ, RZ, R148 ;  /* 0x000000ffff807224 */ /* 0x000fe400078e0094 */
[----:B------:R-:W-:Y:S02]  /*3d110*/  IMAD.MOV.U32 R157, RZ, RZ, R149 ;  /* 0x000000ffff9d7224 */ /* 0x000fe400078e0095 */
[----:B------:R-:W-:Y:S02]  /*3d120*/  IMAD.MOV.U32 R148, RZ, RZ, R131 ;  /* 0x000000ffff947224 */ /* 0x000fe400078e0083 */
[----:B------:R-:W-:Y:S02]  /*3d130*/  IMAD.MOV.U32 R149, RZ, RZ, R136 ;  /* 0x000000ffff957224 */ /* 0x000fe400078e0088 */
[----:B------:R-:W-:Y:S01]  /*3d140*/  IMAD.MOV.U32 R131, RZ, RZ, R113 ;  /* 0x000000ffff837224 */ /* 0x000fe200078e0071 */
[-C--:B------:R-:W-:Y:S01]  /*3d150*/  LEA.HI.X.SX32 R113, R60, R3.reuse, 0x1, P1 ;  /* 0x000000033c717211 */ /* 0x080fe200008f0eff */
[----:B------:R-:W-:Y:S01]  /*3d160*/  IMAD.MOV.U32 R136, RZ, RZ, R13 ;  /* 0x000000ffff887224 */ /* 0x000fe200078e000d */
[----:B------:R-:W-:Y:S01]  /*3d170*/  LEA.HI.X.SX32 R13, R161, R3, 0x1, P2 ;  /* 0x00000003a10d7211 */ /* 0x000fe200010f0eff */
[----:B------:R-:W-:-:S02]  /*3d180*/  IMAD.MOV.U32 R60, RZ, RZ, R159 ;  /* 0x000000ffff3c7224 */ /* 0x000fc400078e009f */
[----:B------:R-:W-:Y:S01]  /*3d190*/  IMAD.MOV.U32 R161, RZ, RZ, R150 ;  /* 0x000000ffffa17224 */ /* 0x000fe200078e0096 */
[----:B------:R-:W-:Y:S01]  /*3d1a0*/  STL.64 [R1+0x890], R58 ;  /* 0x0008903a01007387 */ /* 0x000fe20000100a00 */
[----:B------:R-:W-:Y:S02]  /*3d1b0*/  IMAD.MOV.U32 R150, RZ, RZ, R145 ;  /* 0x000000ffff967224 */ /* 0x000fe400078e0091 */
[----:B------:R-:W-:Y:S01]  /*3d1c0*/  IMAD.MOV.U32 R145, RZ, RZ, R130 ;  /* 0x000000ffff917224 */ /* 0x000fe200078e0082 */
[----:B------:R-:W-:Y:S01]  /*3d1d0*/  STL.64 [R1+0x888], R52 ;  /* 0x0008883401007387 */ /* 0x000fe20000100a00 */
[----:B------:R-:W-:Y:S02]  /*3d1e0*/  IMAD.MOV.U32 R130, RZ, RZ, R248 ;  /* 0x000000ffff827224 */ /* 0x000fe400078e00f8 */
[----:B------:R-:W-:Y:S01]  /*3d1f0*/  IMAD.MOV.U32 R248, RZ, RZ, R118 ;  /* 0x000000fffff87224 */ /* 0x000fe200078e0076 */
[----:B------:R-:W-:Y:S01]  /*3d200*/  LEA R118, P1, R60, R2, 0x1 ;  /* 0x000000023c767211 */ /* 0x000fe200078208ff */
[----:B------:R-:W-:-:S02]  /*3d210*/  IMAD.MOV.U32 R159, RZ, RZ, R144 ;  /* 0x000000ffff9f7224 */ /* 0x000fc400078e0090 */
[----:B------:R-:W-:Y:S02]  /*3d220*/  IMAD.MOV.U32 R144, RZ, RZ, R143 ;  /* 0x000000ffff907224 */ /* 0x000fe400078e008f */
[----:B------:R-:W-:Y:S02]  /*3d230*/  IMAD.MOV.U32 R143, RZ, RZ, R137 ;  /* 0x000000ffff8f7224 */ /* 0x000fe400078e0089 */
[----:B------:R-:W-:Y:S01]  /*3d240*/  IMAD.MOV.U32 R137, RZ, RZ, R119 ;  /* 0x000000ffff897224 */ /* 0x000fe200078e0077 */
[----:B------:R-:W-:Y:S01]  /*3d250*/  LEA.HI.X.SX32 R119, R60, R3, 0x1, P1 ;  /* 0x000000033c777211 */ /* 0x000fe200008f0eff */
[----:B------:R0:W-:Y:S04]  /*3d260*/  STL.64 [R1+0x880], R112 ;  /* 0x0008807001007387 */ /* 0x0001e80000100a00 */
[----:B0-----:R-:W4:Y:S01]  /*3d270*/  LDL.LU.64 R112, [R1+0x1740] ;  /* 0x0017400001707983 */ /* 0x001f220000300a00 */
[----:B--2---:R-:W-:-:S02]  /*3d280*/  LEA R52, P4, R151, R2, 0x1 ;  /* 0x0000000297347211 */ /* 0x004fc400078808ff */
[C---:B---3--:R-:W-:Y:S02]  /*3d290*/  LEA R58, P3, R158.reuse, R2, 0x1 ;  /* 0x000000029e3a7211 */ /* 0x048fe400078608ff */
[-C--:B------:R-:W-:Y:S02]  /*3d2a0*/  LEA.HI.X.SX32 R53, R151, R3.reuse, 0x1, P4 ;  /* 0x0000000397357211 */ /* 0x080fe400020f0eff */
[----:B------:R-:W-:-:S05]  /*3d2b0*/  LEA.HI.X.SX32 R59, R158, R3, 0x1, P3 ;  /* 0x000000039e3b7211 */ /* 0x000fca00018f0eff */
[----:B------:R-:W-:Y:S04]  /*3d2c0*/  STL.64 [R1+0x870], R58 ;  /* 0x0008703a01007387 */ /* 0x000fe80000100a00 */
[----:B------:R-:W-:Y:S04]  /*3d2d0*/  STL.64 [R1+0x868], R52 ;  /* 0x0008683401007387 */ /* 0x000fe80000100a00 */
[----:B------:R0:W-:Y:S04]  /*3d2e0*/  STL.64 [R1+0x860], R118 ;  /* 0x0008607601007387 */ /* 0x0001e80000100a00 */
[----:B0-----:R-:W2:Y:S04]  /*3d2f0*/  LDL.LU.64 R118, [R1+0x1738] ;  /* 0x0017380001767983 */ /* 0x001ea80000300a00 */
[----:B------:R-:W3:Y:S01]  /*3d300*/  LDL.LU R60, [R1+0xe4] ;  /* 0x0000e400013c7983 */ /* 0x000ee20000300800 */
[----:B------:R-:W-:-:S02]  /*3d310*/  IMAD.MOV.U32 R151, RZ, RZ, R148 ;  /* 0x000000ffff977224 */ /* 0x000fc400078e0094 */
[----:B------:R-:W-:Y:S02]  /*3d320*/  IMAD.MOV.U32 R148, RZ, RZ, R136 ;  /* 0x000000ffff947224 */ /* 0x000fe400078e0088 */
[----:B------:R-:W-:Y:S02]  /*3d330*/  IMAD.MOV.U32 R136, RZ, RZ, R122 ;  /* 0x000000ffff887224 */ /* 0x000fe400078e007a */
[----:B------:R-:W-:Y:S02]  /*3d340*/  IMAD.MOV.U32 R158, RZ, RZ, R157 ;  /* 0x000000ffff9e7224 */ /* 0x000fe400078e009d */
[----:B----4-:R-:W-:Y:S01]  /*3d350*/  IMAD.MOV.U32 R122, RZ, RZ, R14 ;  /* 0x000000ffff7a7224 */ /* 0x010fe200078e000e */
[-C--:B------:R-:W-:Y:S01]  /*3d360*/  LEA R14, P2, R161, R2.reuse, 0x1 ;  /* 0x00000002a10e7211 */ /* 0x080fe200078408ff */
[----:B------:R-:W-:Y:S01]  /*3d370*/  IMAD.MOV.U32 R157, RZ, RZ, R149 ;  /* 0x000000ffff9d7224 */ /* 0x000fe200078e0095 */
[----:B------:R-:W-:Y:S01]  /*3d380*/  LEA R58, P3, R152, R2, 0x1 ;  /* 0x00000002983a7211 */ /* 0x000fe200078608ff */
[----:B------:R-:W-:-:S02]  /*3d390*/  IMAD.MOV.U32 R149, RZ, RZ, R131 ;  /* 0x000000ffff957224 */ /* 0x000fc400078e0083 */
[----:B------:R-:W-:Y:S02]  /*3d3a0*/  IMAD.MOV.U32 R131, RZ, RZ, R249 ;  /* 0x000000ffff837224 */ /* 0x000fe400078e00f9 */
[----:B------:R-:W-:Y:S01]  /*3d3b0*/  IMAD.MOV.U32 R249, RZ, RZ, R15 ;  /* 0x000000fffff97224 */ /* 0x000fe200078e000f */
[-C--:B------:R-:W-:Y:S01]  /*3d3c0*/  LEA.HI.X.SX32 R15, R161, R3.reuse, 0x1, P2 ;  /* 0x00000003a10f7211 */ /* 0x080fe200010f0eff */
[----:B------:R-:W-:Y:S01]  /*3d3d0*/  IMAD.MOV.U32 R161, RZ, RZ, R158 ;  /* 0x000000ffffa17224 */ /* 0x000fe200078e009e */
[----:B------:R-:W-:Y:S01]  /*3d3e0*/  LEA.HI.X.SX32 R59, R152, R3, 0x1, P3 ;  /* 0x00000003983b7211 */ /* 0x000fe200018f0eff */
[----:B------:R-:W-:Y:S02]  /*3d3f0*/  IMAD.MOV.U32 R158, RZ, RZ, R159 ;  /* 0x000000ffff9e7224 */ /* 0x000fe400078e009f */
[----:B------:R-:W-:Y:S02]  /*3d400*/  IMAD.MOV.U32 R152, RZ, RZ, R150 ;  /* 0x000000ffff987224 */ /* 0x000fe400078e0096 */
[----:B------:R-:W-:Y:S01]  /*3d410*/  IMAD.MOV.U32 R159, RZ, RZ, R157 ;  /* 0x000000ffff9f7224 */ /* 0x000fe200078e009d */
[----:B------:R-:W-:Y:S01]  /*3d420*/  LEA R52, P4, R153, R2, 0x1 ;  /* 0x0000000299347211 */ /* 0x000fe200078808ff */
[----:B------:R-:W-:-:S02]  /*3d430*/  IMAD.MOV.U32 R150, RZ, RZ, R144 ;  /* 0x000000ffff967224 */ /* 0x000fc400078e0090 */
[----:B------:R-:W-:Y:S02]  /*3d440*/  IMAD.MOV.U32 R157, RZ, RZ, R143 ;  /* 0x000000ffff9d7224 */ /* 0x000fe400078e008f */
[----:B------:R-:W-:Y:S02]  /*3d450*/  IMAD.MOV.U32 R144, RZ, RZ, R130 ;  /* 0x000000ffff907224 */ /* 0x000fe400078e0082 */
[----:B------:R-:W-:Y:S02]  /*3d460*/  IMAD.MOV.U32 R143, RZ, RZ, R136 ;  /* 0x000000ffff8f7224 */ /* 0x000fe400078e0088 */
[----:B------:R-:W-:Y:S02]  /*3d470*/  IMAD.MOV.U32 R130, RZ, RZ, R137 ;  /* 0x000000ffff827224 */ /* 0x000fe400078e0089 */
[----:B------:R-:W-:Y:S02]  /*3d480*/  IMAD.MOV.U32 R136, RZ, RZ, R123 ;  /* 0x000000ffff887224 */ /* 0x000fe400078e007b */
[----:B------:R-:W-:Y:S01]  /*3d490*/  IMAD.MOV.U32 R137, RZ, RZ, R122 ;  /* 0x000000ffff897224 */ /* 0x000fe200078e007a */
[----:B------:R-:W-:Y:S01]  /*3d4a0*/  LEA R122, P1, R8, R2, 0x1 ;  /* 0x00000002087a7211 */ /* 0x000fe200078208ff */
[----:B------:R-:W-:Y:S01]  /*3d4b0*/  IMAD.MOV.U32 R123, RZ, RZ, R8 ;  /* 0x000000ffff7b7224 */ /* 0x000fe200078e0008 */
[----:B------:R-:W-:Y:S01]  /*3d4c0*/  LEA.HI.X.SX32 R53, R153, R3, 0x1, P4 ;  /* 0x0000000399357211 */ /* 0x000fe200020f0eff */
[----:B------:R0:W-:Y:S01]  /*3d4d0*/  STL.64 [R1+0x850], R58 ;  /* 0x0008503a01007387 */ /* 0x0001e20000100a00 */
[----:B------:R-:W-:-:S02]  /*3d4e0*/  IMAD.MOV.U32 R153, RZ, RZ, R151 ;  /* 0x000000ffff997224 */ /* 0x000fc400078e0097 */
[----:B------:R-:W-:Y:S01]  /*3d4f0*/  LEA.HI.X.SX32 R123, R123, R3, 0x1, P1 ;  /* 0x000000037b7b7211 */ /* 0x000fe200008f0eff */
[----:B------:R-:W-:Y:S01]  /*3d500*/  IMAD.MOV.U32 R151, RZ, RZ, R145 ;  /* 0x000000ffff977224 */ /* 0x000fe200078e0091 */
[----:B------:R1:W-:Y:S01]  /*3d510*/  STL.64 [R1+0x848], R52 ;  /* 0x0008483401007387 */ /* 0x0003e20000100a00 */
[----:B------:R-:W-:Y:S01]  /*3d520*/  IMAD.MOV.U32 R145, RZ, RZ, R131 ;  /* 0x000000ffff917224 */ /* 0x000fe200078e0083 */
[----:B0-----:R-:W-:Y:S01]  /*3d530*/  LEA R58, P3, R61, R2, 0x1 ;  /* 0x000000023d3a7211 */ /* 0x001fe200078608ff */
[----:B------:R-:W-:-:S03]  /*3d540*/  IMAD.MOV.U32 R131, RZ, RZ, R135 ;  /* 0x000000ffff837224 */ /* 0x000fc600078e0087 */
[-C--:B------:R-:W-:Y:S01]  /*3d550*/  LEA.HI.X.SX32 R59, R61, R3.reuse, 0x1, P3 ;  /* 0x000000033d3b7211 */ /* 0x080fe200018f0eff */
[----:B------:R-:W-:Y:S01]  /*3d560*/  IMAD.MOV.U32 R135, RZ, RZ, R120 ;  /* 0x000000ffff877224 */ /* 0x000fe200078e0078 */
[C---:B-1----:R-:W-:Y:S01]  /*3d570*/  LEA R52, P4, R160.reuse, R2, 0x1 ;  /* 0x00000002a0347211 */ /* 0x042fe200078808ff */
[----:B------:R-:W-:Y:S01]  /*3d580*/  IMAD.MOV.U32 R120, RZ, RZ, R9 ;  /* 0x000000ffff787224 */ /* 0x000fe200078e0009 */
[----:B------:R0:W-:Y:S01]  /*3d590*/  STL.64 [R1+0x840], R122 ;  /* 0x0008407a01007387 */ /* 0x0001e20000100a00 */
[----:B------:R-:W-:Y:S01]  /*3d5a0*/  IMAD.MOV.U32 R61, RZ, RZ, R10 ;  /* 0x000000ffff3d7224 */ /* 0x000fe200078e000a */
[----:B------:R-:W-:Y:S01]  /*3d5b0*/  LEA.HI.X.SX32 R53, R160, R3, 0x1, P4 ;  /* 0x00000003a0357211 */ /* 0x000fe200020f0eff */
[----:B------:R-:W-:Y:S02]  /*3d5c0*/  IMAD.MOV.U32 R160, RZ, RZ, R161 ;  /* 0x000000ffffa07224 */ /* 0x000fe400078e00a1 */
[----:B------:R-:W-:Y:S01]  /*3d5d0*/  IMAD.MOV.U32 R161, RZ, RZ, R152 ;  /* 0x000000ffffa17224 */ /* 0x000fe200078e0098 */
[----:B0-----:R-:W4:Y:S04]  /*3d5e0*/  LDL.LU.64 R122, [R1+0x1730] ;  /* 0x00173000017a7983 */ /* 0x001f280000300a00 */
[----:B------:R0:W-:Y:S01]  /*3d5f0*/  STL.64 [R1+0x830], R58 ;  /* 0x0008303a01007387 */ /* 0x0001e20000100a00 */
[----:B------:R-:W-:-:S02]  /*3d600*/  IMAD.MOV.U32 R152, RZ, RZ, R153 ;  /* 0x000000ffff987224 */ /* 0x000fc400078e0099 */
[----:B------:R-:W-:Y:S01]  /*3d610*/  IMAD.MOV.U32 R153, RZ, RZ, R159 ;  /* 0x000000ffff997224 */ /* 0x000fe200078e009f */
[----:B------:R1:W-:Y:S01]  /*3d620*/  STL.64 [R1+0x828], R52 ;  /* 0x0008283401007387 */ /* 0x0003e20000100a00 */
[----:B------:R-:W-:Y:S01]  /*3d630*/  IMAD.MOV.U32 R159, RZ, RZ, R150 ;  /* 0x000000ffff9f7224 */ /* 0x000fe200078e0096 */
[----:B0-----:R-:W-:Y:S01]  /*3d640*/  LEA R58, P3, R164, R2, 0x1 ;  /* 0x00000002a43a7211 */ /* 0x001fe200078608ff */
[----:B------:R-:W-:-:S03]  /*3d650*/  IMAD.MOV.U32 R150, RZ, RZ, R151 ;  /* 0x000000ffff967224 */ /* 0x000fc600078e0097 */
[-C--:B------:R-:W-:Y:S02]  /*3d660*/  LEA.HI.X.SX32 R59, R164, R3.reuse, 0x1, P3 ;  /* 0x00000003a43b7211 */ /* 0x080fe400018f0eff */
[C---:B-1----:R-:W-:Y:S01]  /*3d670*/  LEA R52, P4, R165.reuse, R2, 0x1 ;  /* 0x00000002a5347211 */ /* 0x042fe200078808ff */
[----:B------:R-:W-:Y:S02]  /*3d680*/  IMAD.MOV.U32 R151, RZ, RZ, R157 ;  /* 0x000000ffff977224 */ /* 0x000fe400078e009d */
[----:B------:R-:W-:Y:S01]  /*3d690*/  IMAD.MOV.U32 R157, RZ, RZ, R144 ;  /* 0x000000ffff9d7224 */ /* 0x000fe200078e0090 */
[----:B------:R-:W-:Y:S01]  /*3d6a0*/  LEA.HI.X.SX32 R53, R165, R3, 0x1, P4 ;  /* 0x00000003a5357211 */ /* 0x000fe200020f0eff */
        /* <DEDUP_REMOVED lines=12> */
[----:B---3--:R-:W-:-:S04]  /*3d770*/  LEA R8, P2, R60, R2, 0x1 ;  /* 0x000000023c087211 */ /* 0x008fc800078408ff */
[----:B------:R-:W-:Y:S02]  /*3d780*/  LEA.HI.X.SX32 R9, R60, R3, 0x1, P2 ;  /* 0x000000033c097211 */ /* 0x000fe400010f0eff */
[----:B------:R-:W-:-:S04]  /*3d790*/  LEA R60, P1, R10, R2, 0x1 ;  /* 0x000000020a3c7211 */ /* 0x000fc800078208ff */
[----:B------:R-:W-:-:S05]  /*3d7a0*/  LEA.HI.X.SX32 R61, R61, R3, 0x1, P1 ;  /* 0x000000033d3d7211 */ /* 0x000fca00008f0eff */
[----:B------:R-:W-:Y:S01]  /*3d7b0*/  STL.64 [R1+0x820], R60 ;  /* 0x0008203c01007387 */ /* 0x000fe20000100a00 */
[----:B------:R-:W-:-:S03]  /*3d7c0*/  LEA R10, P2, R7, R2, 0x1 ;  /* 0x00000002070a7211 */ /* 0x000fc600078408ff */
[----:B------:R0:W-:Y:S01]  /*3d7d0*/  STL.64 [R1+0x810], R58 ;  /* 0x0008103a01007387 */ /* 0x0001e20000100a00 */
[----:B------:R-:W-:Y:S01]  /*3d7e0*/  LEA.HI.X.SX32 R11, R7, R3, 0x1, P2 ;  /* 0x00000003070b7211 */ /* 0x000fe200010f0eff */
[----:B------:R-:W-:Y:S02]  /*3d7f0*/  IMAD.MOV.U32 R7, RZ, RZ, R150 ;  /* 0x000000ffff077224 */ /* 0x000fe400078e0096 */
[----:B------:R1:W-:Y:S01]  /*3d800*/  STL.64 [R1+0x808], R52 ;  /* 0x0008083401007387 */ /* 0x0003e20000100a00 */
[----:B0-----:R-:W-:Y:S01]  /*3d810*/  IMAD.MOV.U32 R59, RZ, RZ, R161 ;  /* 0x000000ffff3b7224 */ /* 0x001fe200078e00a1 */
[----:B------:R-:W-:Y:S01]  /*3d820*/  LEA R60, P3, R165, R2, 0x1 ;  /* 0x00000002a53c7211 */ /* 0x000fe200078608ff */
[----:B------:R-:W-:-:S03]  /*3d830*/  IMAD.MOV.U32 R150, RZ, RZ, R129 ;  /* 0x000000ffff967224 */ /* 0x000fc600078e0081 */
[CC--:B------:R-:W-:Y:S01]  /*3d840*/  LEA R128, P1, R59.reuse, R2.reuse, 0x1 ;  /* 0x000000023b807211 */ /* 0x0c0fe200078208ff */
[----:B------:R-:W-:Y:S01]  /*3d850*/  IMAD.MOV.U32 R58, RZ, RZ, R144 ;  /* 0x000000ffff3a7224 */ /* 0x000fe200078e0090 */
[CC--:B-1----:R-:W-:Y:S01]  /*3d860*/  LEA R52, P4, R160.reuse, R2.reuse, 0x1 ;  /* 0x00000002a0347211 */ /* 0x0c2fe200078808ff */
[----:B--2---:R-:W-:Y:S01]  /*3d870*/  IMAD.MOV.U32 R144, RZ, RZ, R118 ;  /* 0x000000ffff907224 */ /* 0x004fe200078e0076 */
[-C--:B------:R-:W-:Y:S01]  /*3d880*/  LEA.HI.X.SX32 R129, R59, R3.reuse, 0x1, P1 ;  /* 0x000000033b817211 */ /* 0x080fe200008f0eff */
[----:B------:R-:W-:Y:S01]  /*3d890*/  IMAD.MOV.U32 R161, RZ, RZ, R145 ;  /* 0x000000ffffa17224 */ /* 0x000fe200078e0091 */
[-C--:B------:R-:W-:Y:S01]  /*3d8a0*/  LEA.HI.X.SX32 R61, R165, R3.reuse, 0x1, P3 ;  /* 0x00000003a53d7211 */ /* 0x080fe200018f0eff */
[----:B------:R-:W2:Y:S01]  /*3d8b0*/  LDL.LU R118, [R1+0x1728] ;  /* 0x0017280001767983 */ /* 0x000ea20000300800 */
[-C--:B------:R-:W-:Y:S01]  /*3d8c0*/  LEA.HI.X.SX32 R53, R160, R3.reuse, 0x1, P4 ;  /* 0x00000003a0357211 */ /* 0x080fe200020f0eff */
[----:B------:R-:W-:Y:S02]  /*3d8d0*/  IMAD.MOV.U32 R145, RZ, RZ, R113 ;  /* 0x000000ffff917224 */ /* 0x000fe400078e0071 */
[----:B------:R0:W-:Y:S01]  /*3d8e0*/  STL.64 [R1+0x800], R128 ;  /* 0x0008008001007387 */ /* 0x0001e20000100a00 */
[----:B------:R-:W-:Y:S01]  /*3d8f0*/  IMAD.MOV.U32 R160, RZ, RZ, R144 ;  /* 0x000000ffffa07224 */ /* 0x000fe200078e0090 */
[-C--:B------:R-:W-:Y:S01]  /*3d900*/  LEA R144, P1, R58, R2.reuse, 0x1 ;  /* 0x000000023a907211 */ /* 0x080fe200078208ff */
[----:B------:R-:W-:Y:S01]  /*3d910*/  IMAD.MOV.U32 R59, RZ, RZ, R152 ;  /* 0x000000ffff3b7224 */ /* 0x000fe200078e0098 */
[----:B------:R-:W-:Y:S01]  /*3d920*/  LEA R112, P2, R164, R2, 0x1 ;  /* 0x00000002a4707211 */ /* 0x000fe200078408ff */
[----:B------:R-:W-:Y:S01]  /*3d930*/  IMAD.MOV.U32 R152, RZ, RZ, R145 ;  /* 0x000000ffff987224 */ /* 0x000fe200078e0091 */
[-C--:B------:R-:W-:Y:S01]  /*3d940*/  LEA.HI.X.SX32 R145, R58, R3.reuse, 0x1, P1 ;  /* 0x000000033a917211 */ /* 0x080fe200008f0eff */
[----:B------:R-:W-:Y:S01]  /*3d950*/  IMAD.MOV.U32 R165, RZ, RZ, R161 ;  /* 0x000000ffffa57224 */ /* 0x000fe200078e00a1 */
[----:B0-----:R-:W3:Y:S04]  /*3d960*/  LDL.LU.64 R128, [R1+0x1720] ;  /* 0x0017200001807983 */ /* 0x001ee80000300a00 */
[----:B------:R0:W-:Y:S01]  /*3d970*/  STL.64 [R1+0x7f0], R60 ;  /* 0x0007f03c01007387 */ /* 0x0001e20000100a00 */
[----:B------:R-:W-:Y:S01]  /*3d980*/  IMAD.MOV.U32 R161, RZ, RZ, R139 ;  /* 0x000000ffffa17224 */ /* 0x000fe200078e008b */
[----:B------:R-:W-:-:S02]  /*3d990*/  LEA.HI.X.SX32 R113, R164, R3, 0x1, P2 ;  /* 0x00000003a4717211 */ /* 0x000fc400010f0eff */
[----:B------:R1:W-:Y:S01]  /*3d9a0*/  STL.64 [R1+0x7e8], R52 ;  /* 0x0007e83401007387 */ /* 0x0003e20000100a00 */
[----:B------:R-:W-:Y:S01]  /*3d9b0*/  IMAD.MOV.U32 R139, RZ, RZ, R114 ;  /* 0x000000ffff8b7224 */ /* 0x000fe200078e0072 */
[CC--:B------:R-:W-:Y:S02]  /*3d9c0*/  LEA R114, P2, R148.reuse, R2.reuse, 0x1 ;  /* 0x0000000294727211 */ /* 0x0c0fe400078408ff */
[-C--:B0-----:R-:W-:Y:S01]  /*3d9d0*/  LEA R60, P3, R149, R2.reuse, 0x1 ;  /* 0x00000002953c7211 */ /* 0x081fe200078608ff */
[----:B------:R0:W-:Y:S01]  /*3d9e0*/  STL.64 [R1+0x7e0], R144 ;  /* 0x0007e09001007387 */ /* 0x0001e20000100a00 */
[-C--:B-1----:R-:W-:Y:S02]  /*3d9f0*/  LEA R52, P4, R117, R2.reuse, 0x1 ;  /* 0x0000000275347211 */ /* 0x082fe400078808ff */
[-C--:B------:R-:W-:Y:S01]  /*3da00*/  LEA.HI.X.SX32 R61, R149, R3.reuse, 0x1, P3 ;  /* 0x00000003953d7211 */ /* 0x080fe200018f0eff */
[----:B------:R-:W-:Y:S01]  /*3da10*/  IMAD.MOV.U32 R164, RZ, RZ, R150 ;  /* 0x000000ffffa47224 */ /* 0x000fe200078e0096 */
[-C--:B------:R-:W-:Y:S01]  /*3da20*/  LEA.HI.X.SX32 R53, R117, R3.reuse, 0x1, P4 ;  /* 0x0000000375357211 */ /* 0x080fe200020f0eff */
[----:B------:R-:W-:Y:S01]  /*3da30*/  IMAD.MOV.U32 R150, RZ, RZ, R115 ;  /* 0x000000ffff967224 */ /* 0x000fe200078e0073 */
[----:B------:R-:W-:Y:S01]  /*3da40*/  LEA.HI.X.SX32 R115, R148, R3, 0x1, P2 ;  /* 0x0000000394737211 */ /* 0x000fe200010f0eff */
[----:B0-----:R-:W3:Y:S01]  /*3da50*/  LDL.LU.64 R144, [R1+0x1718] ;  /* 0x0017180001907983 */ /* 0x001ee20000300a00 */
[----:B------:R-:W-:Y:S01]  /*3da60*/  IMAD.MOV.U32 R58, RZ, RZ, R116 ;  /* 0x000000ffff3a7224 */ /* 0x000fe200078e0074 */
[----:B------:R-:W-:-:S02]  /*3da70*/  LEA R148, P1, R59, R2, 0x1 ;  /* 0x000000023b947211 */ /* 0x000fc400078208ff */
[----:B------:R0:W-:Y:S02]  /*3da80*/  STL.64 [R1+0x7d0], R60 ;  /* 0x0007d03c01007387 */ /* 0x0001e40000100a00 */
[-C--:B------:R-:W-:Y:S02]  /*3da90*/  LEA.HI.X.SX32 R149, R59, R3.reuse, 0x1, P1 ;  /* 0x000000033b957211 */ /* 0x080fe400008f0eff */
[----:B------:R1:W-:Y:S01]  /*3daa0*/  STL.64 [R1+0x7c8], R52 ;  /* 0x0007c83401007387 */ /* 0x0003e20000100a00 */
[CC--:B0-----:R-:W-:Y:S02]  /*3dab0*/  LEA R60, P3, R153.reuse, R2.reuse, 0x1 ;  /* 0x00000002993c7211 */ /* 0x0c1fe400078608ff */
[-C--:B-1----:R-:W-:Y:S02]  /*3dac0*/  LEA R52, P4, R158, R2.reuse, 0x1 ;  /* 0x000000029e347211 */ /* 0x082fe400078808ff */
[----:B------:R-:W-:Y:S01]  /*3dad0*/  LEA.HI.X.SX32 R61, R153, R3, 0x1, P3 ;  /* 0x00000003993d7211 */ /* 0x000fe200018f0eff */
[----:B------:R-:W-:Y:S01]  /*3dae0*/  IMAD.MOV.U32 R153, RZ, RZ, R120 ;  /* 0x000000ffff997224 */ /* 0x000fe200078e0078 */
[----:B------:R-:W-:-:S02]  /*3daf0*/  LEA R120, P1, R58, R2, 0x1 ;  /* 0x000000023a787211 */ /* 0x000fc400078208ff */
[-C--:B------:R-:W-:Y:S01]  /*3db00*/  LEA.HI.X.SX32 R53, R158, R3.reuse, 0x1, P4 ;  /* 0x000000039e357211 */ /* 0x080fe200020f0eff */
[----:B------:R-:W-:Y:S01]  /*3db10*/  IMAD.MOV.U32 R158, RZ, RZ, R121 ;  /* 0x000000ffff9e7224 */ /* 0x000fe200078e0079 */
[----:B------:R-:W-:Y:S01]  /*3db20*/  LEA.HI.X.SX32 R121, R58, R3, 0x1, P1 ;  /* 0x000000033a797211 */ /* 0x000fe200008f0eff */
[----:B------:R0:W-:Y:S04]  /*3db30*/  STL.64 [R1+0x7c0], R148 ;  /* 0x0007c09401007387 */ /* 0x0001e80000100a00 */
[----:B0-----:R-:W3:Y:S04]  /*3db40*/  LDL.LU.64 R148, [R1+0x1710] ;  /* 0x0017100001947983 */ /* 0x001ee80000300a00 */
[----:B------:R-:W-:Y:S04]  /*3db50*/  STL.64 [R1+0x7b0], R60 ;  /* 0x0007b03c01007387 */ /* 0x000fe80000100a00 */
[----:B------:R-:W-:Y:S04]  /*3db60*/  STL.64 [R1+0x7a8], R52 ;  /* 0x0007a83401007387 */ /* 0x000fe80000100a00 */
[----:B------:R0:W-:Y:S04]  /*3db70*/  STL.64 [R1+0x7a0], R120 ;  /* 0x0007a07801007387 */ /* 0x0001e80000100a00 */
[----:B0-----:R-:W3:Y:S01]  /*3db80*/  LDL.LU.64 R120, [R1+0x1708] ;  /* 0x0017080001787983 */ /* 0x001ee20000300a00 */
[----:B------:R-:W-:-:S02]  /*3db90*/  LEA R116, P2, R7, R2, 0x1 ;  /* 0x0000000207747211 */ /* 0x000fc400078408ff */
[-C--:B------:R-:W-:Y:S02]  /*3dba0*/  LEA R60, P3, R143, R2.reuse, 0x1 ;  /* 0x000000028f3c7211 */ /* 0x080fe400078608ff */
[-C--:B------:R-:W-:Y:S02]  /*3dbb0*/  LEA.HI.X.SX32 R117, R7, R3.reuse, 0x1, P2 ;  /* 0x0000000307757211 */ /* 0x080fe400010f0eff */
[C---:B------:R-:W-:Y:S01]  /*3dbc0*/  LEA R52, P4, R250.reuse, R2, 0x1 ;  /* 0x00000002fa347211 */ /* 0x040fe200078808ff */
[----:B------:R-:W-:Y:S01]  /*3dbd0*/  IMAD.MOV.U32 R7, RZ, RZ, R119 ;  /* 0x000000ffff077224 */ /* 0x000fe200078e0077 */
[-C--:B------:R-:W-:Y:S02]  /*3dbe0*/  LEA.HI.X.SX32 R61, R143, R3.reuse, 0x1, P3 ;  /* 0x000000038f3d7211 */ /* 0x080fe400018f0eff */
[----:B------:R-:W-:Y:S01]  /*3dbf0*/  LEA.HI.X.SX32 R53, R250, R3, 0x1, P4 ;  /* 0x00000003fa357211 */ /* 0x000fe200020f0eff */
[----:B------:R-:W-:Y:S02]  /*3dc00*/  IMAD.MOV.U32 R143, RZ, RZ, R135 ;  /* 0x000000ffff8f7224 */ /* 0x000fe400078e0087 */
[----:B------:R0:W-:Y:S01]  /*3dc10*/  STL.64 [R1+0x790], R60 ;  /* 0x0007903c01007387 */ /* 0x0001e20000100a00 */
[----:B------:R-:W-:-:S03]  /*3dc20*/  IMAD.MOV.U32 R58, RZ, RZ, R151 ;  /* 0x000000ffff3a7224 */ /* 0x000fc600078e0097 */
[----:B------:R1:W-:Y:S01]  /*3dc30*/  STL.64 [R1+0x788], R52 ;  /* 0x0007883401007387 */ /* 0x0003e20000100a00 */
[CC--:B0-----:R-:W-:Y:S02]  /*3dc40*/  LEA R60, P3, R153.reuse, R2.reuse, 0x1 ;  /* 0x00000002993c7211 */ /* 0x0c1fe400078608ff */
[C---:B-1----:R-:W-:Y:S02]  /*3dc50*/  LEA R52, P4, R158.reuse, R2, 0x1 ;  /* 0x000000029e347211 */ /* 0x042fe400078808ff */
[-C--:B------:R-:W-:Y:S02]  /*3dc60*/  LEA.HI.X.SX32 R61, R153, R3.reuse, 0x1, P3 ;  /* 0x00000003993d7211 */ /* 0x080fe400018f0eff */
[----:B------:R-:W-:Y:S01]  /*3dc70*/  LEA.HI.X.SX32 R53, R158, R3, 0x1, P4 ;  /* 0x000000039e357211 */ /* 0x000fe200020f0eff */
[----:B------:R-:W-:Y:S02]  /*3dc80*/  IMAD.MOV.U32 R153, RZ, RZ, R133 ;  /* 0x000000ffff997224 */ /* 0x000fe400078e0085 */
[----:B------:R-:W-:-:S02]  /*3dc90*/  IMAD.MOV.U32 R151, RZ, RZ, R130 ;  /* 0x000000ffff977224 */ /* 0x000fc400078e0082 */
[----:B----4-:R-:W-:Y:S02]  /*3dca0*/  IMAD.MOV.U32 R158, RZ, RZ, R123 ;  /* 0x000000ffff9e7224 */ /* 0x010fe400078e007b */
[----:B--2---:R-:W-:Y:S01]  /*3dcb0*/  IMAD.MOV.U32 R59, RZ, RZ, R118 ;  /* 0x000000ffff3b7224 */ /* 0x004fe200078e0076 */
[----:B------:R-:W-:-:S04]  /*3dcc0*/  LEA R118, P2, R165, R2, 0x1 ;  /* 0x00000002a5767211 */ /* 0x000fc800078408ff */
[----:B------:R-:W-:Y:S01]  /*3dcd0*/  LEA.HI.X.SX32 R119, R165, R3, 0x1, P2 ;  /* 0x00000003a5777211 */ /* 0x000fe200010f0eff */
[----:B------:R-:W-:Y:S02]  /*3dce0*/  IMAD.MOV.U32 R165, RZ, RZ, R159 ;  /* 0x000000ffffa57224 */ /* 0x000fe400078e009f */
[----:B------:R-:W-:Y:S02]  /*3dcf0*/  IMAD.MOV.U32 R159, RZ, RZ, R131 ;  /* 0x000000ffff9f7224 */ /* 0x000fe400078e0083 */
[----:B------:R-:W-:Y:S01]  /*3dd00*/  IMAD.MOV.U32 R131, RZ, RZ, R134 ;  /* 0x000000ffff837224 */ /* 0x000fe200078e0086 */
[----:B------:R-:W-:-:S04]  /*3dd10*/  LEA R134, P1, R59, R2, 0x1 ;  /* 0x000000023b867211 */ /* 0x000fc800078208ff */
[----:B------:R-:W-:Y:S01]  /*3dd20*/  LEA.HI.X.SX32 R135, R59, R3, 0x1, P1 ;  /* 0x000000033b877211 */ /* 0x000fe200008f0eff */
[----:B------:R-:W-:Y:S02]  /*3dd30*/  IMAD.MOV.U32 R59, RZ, RZ, R164 ;  /* 0x000000ffff3b7224 */ /* 0x000fe400078e00a4 */
[----:B------:R-:W-:Y:S02]  /*3dd40*/  IMAD.MOV.U32 R164, RZ, RZ, R152 ;  /* 0x000000ffffa47224 */ /* 0x000fe400078e0098 */
[----:B------:R0:W-:Y:S01]  /*3dd50*/  STL.64 [R1+0x780], R134 ;  /* 0x0007808601007387 */ /* 0x0001e20000100a00 */
[----:B------:R-:W-:Y:S01]  /*3dd60*/  IMAD.MOV.U32 R152, RZ, RZ, R132 ;  /* 0x000000ffff987224 */ /* 0x000fe200078e0084 */
[----:B------:R-:W-:-:S04]  /*3dd70*/  LEA R132, P1, R58, R2, 0x1 ;  /* 0x000000023a847211 */ /* 0x000fc800078208ff */
[----:B------:R-:W-:Y:S01]  /*3dd80*/  LEA.HI.X.SX32 R133, R58, R3, 0x1, P1 ;  /* 0x000000033a857211 */ /* 0x000fe200008f0eff */
[----:B0-----:R-:W2:Y:S04]  /*3dd90*/  LDL.LU.64 R134, [R1+0x1700] ;  /* 0x0017000001867983 */ /* 0x001ea80000300a00 */
[----:B------:R0:W-:Y:S04]  /*3dda0*/  STL.64 [R1+0x770], R60 ;  /* 0x0007703c01007387 */ /* 0x0001e80000100a00 */
[----:B------:R1:W-:Y:S01]  /*3ddb0*/  STL.64 [R1+0x768], R52 ;  /* 0x0007683401007387 */ /* 0x0003e20000100a00 */
[----:B0-----:R-:W-:-:S02]  /*3ddc0*/  LEA R60, P3, R161, R2, 0x1 ;  /* 0x00000002a13c7211 */ /* 0x001fc400078608ff */
[C---:B-1----:R-:W-:Y:S02]  /*3ddd0*/  LEA R52, P4, R150.reuse, R2, 0x1 ;  /* 0x0000000296347211 */ /* 0x042fe400078808ff */
[-C--:B------:R-:W-:Y:S02]  /*3dde0*/  LEA.HI.X.SX32 R61, R161, R3.reuse, 0x1, P3 ;  /* 0x00000003a13d7211 */ /* 0x080fe400018f0eff */
[----:B------:R-:W-:Y:S01]  /*3ddf0*/  LEA.HI.X.SX32 R53, R150, R3, 0x1, P4 ;  /* 0x0000000396357211 */ /* 0x000fe200020f0eff */
[----:B------:R0:W-:Y:S01]  /*3de00*/  STL.64 [R1+0x760], R132 ;  /* 0x0007608401007387 */ /* 0x0001e20000100a00 */
[----:B------:R-:W-:-:S03]  /*3de10*/  IMAD.MOV.U32 R58, RZ, RZ, R124 ;  /* 0x000000ffff3a7224 */ /* 0x000fc600078e007c */
[----:B0-----:R-:W4:Y:S04]  /*3de20*/  LDL.LU.64 R132, [R1+0x16f8] ;  /* 0x0016f80001847983 */ /* 0x001f280000300a00 */
[----:B------:R-:W-:Y:S04]  /*3de30*/  STL.64 [R1+0x750], R60 ;  /* 0x0007503c01007387 */ /* 0x000fe80000100a00 */
[----:B------:R0:W-:Y:S02]  /*3de40*/  STL.64 [R1+0x748], R52 ;  /* 0x0007483401007387 */ /* 0x0001e40000100a00 */
[----:B0-----:R-:W-:-:S02]  /*3de50*/  LEA R52, P4, R151, R2, 0x1 ;  /* 0x0000000297347211 */ /* 0x001fc400078808ff */
[-C--:B------:R-:W-:Y:S02]  /*3de60*/  LEA R60, P3, R164, R2.reuse, 0x1 ;  /* 0x00000002a43c7211 */ /* 0x080fe400078608ff */
[----:B------:R-:W-:Y:S01]  /*3de70*/  LEA.HI.X.SX32 R53, R151, R3, 0x1, P4 ;  /* 0x0000000397357211 */ /* 0x000fe200020f0eff */
[----:B---3--:R-:W-:Y:S01]  /*3de80*/  IMAD.MOV.U32 R250, RZ, RZ, R120 ;  /* 0x000000fffffa7224 */ /* 0x008fe200078e0078 */
[----:B------:R-:W-:Y:S01]  /*3de90*/  LEA R120, P2, R7, R2, 0x1 ;  /* 0x0000000207787211 */ /* 0x000fe200078408ff */
[----:B------:R-:W-:-:S03]  /*3dea0*/  IMAD.MOV.U32 R130, RZ, RZ, R121 ;  /* 0x000000ffff827224 */ /* 0x000fc600078e0079 */
[-C--:B------:R-:W-:Y:S01]  /*3deb0*/  LEA.HI.X.SX32 R121, R7, R3.reuse, 0x1, P2 ;  /* 0x0000000307797211 */ /* 0x080fe200010f0eff */
[----:B------:R-:W-:Y:S02]  /*3dec0*/  IMAD.MOV.U32 R7, RZ, RZ, R160 ;  /* 0x000000ffff077224 */ /* 0x000fe400078e00a0 */
[----:B------:R-:W-:Y:S02]  /*3ded0*/  IMAD.MOV.U32 R160, RZ, RZ, R251 ;  /* 0x000000ffffa07224 */ /* 0x000fe400078e00fb */
[----:B------:R-:W-:Y:S01]  /*3dee0*/  IMAD.MOV.U32 R251, RZ, RZ, R122 ;  /* 0x000000fffffb7224 */ /* 0x000fe200078e007a */
[-C--:B------:R-:W-:Y:S01]  /*3def0*/  LEA R122, P2, R165, R2.reuse, 0x1 ;  /* 0x00000002a57a7211 */ /* 0x080fe200078408ff */
[----:B------:R-:W-:Y:S01]  /*3df00*/  IMAD.MOV.U32 R161, RZ, RZ, R130 ;  /* 0x000000ffffa17224 */ /* 0x000fe200078e0082 */
[-C--:B------:R-:W-:Y:S02]  /*3df10*/  LEA R130, P1, R59, R2.reuse, 0x1 ;  /* 0x000000023b827211 */ /* 0x080fe400078208ff */
[----:B------:R-:W-:Y:S01]  /*3df20*/  LEA.HI.X.SX32 R123, R165, R3, 0x1, P2 ;  /* 0x00000003a57b7211 */ /* 0x000fe200010f0eff */
[----:B------:R-:W-:Y:S01]  /*3df30*/  IMAD.MOV.U32 R165, RZ, RZ, R137 ;  /* 0x000000ffffa57224 */ /* 0x000fe200078e0089 */
[----:B------:R-:W-:Y:S01]  /*3df40*/  LEA R124, P2, R7, R2, 0x1 ;  /* 0x00000002077c7211 */ /* 0x000fe200078408ff */
[----:B------:R-:W-:-:S02]  /*3df50*/  IMAD.MOV.U32 R150, RZ, RZ, R250 ;  /* 0x000000ffff967224 */ /* 0x000fc400078e00fa */
[----:B------:R-:W-:Y:S02]  /*3df60*/  IMAD.MOV.U32 R137, RZ, RZ, R248 ;  /* 0x000000ffff897224 */ /* 0x000fe400078e00f8 */
[----:B------:R-:W-:Y:S01]  /*3df70*/  IMAD.MOV.U32 R250, RZ, RZ, R131 ;  /* 0x000000fffffa7224 */ /* 0x000fe200078e0083 */
[-C--:B------:R-:W-:Y:S01]  /*3df80*/  LEA.HI.X.SX32 R131, R59, R3.reuse, 0x1, P1 ;  /* 0x000000033b837211 */ /* 0x080fe200008f0eff */
[----:B------:R-:W-:Y:S01]  /*3df90*/  IMAD.MOV.U32 R248, RZ, RZ, R125 ;  /* 0x000000fffff87224 */ /* 0x000fe200078e007d */
[-C--:B------:R-:W-:Y:S01]  /*3dfa0*/  LEA.HI.X.SX32 R125, R7, R3.reuse, 0x1, P2 ;  /* 0x00000003077d7211 */ /* 0x080fe200010f0eff */
[----:B------:R-:W-:Y:S02]  /*3dfb0*/  IMAD.MOV.U32 R151, RZ, RZ, R139 ;  /* 0x000000ffff977224 */ /* 0x000fe400078e008b */
[----:B------:R-:W-:Y:S01]  /*3dfc0*/  IMAD.MOV.U32 R139, RZ, RZ, R128 ;  /* 0x000000ffff8b7224 */ /* 0x000fe200078e0080 */
[----:B------:R-:W-:Y:S01]  /*3dfd0*/  LEA R128, P1, R159, R2, 0x1 ;  /* 0x000000029f807211 */ /* 0x000fe200078208ff */
[----:B------:R-:W-:Y:S01]  /*3dfe0*/  IMAD.MOV.U32 R7, RZ, RZ, R158 ;  /* 0x000000ffff077224 */ /* 0x000fe200078e009e */
[----:B------:R-:W-:Y:S01]  /*3dff0*/  LEA.HI.X.SX32 R61, R164, R3, 0x1, P3 ;  /* 0x00000003a43d7211 */ /* 0x000fe200018f0eff */
[----:B------:R-:W-:-:S02]  /*3e000*/  IMAD.MOV.U32 R158, RZ, RZ, R157 ;  /* 0x000000ffff9e7224 */ /* 0x000fc400078e009d */
[----:B------:R-:W-:Y:S02]  /*3e010*/  IMAD.MOV.U32 R157, RZ, RZ, R138 ;  /* 0x000000ffff9d7224 */ /* 0x000fe400078e008a */
[----:B------:R-:W-:Y:S01]  /*3e020*/  IMAD.MOV.U32 R138, RZ, RZ, R129 ;  /* 0x000000ffff8a7224 */ /* 0x000fe200078e0081 */
[----:B------:R-:W-:Y:S01]  /*3e030*/  LEA.HI.X.SX32 R129, R159, R3, 0x1, P1 ;  /* 0x000000039f817211 */ /* 0x000fe200008f0eff */
[----:B------:R0:W-:Y:S04]  /*3e040*/  STL.64 [R1+0x740], R130 ;  /* 0x0007408201007387 */ /* 0x0001e80000100a00 */
[----:B0-----:R-:W3:Y:S04]  /*3e050*/  LDL.LU.64 R130, [R1+0x16f0] ;  /* 0x0016f00001827983 */ /* 0x001ee80000300a00 */
[----:B------:R-:W-:Y:S04]  /*3e060*/  STL.64 [R1+0x730], R60 ;  /* 0x0007303c01007387 */ /* 0x000fe80000100a00 */
[----:B------:R-:W-:Y:S04]  /*3e070*/  STL.64 [R1+0x728], R52 ;  /* 0x0007283401007387 */ /* 0x000fe80000100a00 */
[----:B------:R0:W-:Y:S04]  /*3e080*/  STL.64 [R1+0x720], R128 ;  /* 0x0007208001007387 */ /* 0x0001e80000100a00 */
[----:B0-----:R-:W2:Y:S01]  /*3e090*/  LDL.LU.64 R128, [R1+0x16e8] ;  /* 0x0016e80001807983 */ /* 0x001ea20000300a00 */
[----:B------:R-:W-:Y:S01]  /*3e0a0*/  IMAD.MOV.U32 R164, RZ, RZ, R152 ;  /* 0x000000ffffa47224 */ /* 0x000fe200078e0098 */
[-C--:B------:R-:W-:Y:S01]  /*3e0b0*/  LEA R60, P3, R136, R2.reuse, 0x1 ;  /* 0x00000002883c7211 */ /* 0x080fe200078608ff */
[----:B------:R-:W-:Y:S01]  /*3e0c0*/  IMAD.MOV.U32 R152, RZ, RZ, R126 ;  /* 0x000000ffff987224 */ /* 0x000fe200078e007e */
[----:B------:R-:W-:-:S02]  /*3e0d0*/  LEA R52, P4, R249, R2, 0x1 ;  /* 0x00000002f9347211 */ /* 0x000fc400078808ff */
[-C--:B------:R-:W-:Y:S01]  /*3e0e0*/  LEA R126, P2, R143, R2.reuse, 0x1 ;  /* 0x000000028f7e7211 */ /* 0x080fe200078408ff */
[----:B------:R-:W-:Y:S01]  /*3e0f0*/  IMAD.MOV.U32 R59, RZ, RZ, R153 ;  /* 0x000000ffff3b7224 */ /* 0x000fe200078e0099 */
[-C--:B------:R-:W-:Y:S01]  /*3e100*/  LEA.HI.X.SX32 R61, R136, R3.reuse, 0x1, P3 ;  /* 0x00000003883d7211 */ /* 0x080fe200018f0eff */
[----:B------:R-:W-:Y:S01]  /*3e110*/  IMAD.MOV.U32 R153, RZ, RZ, R127 ;  /* 0x000000ffff997224 */ /* 0x000fe200078e007f */
[-C--:B------:R-:W-:Y:S02]  /*3e120*/  LEA.HI.X.SX32 R53, R249, R3.reuse, 0x1, P4 ;  /* 0x00000003f9357211 */ /* 0x080fe400020f0eff */
[-C--:B------:R-:W-:Y:S01]  /*3e130*/  LEA.HI.X.SX32 R127, R143, R3.reuse, 0x1, P2 ;  /* 0x000000038f7f7211 */ /* 0x080fe200010f0eff */
[----:B------:R-:W-:Y:S01]  /*3e140*/  IMAD.MOV.U32 R143, RZ, RZ, R250 ;  /* 0x000000ffff8f7224 */ /* 0x000fe200078e00fa */
[C---:B------:R-:W-:Y:S01]  /*3e150*/  LEA R136, P1, R58.reuse, R2, 0x1 ;  /* 0x000000023a887211 */ /* 0x040fe200078208ff */
[----:B------:R-:W-:Y:S01]  /*3e160*/  IMAD.MOV.U32 R250, RZ, RZ, R248 ;  /* 0x000000fffffa7224 */ /* 0x000fe200078e00f8 */
[----:B------:R0:W-:Y:S01]  /*3e170*/  STL.64 [R1+0x710], R60 ;  /* 0x0007103c01007387 */ /* 0x0001e20000100a00 */
[----:B------:R-:W-:Y:S01]  /*3e180*/  IMAD.MOV.U32 R159, RZ, RZ, R137 ;  /* 0x000000ffff9f7224 */ /* 0x000fe200078e0089 */
[----:B------:R-:W-:-:S02]  /*3e190*/  LEA.HI.X.SX32 R137, R58, R3, 0x1, P1 ;  /* 0x000000033a897211 */ /* 0x000fc400008f0eff */
[----:B------:R1:W-:Y:S01]  /*3e1a0*/  STL.64 [R1+0x708], R52 ;  /* 0x0007083401007387 */ /* 0x0003e20000100a00 */
[CC--:B0-----:R-:W-:Y:S02]  /*3e1b0*/  LEA R60, P3, R161.reuse, R2.reuse, 0x1 ;  /* 0x00000002a13c7211 */ /* 0x0c1fe400078608ff */
[CC--:B-1----:R-:W-:Y:S02]  /*3e1c0*/  LEA R52, P4, R150.reuse, R2.reuse, 0x1 ;  /* 0x0000000296347211 */ /* 0x0c2fe400078808ff */
[-C--:B------:R-:W-:Y:S02]  /*3e1d0*/  LEA.HI.X.SX32 R61, R161, R3.reuse, 0x1, P3 ;  /* 0x00000003a13d7211 */ /* 0x080fe400018f0eff */
[----:B------:R-:W-:Y:S01]  /*3e1e0*/  LEA.HI.X.SX32 R53, R150, R3, 0x1, P4 ;  /* 0x0000000396357211 */ /* 0x000fe200020f0eff */
[----:B------:R-:W-:Y:S01]  /*3e1f0*/  IMAD.MOV.U32 R150, RZ, RZ, R138 ;  /* 0x000000ffff967224 */ /* 0x000fe200078e008a */
[----:B------:R0:W-:Y:S01]  /*3e200*/  STL.64 [R1+0x700], R136 ;  /* 0x0007008801007387 */ /* 0x0001e20000100a00 */
[----:B------:R-:W-:Y:S01]  /*3e210*/  LEA R138, P1, R152, R2, 0x1 ;  /* 0x00000002988a7211 */ /* 0x000fe200078208ff */
[----:B------:R-:W-:-:S02]  /*3e220*/  IMAD.MOV.U32 R58, RZ, RZ, R7 ;  /* 0x000000ffff3a7224 */ /* 0x000fc400078e0007 */
[----:B------:R-:W-:Y:S01]  /*3e230*/  IMAD.MOV.U32 R7, RZ, RZ, R139 ;  /* 0x000000ffff077224 */ /* 0x000fe200078e008b */
[----:B------:R-:W-:Y:S01]  /*3e240*/  LEA.HI.X.SX32 R139, R152, R3, 0x1, P1 ;  /* 0x00000003988b7211 */ /* 0x000fe200008f0eff */
[----:B0-----:R-:W4:Y:S04]  /*3e250*/  LDL.LU.64 R136, [R1+0x16e0] ;  /* 0x0016e00001887983 */ /* 0x001f280000300a00 */
[----:B------:R0:W-:Y:S04]  /*3e260*/  STL.64 [R1+0x6f0], R60 ;  /* 0x0006f03c01007387 */ /* 0x0001e80000100a00 */
[----:B------:R1:W-:Y:S01]  /*3e270*/  STL.64 [R1+0x6e8], R52 ;  /* 0x0006e83401007387 */ /* 0x0003e20000100a00 */
[----:B0-----:R-:W-:-:S02]  /*3e280*/  LEA R60, P3, R158, R2, 0x1 ;  /* 0x000000029e3c7211 */ /* 0x001fc400078608ff */
[C---:B-1----:R-:W-:Y:S02]  /*3e290*/  LEA R52, P4, R251.reuse, R2, 0x1 ;  /* 0x00000002fb347211 */ /* 0x042fe400078808ff */
[-C--:B------:R-:W-:Y:S02]  /*3e2a0*/  LEA.HI.X.SX32 R61, R158, R3.reuse, 0x1, P3 ;  /* 0x000000039e3d7211 */ /* 0x080fe400018f0eff */
[----:B------:R-:W-:Y:S01]  /*3e2b0*/  LEA.HI.X.SX32 R53, R251, R3, 0x1, P4 ;  /* 0x00000003fb357211 */ /* 0x000fe200020f0eff */
[----:B------:R0:W-:Y:S04]  /*3e2c0*/  STL.64 [R1+0x6e0], R138 ;  /* 0x0006e08a01007387 */ /* 0x0001e80000100a00 */
[----:B0-----:R-:W4:Y:S04]  /*3e2d0*/  LDL.LU.64 R138, [R1+0x16d8] ;  /* 0x0016d800018a7983 */ /* 0x001f280000300a00 */
[----:B------:R-:W-:Y:S04]  /*3e2e0*/  STL.64 [R1+0x6d0], R60 ;  /* 0x0006d03c01007387 */ /* 0x000fe80000100a00 */
[----:B------:R-:W-:Y:S01]  /*3e2f0*/  STL.64 [R1+0x6c8], R52 ;  /* 0x0006c83401007387 */ /* 0x000fe20000100a00 */
[----:B---3--:R-:W-:-:S02]  /*3e300*/  IMAD.MOV.U32 R161, RZ, RZ, R131 ;  /* 0x000000ffffa17224 */ /* 0x008fc400078e0083 */
[----:B--2---:R-:W-:Y:S01]  /*3e310*/  IMAD.MOV.U32 R248, RZ, RZ, R128 ;  /* 0x000000fffff87224 */ /* 0x004fe200078e0080 */
[----:B------:R-:W-:Y:S01]  /*3e320*/  LEA R128, P2, R165, R2, 0x1 ;  /* 0x00000002a5807211 */ /* 0x000fe200078408ff */
[----:B------:R-:W-:-:S03]  /*3e330*/  IMAD.MOV.U32 R249, RZ, RZ, R129 ;  /* 0x000000fffff97224 */ /* 0x000fc600078e0081 */
[----:B------:R-:W-:Y:S01]  /*3e340*/  LEA.HI.X.SX32 R129, R165, R3, 0x1, P2 ;  /* 0x00000003a5817211 */ /* 0x000fe200010f0eff */
[----:B------:R-:W-:Y:S01]  /*3e350*/  IMAD.MOV.U32 R165, RZ, RZ, R130 ;  /* 0x000000ffffa57224 */ /* 0x000fe200078e0082 */
[----:B------:R-:W-:-:S04]  /*3e360*/  LEA R130, P2, R153, R2, 0x1 ;  /* 0x0000000299827211 */ /* 0x000fc800078408ff */
[----:B------:R-:W-:Y:S01]  /*3e370*/  LEA.HI.X.SX32 R131, R153, R3, 0x1, P2 ;  /* 0x0000000399837211 */ /* 0x000fe200010f0eff */
[----:B------:R-:W-:Y:S01]  /*3e380*/  IMAD.MOV.U32 R153, RZ, RZ, R250 ;  /* 0x000000ffff997224 */ /* 0x000fe200078e00fa */
[----:B------:R-:W-:-:S04]  /*3e390*/  LEA R250, P1, R248, R2, 0x1 ;  /* 0x00000002f8fa7211 */ /* 0x000fc800078208ff */
[----:B------:R-:W-:-:S05]  /*3e3a0*/  LEA.HI.X.SX32 R251, R248, R3, 0x1, P1 ;  /* 0x00000003f8fb7211 */ /* 0x000fca00008f0eff */
[----:B------:R0:W-:Y:S04]  /*3e3b0*/  STL.64 [R1+0x6c0], R250 ;  /* 0x0006c0fa01007387 */ /* 0x0001e80000100a00 */
[----:B0-----:R-:W2:Y:S01]  /*3e3c0*/  LDL.LU.64 R250, [R1+0x16d0] ;  /* 0x0016d00001fa7983 */ /* 0x001ea20000300a00 */
[----:B----4-:R-:W-:Y:S01]  /*3e3d0*/  IMAD.MOV.U32 R158, RZ, RZ, R132 ;  /* 0x000000ffff9e7224 */ /* 0x010fe200078e0084 */
[-C--:B------:R-:W-:Y:S02]  /*3e3e0*/  LEA R132, P2, R249, R2.reuse, 0x1 ;  /* 0x00000002f9847211 */ /* 0x080fe400078408ff */
[CC--:B------:R-:W-:Y:S02]  /*3e3f0*/  LEA R60, P3, R135.reuse, R2.reuse, 0x1 ;  /* 0x00000002873c7211 */ /* 0x0c0fe400078608ff */
[----:B------:R-:W-:Y:S01]  /*3e400*/  LEA R52, P4, R134, R2, 0x1 ;  /* 0x0000000286347211 */ /* 0x000fe200078808ff */
[----:B------:R-:W-:Y:S01]  /*3e410*/  IMAD.MOV.U32 R152, RZ, RZ, R159 ;  /* 0x000000ffff987224 */ /* 0x000fe200078e009f */
[-C--:B------:R-:W-:Y:S01]  /*3e420*/  LEA.HI.X.SX32 R61, R135, R3.reuse, 0x1, P3 ;  /* 0x00000003873d7211 */ /* 0x080fe200018f0eff */
[----:B------:R-:W-:Y:S01]  /*3e430*/  IMAD.MOV.U32 R159, RZ, RZ, R133 ;  /* 0x000000ffff9f7224 */ /* 0x000fe200078e0085 */
[----:B------:R-:W-:-:S02]  /*3e440*/  LEA.HI.X.SX32 R133, R249, R3, 0x1, P2 ;  /* 0x00000003f9857211 */ /* 0x000fc400010f0eff */
[-C--:B------:R-:W-:Y:S02]  /*3e450*/  LEA.HI.X.SX32 R53, R134, R3.reuse, 0x1, P4 ;  /* 0x0000000386357211 */ /* 0x080fe400020f0eff */
[CC--:B------:R-:W-:Y:S01]  /*3e460*/  LEA R134, P2, R59.reuse, R2.reuse, 0x1 ;  /* 0x000000023b867211 */ /* 0x0c0fe200078408ff */
[----:B------:R0:W-:Y:S01]  /*3e470*/  STL.64 [R1+0x6b0], R60 ;  /* 0x0006b03c01007387 */ /* 0x0001e20000100a00 */
[C---:B------:R-:W-:Y:S02]  /*3e480*/  LEA R248, P1, R58.reuse, R2, 0x1 ;  /* 0x000000023af87211 */ /* 0x040fe400078208ff */
[-C--:B------:R-:W-:Y:S01]  /*3e490*/  LEA.HI.X.SX32 R135, R59, R3.reuse, 0x1, P2 ;  /* 0x000000033b877211 */ /* 0x080fe200010f0eff */
[----:B------:R-:W-:Y:S01]  /*3e4a0*/  IMAD.MOV.U32 R59, RZ, RZ, R165 ;  /* 0x000000ffff3b7224 */ /* 0x000fe200078e00a5 */
[----:B------:R1:W-:Y:S01]  /*3e4b0*/  STL.64 [R1+0x6a8], R52 ;  /* 0x0006a83401007387 */ /* 0x0003e20000100a00 */
[----:B------:R-:W-:Y:S01]  /*3e4c0*/  IMAD.MOV.U32 R165, RZ, RZ, R151 ;  /* 0x000000ffffa57224 */ /* 0x000fe200078e0097 */
[----:B------:R-:W-:-:S02]  /*3e4d0*/  LEA.HI.X.SX32 R249, R58, R3, 0x1, P1 ;  /* 0x000000033af97211 */ /* 0x000fc400008f0eff */
[-C--:B0-----:R-:W-:Y:S02]  /*3e4e0*/  LEA R60, P3, R164, R2.reuse, 0x1 ;  /* 0x00000002a43c7211 */ /* 0x081fe400078608ff */
[-C--:B-1----:R-:W-:Y:S02]  /*3e4f0*/  LEA R52, P4, R160, R2.reuse, 0x1 ;  /* 0x00000002a0347211 */ /* 0x082fe400078808ff */
[-C--:B------:R-:W-:Y:S01]  /*3e500*/  LEA.HI.X.SX32 R61, R164, R3.reuse, 0x1, P3 ;  /* 0x00000003a43d7211 */ /* 0x080fe200018f0eff */
[----:B------:R-:W-:Y:S01]  /*3e510*/  IMAD.MOV.U32 R164, RZ, RZ, R150 ;  /* 0x000000ffffa47224 */ /* 0x000fe200078e0096 */
[----:B------:R-:W-:Y:S01]  /*3e520*/  LEA.HI.X.SX32 R53, R160, R3, 0x1, P4 ;  /* 0x00000003a0357211 */ /* 0x000fe200020f0eff */
[----:B------:R0:W-:Y:S04]  /*3e530*/  STL.64 [R1+0x6a0], R248 ;  /* 0x0006a0f801007387 */ /* 0x0001e80000100a00 */
[----:B0-----:R-:W3:Y:S04]  /*3e540*/  LDL.LU.64 R248, [R1+0x16c8] ;  /* 0x0016c80001f87983 */ /* 0x001ee80000300a00 */
[----:B------:R-:W-:Y:S04]  /*3e550*/  STL.64 [R1+0x690], R60 ;  /* 0x0006903c01007387 */ /* 0x000fe80000100a00 */
[----:B------:R-:W-:Y:S01]  /*3e560*/  STL.64 [R1+0x688], R52 ;  /* 0x0006883401007387 */ /* 0x000fe20000100a00 */
[----:B--2---:R-:W-:Y:S01]  /*3e570*/  IMAD.MOV.U32 R151, RZ, RZ, R250 ;  /* 0x000000ffff977224 */ /* 0x004fe200078e00fa */
[----:B------:R-:W-:Y:S01]  /*3e580*/  LEA R250, P1, R152, R2, 0x1 ;  /* 0x0000000298fa7211 */ /* 0x000fe200078208ff */
[----:B------:R-:W-:-:S03]  /*3e590*/  IMAD.MOV.U32 R150, RZ, RZ, R251 ;  /* 0x000000ffff967224 */ /* 0x000fc600078e00fb */
[----:B------:R-:W-:-:S05]  /*3e5a0*/  LEA.HI.X.SX32 R251, R152, R3, 0x1, P1 ;  /* 0x0000000398fb7211 */ /* 0x000fca00008f0eff */
[----:B------:R0:W-:Y:S04]  /*3e5b0*/  STL.64 [R1+0x680], R250 ;  /* 0x000680fa01007387 */ /* 0x0001e80000100a00 */
[----:B0-----:R-:W2:Y:S01]  /*3e5c0*/  LDL.LU.64 R250, [R1+0x16c0] ;  /* 0x0016c00001fa7983 */ /* 0x001ea20000300a00 */
[CC--:B------:R-:W-:Y:S02]  /*3e5d0*/  LEA R52, P4, R252.reuse, R2.reuse, 0x1 ;  /* 0x00000002fc347211 */ /* 0x0c0fe400078808ff */
[CC--:B------:R-:W-:Y:S02]  /*3e5e0*/  LEA R60, P3, R143.reuse, R2.reuse, 0x1 ;  /* 0x000000028f3c7211 */ /* 0x0c0fe400078608ff */
[-C--:B------:R-:W-:Y:S01]  /*3e5f0*/  LEA.HI.X.SX32 R53, R252, R3.reuse, 0x1, P4 ;  /* 0x00000003fc357211 */ /* 0x080fe200020f0eff */
[----:B------:R-:W-:Y:S01]  /*3e600*/  IMAD.MOV.U32 R252, RZ, RZ, R142 ;  /* 0x000000fffffc7224 */ /* 0x000fe200078e008e */
[----:B------:R-:W-:Y:S01]  /*3e610*/  LEA.HI.X.SX32 R61, R143, R3, 0x1, P3 ;  /* 0x000000038f3d7211 */ /* 0x000fe200018f0eff */
[----:B------:R-:W-:Y:S01]  /*3e620*/  IMAD.MOV.U32 R160, RZ, RZ, R136 ;  /* 0x000000ffffa07224 */ /* 0x000fe200078e0088 */
[----:B------:R-:W-:-:S03]  /*3e630*/  LEA R136, P2, R153, R2, 0x1 ;  /* 0x0000000299887211 */ /* 0x000fc600078408ff */
[----:B------:R3:W-:Y:S01]  /*3e640*/  STL.64 [R1+0x670], R60 ;  /* 0x0006703c01007387 */ /* 0x0007e20000100a00 */
[----:B------:R-:W-:-:S03]  /*3e650*/  IMAD.MOV.U32 R58, RZ, RZ, R7 ;  /* 0x000000ffff3a7224 */ /* 0x000fc600078e0007 */
[----:B------:R0:W-:Y:S01]  /*3e660*/  STL.64 [R1+0x668], R52 ;  /* 0x0006683401007387 */ /* 0x0001e20000100a00 */
[----:B------:R-:W-:Y:S02]  /*3e670*/  IMAD.MOV.U32 R7, RZ, RZ, R161 ;  /* 0x000000ffff077224 */ /* 0x000fe400078e00a1 */
[----:B------:R-:W-:Y:S01]  /*3e680*/  IMAD.MOV.U32 R161, RZ, RZ, R137 ;  /* 0x000000ffffa17224 */ /* 0x000fe200078e0089 */
[-C--:B------:R-:W-:Y:S01]  /*3e690*/  LEA.HI.X.SX32 R137, R153, R3.reuse, 0x1, P2 ;  /* 0x0000000399897211 */ /* 0x080fe200010f0eff */
[----:B------:R-:W-:Y:S01]  /*3e6a0*/  IMAD.MOV.U32 R152, RZ, RZ, R158 ;  /* 0x000000ffff987224 */ /* 0x000fe200078e009e */
[CC--:B---3--:R-:W-:Y:S02]  /*3e6b0*/  LEA R60, P3, R249.reuse, R2.reuse, 0x1 ;  /* 0x00000002f93c7211 */ /* 0x0c8fe400078608ff */
[C---:B0-----:R-:W-:Y:S02]  /*3e6c0*/  LEA R52, P4, R248.reuse, R2, 0x1 ;  /* 0x00000002f8347211 */ /* 0x041fe400078808ff */
[-C--:B------:R-:W-:Y:S01]  /*3e6d0*/  LEA.HI.X.SX32 R61, R249, R3.reuse, 0x1, P3 ;  /* 0x00000003f93d7211 */ /* 0x080fe200018f0eff */
[----:B------:R-:W-:Y:S01]  /*3e6e0*/  IMAD.MOV.U32 R158, RZ, RZ, R138 ;  /* 0x000000ffff9e7224 */ /* 0x000fe200078e008a */
[----:B------:R-:W-:Y:S01]  /*3e6f0*/  LEA.HI.X.SX32 R53, R248, R3, 0x1, P4 ;  /* 0x00000003f8357211 */ /* 0x000fe200020f0eff */
[----:B------:R-:W-:-:S02]  /*3e700*/  IMAD.MOV.U32 R153, RZ, RZ, R159 ;  /* 0x000000ffff997224 */ /* 0x000fc400078e009f */
[----:B------:R-:W-:Y:S02]  /*3e710*/  IMAD.MOV.U32 R159, RZ, RZ, R139 ;  /* 0x000000ffff9f7224 */ /* 0x000fe400078e008b */
[----:B------:R-:W-:Y:S02]  /*3e720*/  IMAD.MOV.U32 R248, RZ, RZ, R7 ;  /* 0x000000fffff87224 */ /* 0x000fe400078e0007 */
[----:B------:R-:W-:Y:S02]  /*3e730*/  IMAD.MOV.U32 R249, RZ, RZ, R59 ;  /* 0x000000fffff97224 */ /* 0x000fe400078e003b */
[----:B------:R-:W-:Y:S02]  /*3e740*/  IMAD.MOV.U32 R7, RZ, RZ, R165 ;  /* 0x000000ffff077224 */ /* 0x000fe400078e00a5 */
[----:B------:R-:W-:Y:S02]  /*3e750*/  IMAD.MOV.U32 R165, RZ, RZ, R151 ;  /* 0x000000ffffa57224 */ /* 0x000fe400078e0097 */
[----:B------:R-:W-:Y:S01]  /*3e760*/  IMAD.MOV.U32 R151, RZ, RZ, R141 ;  /* 0x000000ffff977224 */ /* 0x000fe200078e008d */
[----:B--2---:R-:W-:-:S04]  /*3e770*/  LEA R142, P1, R251, R2, 0x1 ;  /* 0x00000002fb8e7211 */ /* 0x004fc800078208ff */
[----:B------:R-:W-:-:S05]  /*3e780*/  LEA.HI.X.SX32 R143, R251, R3, 0x1, P1 ;  /* 0x00000003fb8f7211 */ /* 0x000fca00008f0eff */
[----:B------:R0:W-:Y:S01]  /*3e790*/  STL.64 [R1+0x660], R142 ;  /* 0x0006608e01007387 */ /* 0x0001e20000100a00 */
[----:B------:R-:W-:-:S03]  /*3e7a0*/  LEA R138, P2, R250, R2, 0x1 ;  /* 0x00000002fa8a7211 */ /* 0x000fc600078408ff */
[----:B0-----:R-:W2:Y:S01]  /*3e7b0*/  LDL.LU.64 R142, [R1+0x16b8] ;  /* 0x0016b800018e7983 */ /* 0x001ea20000300a00 */
[----:B------:R-:W-:-:S03]  /*3e7c0*/  LEA.HI.X.SX32 R139, R250, R3, 0x1, P2 ;  /* 0x00000003fa8b7211 */ /* 0x000fc600010f0eff */
[----:B------:R0:W-:Y:S01]  /*3e7d0*/  STL.64 [R1+0x650], R60 ;  /* 0x0006503c01007387 */ /* 0x0001e20000100a00 */
[----:B------:R-:W-:Y:S01]  /*3e7e0*/  IMAD.MOV.U32 R250, RZ, RZ, R58 ;  /* 0x000000fffffa7224 */ /* 0x000fe200078e003a */
[CC--:B------:R-:W-:Y:S02]  /*3e7f0*/  LEA R58, P3, R5.reuse, R2.reuse, 0x1 ;  /* 0x00000002053a7211 */ /* 0x0c0fe400078608ff */
[----:B------:R1:W-:Y:S01]  /*3e800*/  STL.64 [R1+0x648], R52 ;  /* 0x0006483401007387 */ /* 0x0003e20000100a00 */
[----:B------:R-:W-:Y:S01]  /*3e810*/  IMAD.MOV.U32 R251, RZ, RZ, R252 ;  /* 0x000000fffffb7224 */ /* 0x000fe200078e00fc */
[-C--:B0-----:R-:W-:Y:S01]  /*3e820*/  LEA R60, P1, R160, R2.reuse, 0x1 ;  /* 0x00000002a03c7211 */ /* 0x081fe200078208ff */
[----:B------:R-:W-:Y:S01]  /*3e830*/  IMAD.MOV.U32 R252, RZ, RZ, R164 ;  /* 0x000000fffffc7224 */ /* 0x000fe200078e00a4 */
[-C--:B-1----:R-:W-:Y:S02]  /*3e840*/  LEA R52, P4, R0, R2.reuse, 0x1 ;  /* 0x0000000200347211 */ /* 0x082fe400078808ff */
[-C--:B------:R-:W-:Y:S01]  /*3e850*/  LEA.HI.X.SX32 R61, R160, R3.reuse, 0x1, P1 ;  /* 0x00000003a03d7211 */ /* 0x080fe200008f0eff */
[----:B------:R-:W-:Y:S01]  /*3e860*/  IMAD.MOV.U32 R164, RZ, RZ, R150 ;  /* 0x000000ffffa47224 */ /* 0x000fe200078e0096 */
[-C--:B------:R-:W-:Y:S01]  /*3e870*/  LEA.HI.X.SX32 R59, R5, R3.reuse, 0x1, P3 ;  /* 0x00000003053b7211 */ /* 0x080fe200018f0eff */
[----:B------:R-:W-:Y:S01]  /*3e880*/  IMAD.MOV.U32 R150, RZ, RZ, R140 ;  /* 0x000000ffff967224 */ /* 0x000fe200078e008c */
[----:B------:R-:W-:Y:S01]  /*3e890*/  LEA.HI.X.SX32 R53, R0, R3, 0x1, P4 ;  /* 0x0000000300357211 */ /* 0x000fe200020f0eff */
[----:B------:R0:W-:Y:S01]  /*3e8a0*/  STL.64 [R1+0x640], R60 ;  /* 0x0006403c01007387 */ /* 0x0001e20000100a00 */
[----:B------:R-:W-:-:S02]  /*3e8b0*/  LEA R140, P2, R161, R2, 0x1 ;  /* 0x00000002a18c7211 */ /* 0x000fc400078408ff */
[CC--:B------:R-:W-:Y:S01]  /*3e8c0*/  LEA R160, P1, R248.reuse, R2.reuse, 0x1 ;  /* 0x00000002f8a07211 */ /* 0x0c0fe200078208ff */
[----:B------:R-:W-:Y:S01]  /*3e8d0*/  STL.64 [R1+0x630], R58 ;  /* 0x0006303a01007387 */ /* 0x000fe20000100a00 */
[-C--:B------:R-:W-:Y:S02]  /*3e8e0*/  LEA.HI.X.SX32 R141, R161, R3.reuse, 0x1, P2 ;  /* 0x00000003a18d7211 */ /* 0x080fe400010f0eff */
[----:B------:R-:W-:Y:S01]  /*3e8f0*/  LEA.HI.X.SX32 R161, R248, R3, 0x1, P1 ;  /* 0x00000003f8a17211 */ /* 0x000fe200008f0eff */
[----:B------:R1:W-:Y:S01]  /*3e900*/  STL.64 [R1+0x628], R52 ;  /* 0x0006283401007387 */ /* 0x0003e20000100a00 */
[----:B0-----:R-:W-:-:S04]  /*3e910*/  LEA R60, P3, R152, R2, 0x1 ;  /* 0x00000002983c7211 */ /* 0x001fc800078608ff */
[-C--:B------:R-:W-:Y:S02]  /*3e920*/  LEA.HI.X.SX32 R61, R152, R3.reuse, 0x1, P3 ;  /* 0x00000003983d7211 */ /* 0x080fe400018f0eff */
[CC--:B------:R-:W-:Y:S02]  /*3e930*/  LEA R152, P1, R252.reuse, R2.reuse, 0x1 ;  /* 0x00000002fc987211 */ /* 0x0c0fe400078208ff */
[CC--:B-1----:R-:W-:Y:S01]  /*3e940*/  LEA R52, P4, R153.reuse, R2.reuse, 0x1 ;  /* 0x0000000299347211 */ /* 0x0c2fe200078808ff */
[----:B------:R0:W-:Y:S03]  /*3e950*/  STL.64 [R1+0x620], R160 ;  /* 0x000620a001007387 */ /* 0x0001e60000100a00 */
[-C--:B------:R-:W-:Y:S02]  /*3e960*/  LEA.HI.X.SX32 R53, R153, R3.reuse, 0x1, P4 ;  /* 0x0000000399357211 */ /* 0x080fe400020f0eff */
[----:B------:R-:W-:Y:S01]  /*3e970*/  LEA.HI.X.SX32 R153, R252, R3, 0x1, P1 ;  /* 0x00000003fc997211 */ /* 0x000fe200008f0eff */
[----:B0-----:R-:W3:Y:S04]  /*3e980*/  LDL.LU.64 R160, [R1+0x16b0] ;  /* 0x0016b00001a07983 */ /* 0x001ee80000300a00 */
[----:B------:R-:W-:Y:S04]  /*3e990*/  STL.64 [R1+0x610], R60 ;  /* 0x0006103c01007387 */ /* 0x000fe80000100a00 */
[----:B------:R-:W-:Y:S04]  /*3e9a0*/  STL.64 [R1+0x608], R52 ;  /* 0x0006083401007387 */ /* 0x000fe80000100a00 */
[----:B------:R0:W-:Y:S04]  /*3e9b0*/  STL.64 [R1+0x600], R152 ;  /* 0x0006009801007387 */ /* 0x0001e80000100a00 */
[----:B0-----:R-:W4:Y:S01]  /*3e9c0*/  LDL.LU.64 R152, [R1+0x16a8] ;  /* 0x0016a80001987983 */ /* 0x001f220000300a00 */
[----:B------:R-:W-:-:S02]  /*3e9d0*/  LEA R60, P3, R164, R2, 0x1 ;  /* 0x00000002a43c7211 */ /* 0x000fc400078608ff */
[CC--:B------:R-:W-:Y:S01]  /*3e9e0*/  LEA R52, P4, R165.reuse, R2.reuse, 0x1 ;  /* 0x00000002a5347211 */ /* 0x0c0fe200078808ff */
[----:B------:R-:W-:Y:S01]  /*3e9f0*/  IMAD.MOV.U32 R248, RZ, RZ, R250 ;  /* 0x000000fffff87224 */ /* 0x000fe200078e00fa */
[-C--:B------:R-:W-:Y:S01]  /*3ea00*/  LEA.HI.X.SX32 R61, R164, R3.reuse, 0x1, P3 ;  /* 0x00000003a43d7211 */ /* 0x080fe200018f0eff */
[----:B------:R-:W-:Y:S01]  /*3ea10*/  IMAD.MOV.U32 R250, RZ, RZ, R144 ;  /* 0x000000fffffa7224 */ /* 0x000fe200078e0090 */
[----:B------:R-:W-:Y:S01]  /*3ea20*/  LEA.HI.X.SX32 R53, R165, R3, 0x1, P4 ;  /* 0x00000003a5357211 */ /* 0x000fe200020f0eff */
[----:B------:R-:W-:Y:S02]  /*3ea30*/  IMAD.MOV.U32 R165, RZ, RZ, R150 ;  /* 0x000000ffffa57224 */ /* 0x000fe400078e0096 */
[----:B------:R0:W-:Y:S04]  /*3ea40*/  STL.64 [R1+0x5f0], R60 ;  /* 0x0005f03c01007387 */ /* 0x0001e80000100a00 */
[----:B------:R1:W-:Y:S01]  /*3ea50*/  STL.64 [R1+0x5e8], R52 ;  /* 0x0005e83401007387 */ /* 0x0003e20000100a00 */
[----:B0-----:R-:W-:Y:S01]  /*3ea60*/  IMAD.MOV.U32 R60, RZ, RZ, R56 ;  /* 0x000000ffff3c7224 */ /* 0x001fe200078e0038 */
[-C--:B------:R-:W-:Y:S01]  /*3ea70*/  LEA R56, P3, R149, R2.reuse, 0x1 ;  /* 0x0000000295387211 */ /* 0x080fe200078608ff */
[----:B------:R-:W-:Y:S01]  /*3ea80*/  IMAD.MOV.U32 R61, RZ, RZ, R57 ;  /* 0x000000ffff3d7224 */ /* 0x000fe200078e0039 */
[----:B-1----:R-:W-:-:S02]  /*3ea90*/  LEA R52, P4, R148, R2, 0x1 ;  /* 0x0000000294347211 */ /* 0x002fc400078808ff */
[-C--:B------:R-:W-:Y:S02]  /*3eaa0*/  LEA.HI.X.SX32 R57, R149, R3.reuse, 0x1, P3 ;  /* 0x0000000395397211 */ /* 0x080fe400018f0eff */
[----:B------:R-:W-:Y:S01]  /*3eab0*/  LEA.HI.X.SX32 R53, R148, R3, 0x1, P4 ;  /* 0x0000000394357211 */ /* 0x000fe200020f0eff */
[----:B------:R-:W-:Y:S02]  /*3eac0*/  IMAD.MOV.U32 R252, RZ, RZ, R146 ;  /* 0x000000fffffc7224 */ /* 0x000fe400078e0092 */
[----:B------:R-:W-:Y:S02]  /*3ead0*/  IMAD.MOV.U32 R164, RZ, RZ, R147 ;  /* 0x000000ffffa47224 */ /* 0x000fe400078e0093 */
[----:B--2---:R-:W-:Y:S01]  /*3eae0*/  IMAD.MOV.U32 R59, RZ, RZ, R142 ;  /* 0x000000ffff3b7224 */ /* 0x004fe200078e008e */
[----:B------:R-:W-:Y:S01]  /*3eaf0*/  LEA R142, P2, R249, R2, 0x1 ;  /* 0x00000002f98e7211 */ /* 0x000fe200078408ff */
[----:B------:R-:W-:-:S03]  /*3eb00*/  IMAD.MOV.U32 R58, RZ, RZ, R143 ;  /* 0x000000ffff3a7224 */ /* 0x000fc600078e008f */
[-C--:B------:R-:W-:Y:S02]  /*3eb10*/  LEA.HI.X.SX32 R143, R249, R3.reuse, 0x1, P2 ;  /* 0x00000003f98f7211 */ /* 0x080fe400010f0eff */
[CC--:B------:R-:W-:Y:S01]  /*3eb20*/  LEA R144, P2, R7.reuse, R2.reuse, 0x1 ;  /* 0x0000000207907211 */ /* 0x0c0fe200078408ff */
[----:B------:R-:W-:Y:S01]  /*3eb30*/  IMAD.MOV.U32 R249, RZ, RZ, R251 ;  /* 0x000000fffff97224 */ /* 0x000fe200078e00fb */
[C---:B------:R-:W-:Y:S01]  /*3eb40*/  LEA R150, P1, R58.reuse, R2, 0x1 ;  /* 0x000000023a967211 */ /* 0x040fe200078208ff */
[----:B------:R-:W-:Y:S01]  /*3eb50*/  IMAD.MOV.U32 R251, RZ, RZ, R145 ;  /* 0x000000fffffb7224 */ /* 0x000fe200078e0091 */
[-C--:B------:R-:W-:Y:S01]  /*3eb60*/  LEA.HI.X.SX32 R145, R7, R3.reuse, 0x1, P2 ;  /* 0x0000000307917211 */ /* 0x080fe200010f0eff */
[----:B------:R-:W-:Y:S01]  /*3eb70*/  IMAD.MOV.U32 R7, RZ, RZ, R151 ;  /* 0x000000ffff077224 */ /* 0x000fe200078e0097 */
[----:B------:R-:W-:-:S05]  /*3eb80*/  LEA.HI.X.SX32 R151, R58, R3, 0x1, P1 ;  /* 0x000000033a977211 */ /* 0x000fca00008f0eff */
[----:B------:R0:W-:Y:S01]  /*3eb90*/  STL.64 [R1+0x5e0], R150 ;  /* 0x0005e09601007387 */ /* 0x0001e20000100a00 */
[CC--:B------:R-:W-:Y:S02]  /*3eba0*/  LEA R146, P2, R59.reuse, R2.reuse, 0x1 ;  /* 0x000000023b927211 */ /* 0x0c0fe400078408ff */
[C---:B------:R-:W-:Y:S02]  /*3ebb0*/  LEA R58, P3, R158.reuse, R2, 0x1 ;  /* 0x000000029e3a7211 */ /* 0x040fe400078608ff */
[-C--:B------:R-:W-:Y:S01]  /*3ebc0*/  LEA.HI.X.SX32 R147, R59, R3.reuse, 0x1, P2 ;  /* 0x000000033b937211 */ /* 0x080fe200010f0eff */
[----:B0-----:R-:W2:Y:S04]  /*3ebd0*/  LDL.LU.64 R150, [R1+0x16a0] ;  /* 0x0016a00001967983 */ /* 0x001ea80000300a00 */
[----:B------:R0:W-:Y:S04]  /*3ebe0*/  STL.64 [R1+0x5d0], R56 ;  /* 0x0005d03801007387 */ /* 0x0001e80000100a00 */
[----:B------:R1:W-:Y:S01]  /*3ebf0*/  STL.64 [R1+0x5c8], R52 ;  /* 0x0005c83401007387 */ /* 0x0003e20000100a00 */
[----:B------:R-:W-:-:S02]  /*3ec00*/  LEA.HI.X.SX32 R59, R158, R3, 0x1, P3 ;  /* 0x000000039e3b7211 */ /* 0x000fc400018f0eff */
[CC--:B0-----:R-:W-:Y:S02]  /*3ec10*/  LEA R56, P1, R248.reuse, R2.reuse, 0x1 ;  /* 0x00000002f8387211 */ /* 0x0c1fe400078208ff */
[CC--:B-1----:R-:W-:Y:S02]  /*3ec20*/  LEA R52, P4, R159.reuse, R2.reuse, 0x1 ;  /* 0x000000029f347211 */ /* 0x0c2fe400078808ff */
[-C--:B------:R-:W-:Y:S02]  /*3ec30*/  LEA.HI.X.SX32 R57, R248, R3.reuse, 0x1, P1 ;  /* 0x00000003f8397211 */ /* 0x080fe400008f0eff */
[-C--:B------:R-:W-:Y:S02]  /*3ec40*/  LEA.HI.X.SX32 R53, R159, R3.reuse, 0x1, P4 ;  /* 0x000000039f357211 */ /* 0x080fe400020f0eff */
[CC--:B------:R-:W-:Y:S01]  /*3ec50*/  LEA R158, P1, R250.reuse, R2.reuse, 0x1 ;  /* 0x00000002fa9e7211 */ /* 0x0c0fe200078208ff */
[----:B------:R0:W-:Y:S03]  /*3ec60*/  STL.64 [R1+0x5c0], R56 ;  /* 0x0005c03801007387 */ /* 0x0001e60000100a00 */
[----:B------:R-:W-:Y:S01]  /*3ec70*/  LEA.HI.X.SX32 R159, R250, R3, 0x1, P1 ;  /* 0x00000003fa9f7211 */ /* 0x000fe200008f0eff */
[----:B------:R-:W-:Y:S01]  /*3ec80*/  IMAD.MOV.U32 R250, RZ, RZ, R156 ;  /* 0x000000fffffa7224 */ /* 0x000fe200078e009c */
[-C--:B------:R-:W-:Y:S01]  /*3ec90*/  LEA R156, P1, R252, R2.reuse, 0x1 ;  /* 0x00000002fc9c7211 */ /* 0x080fe200078208ff */
[----:B0-----:R-:W3:Y:S04]  /*3eca0*/  LDL.LU.64 R56, [R1+0x1698] ;  /* 0x0016980001387983 */ /* 0x001ee80000300a00 */
[----:B------:R0:W-:Y:S04]  /*3ecb0*/  STL.64 [R1+0x5b0], R58 ;  /* 0x0005b03a01007387 */ /* 0x0001e80000100a00 */
[----:B------:R4:W-:Y:S01]  /*3ecc0*/  STL.64 [R1+0x5a8], R52 ;  /* 0x0005a83401007387 */ /* 0x0009e20000100a00 */
[----:B0-----:R-:W-:-:S02]  /*3ecd0*/  LEA R58, P3, R157, R2, 0x1 ;  /* 0x000000029d3a7211 */ /* 0x001fc400078608ff */
[C---:B----4-:R-:W-:Y:S02]  /*3ece0*/  LEA R52, P4, R152.reuse, R2, 0x1 ;  /* 0x0000000298347211 */ /* 0x050fe400078808ff */
[-C--:B------:R-:W-:Y:S02]  /*3ecf0*/  LEA.HI.X.SX32 R59, R157, R3.reuse, 0x1, P3 ;  /* 0x000000039d3b7211 */ /* 0x080fe400018f0eff */
[-C--:B------:R-:W-:Y:S01]  /*3ed00*/  LEA.HI.X.SX32 R53, R152, R3.reuse, 0x1, P4 ;  /* 0x0000000398357211 */ /* 0x080fe200020f0eff */
[----:B------:R0:W-:Y:S01]  /*3ed10*/  STL.64 [R1+0x5a0], R158 ;  /* 0x0005a09e01007387 */ /* 0x0001e20000100a00 */
[----:B------:R-:W-:-:S03]  /*3ed20*/  LEA.HI.X.SX32 R157, R252, R3, 0x1, P1 ;  /* 0x00000003fc9d7211 */ /* 0x000fc600008f0eff */
[----:B0-----:R-:W4:Y:S04]  /*3ed30*/  LDL.LU.64 R158, [R1+0x1690] ;  /* 0x00169000019e7983 */ /* 0x001f280000300a00 */
[----:B------:R-:W-:Y:S04]  /*3ed40*/  STL.64 [R1+0x590], R58 ;  /* 0x0005903a01007387 */ /* 0x000fe80000100a00 */
[----:B------:R-:W-:Y:S04]  /*3ed50*/  STL.64 [R1+0x588], R52 ;  /* 0x0005883401007387 */ /* 0x000fe80000100a00 */
[----:B------:R0:W-:Y:S04]  /*3ed60*/  STL.64 [R1+0x580], R156 ;  /* 0x0005809c01007387 */ /* 0x0001e80000100a00 */
[----:B0-----:R-:W2:Y:S01]  /*3ed70*/  LDL.LU.64 R156, [R1+0x1688] ;  /* 0x00168800019c7983 */ /* 0x001ea20000300a00 */
[----:B------:R-:W-:-:S02]  /*3ed80*/  LEA R58, P3, R164, R2, 0x1 ;  /* 0x00000002a43a7211 */ /* 0x000fc400078608ff */
[C---:B------:R-:W-:Y:S02]  /*3ed90*/  LEA R52, P4, R165.reuse, R2, 0x1 ;  /* 0x00000002a5347211 */ /* 0x040fe400078808ff */
[-C--:B------:R-:W-:Y:S02]  /*3eda0*/  LEA.HI.X.SX32 R59, R164, R3.reuse, 0x1, P3 ;  /* 0x00000003a43b7211 */ /* 0x080fe400018f0eff */
[----:B------:R-:W-:-:S03]  /*3edb0*/  LEA.HI.X.SX32 R53, R165, R3, 0x1, P4 ;  /* 0x00000003a5357211 */ /* 0x000fc600020f0eff */
[----:B------:R-:W-:Y:S04]  /*3edc0*/  STL.64 [R1+0x570], R58 ;  /* 0x0005703a01007387 */ /* 0x000fe80000100a00 */
[----:B------:R-:W-:Y:S01]  /*3edd0*/  STL.64 [R1+0x568], R52 ;  /* 0x0005683401007387 */ /* 0x000fe20000100a00 */
[----:B------:R-:W-:-:S04]  /*3ede0*/  LEA R148, P2, R249, R2, 0x1 ;  /* 0x00000002f9947211 */ /* 0x000fc800078408ff */
[----:B------:R-:W-:Y:S02]  /*3edf0*/  LEA.HI.X.SX32 R149, R249, R3, 0x1, P2 ;  /* 0x00000003f9957211 */ /* 0x000fe400010f0eff */
[----:B--2---:R-:W-:-:S04]  /*3ee00*/  LEA R164, P1, R157, R2, 0x1 ;  /* 0x000000029da47211 */ /* 0x004fc800078208ff */
[----:B------:R-:W-:-:S05]  /*3ee10*/  LEA.HI.X.SX32 R165, R157, R3, 0x1, P1 ;  /* 0x000000039da57211 */ /* 0x000fca00008f0eff */
[----:B------:R0:W-:Y:S04]  /*3ee20*/  STL.64 [R1+0x560], R164 ;  /* 0x000560a401007387 */ /* 0x0001e80000100a00 */
[----:B0-----:R-:W2:Y:S01]  /*3ee30*/  LDL.LU.64 R164, [R1+0x1680] ;  /* 0x0016800001a47983 */ /* 0x001ea20000300a00 */
[-C--:B---3--:R-:W-:Y:S01]  /*3ee40*/  LEA R58, P3, R57, R2.reuse, 0x1 ;  /* 0x00000002393a7211 */ /* 0x088fe200078608ff */
[----:B------:R-:W-:Y:S01]  /*3ee50*/  IMAD.MOV.U32 R248, RZ, RZ, R150 ;  /* 0x000000fffff87224 */ /* 0x000fe200078e0096 */
[CC--:B------:R-:W-:Y:S02]  /*3ee60*/  LEA R52, P4, R56.reuse, R2.reuse, 0x1 ;  /* 0x0000000238347211 */ /* 0x0c0fe400078808ff */
[----:B------:R-:W-:Y:S02]  /*3ee70*/  LEA R150, P2, R251, R2, 0x1 ;  /* 0x00000002fb967211 */ /* 0x000fe400078408ff */
[-C--:B------:R-:W-:Y:S01]  /*3ee80*/  LEA.HI.X.SX32 R59, R57, R3.reuse, 0x1, P3 ;  /* 0x00000003393b7211 */ /* 0x080fe200018f0eff */
[----:B------:R-:W-:Y:S01]  /*3ee90*/  IMAD.MOV.U32 R249, RZ, RZ, R151 ;  /* 0x000000fffff97224 */ /* 0x000fe200078e0097 */
[----:B------:R-:W-:-:S02]  /*3eea0*/  LEA.HI.X.SX32 R53, R56, R3, 0x1, P4 ;  /* 0x0000000338357211 */ /* 0x000fc400020f0eff */
[-C--:B------:R-:W-:Y:S01]  /*3eeb0*/  LEA.HI.X.SX32 R151, R251, R3.reuse, 0x1, P2 ;  /* 0x00000003fb977211 */ /* 0x080fe200010f0eff */
[----:B------:R4:W-:Y:S01]  /*3eec0*/  STL.64 [R1+0x550], R58 ;  /* 0x0005503a01007387 */ /* 0x0009e20000100a00 */
[CC--:B------:R-:W-:Y:S02]  /*3eed0*/  LEA R152, P2, R7.reuse, R2.reuse, 0x1 ;  /* 0x0000000207987211 */ /* 0x0c0fe400078408ff */
[CC--:B------:R-:W-:Y:S01]  /*3eee0*/  LEA R56, P1, R248.reuse, R2.reuse, 0x1 ;  /* 0x00000002f8387211 */ /* 0x0c0fe200078208ff */
[----:B------:R0:W-:Y:S01]  /*3eef0*/  STL.64 [R1+0x548], R52 ;  /* 0x0005483401007387 */ /* 0x0001e20000100a00 */
[----:B------:R-:W-:Y:S01]  /*3ef00*/  IMAD.MOV.U32 R251, RZ, RZ, R153 ;  /* 0x000000fffffb7224 */ /* 0x000fe200078e0099 */
[-C--:B------:R-:W-:Y:S01]  /*3ef10*/  LEA.HI.X.SX32 R153, R7, R3.reuse, 0x1, P2 ;  /* 0x0000000307997211 */ /* 0x080fe200010f0eff */
[----:B------:R-:W-:Y:S01]  /*3ef20*/  IMAD.MOV.U32 R252, RZ, RZ, R154 ;  /* 0x000000fffffc7224 */ /* 0x000fe200078e009a */
[----:B------:R-:W-:Y:S02]  /*3ef30*/  LEA.HI.X.SX32 R57, R248, R3, 0x1, P1 ;  /* 0x00000003f8397211 */ /* 0x000fe400008f0eff */
[----:B----4-:R-:W-:-:S02]  /*3ef40*/  LEA R58, P3, R159, R2, 0x1 ;  /* 0x000000029f3a7211 */ /* 0x010fc400078608ff */
[-C--:B------:R-:W-:Y:S02]  /*3ef50*/  LEA R154, P2, R156, R2.reuse, 0x1 ;  /* 0x000000029c9a7211 */ /* 0x080fe400078408ff */
[CC--:B0-----:R-:W-:Y:S02]  /*3ef60*/  LEA R52, P4, R158.reuse, R2.reuse, 0x1 ;  /* 0x000000029e347211 */ /* 0x0c1fe400078808ff */
[-C--:B------:R-:W-:Y:S01]  /*3ef70*/  LEA.HI.X.SX32 R59, R159, R3.reuse, 0x1, P3 ;  /* 0x000000039f3b7211 */ /* 0x080fe200018f0eff */
[----:B------:R-:W-:Y:S01]  /*3ef80*/  IMAD.MOV.U32 R7, RZ, RZ, R155 ;  /* 0x000000ffff077224 */ /* 0x000fe200078e009b */
[-C--:B------:R-:W-:Y:S01]  /*3ef90*/  LEA.HI.X.SX32 R53, R158, R3.reuse, 0x1, P4 ;  /* 0x000000039e357211 */ /* 0x080fe200020f0eff */
[----:B------:R0:W-:Y:S01]  /*3efa0*/  STL.64 [R1+0x540], R56 ;  /* 0x0005403801007387 */ /* 0x0001e20000100a00 */
[----:B------:R-:W-:Y:S02]  /*3efb0*/  LEA.HI.X.SX32 R155, R156, R3, 0x1, P2 ;  /* 0x000000039c9b7211 */ /* 0x000fe400010f0eff */
[----:B------:R-:W-:-:S02]  /*3efc0*/  LEA R156, P2, R249, R2, 0x1 ;  /* 0x00000002f99c7211 */ /* 0x000fc400078408ff */
[C---:B------:R-:W-:Y:S02]  /*3efd0*/  LEA R248, P1, R250.reuse, R2, 0x1 ;  /* 0x00000002faf87211 */ /* 0x040fe400078208ff */
[-C--:B------:R-:W-:Y:S01]  /*3efe0*/  LEA.HI.X.SX32 R157, R249, R3.reuse, 0x1, P2 ;  /* 0x00000003f99d7211 */ /* 0x080fe200010f0eff */
[----:B0-----:R-:W3:Y:S04]  /*3eff0*/  LDL.LU.64 R56, [R1+0x1678] ;  /* 0x0016780001387983 */ /* 0x001ee80000300a00 */
[----:B------:R0:W-:Y:S01]  /*3f000*/  STL.64 [R1+0x530], R58 ;  /* 0x0005303a01007387 */ /* 0x0001e20000100a00 */
[----:B------:R-:W-:-:S03]  /*3f010*/  LEA.HI.X.SX32 R249, R250, R3, 0x1, P1 ;  /* 0x00000003faf97211 */ /* 0x000fc600008f0eff */
[----:B------:R1:W-:Y:S01]  /*3f020*/  STL.64 [R1+0x528], R52 ;  /* 0x0005283401007387 */ /* 0x0003e20000100a00 */
[CC--:B0-----:R-:W-:Y:S02]  /*3f030*/  LEA R58, P3, R161.reuse, R2.reuse, 0x1 ;  /* 0x00000002a13a7211 */ /* 0x0c1fe400078608ff */
[CC--:B-1----:R-:W-:Y:S02]  /*3f040*/  LEA R52, P4, R160.reuse, R2.reuse, 0x1 ;  /* 0x00000002a0347211 */ /* 0x0c2fe400078808ff */
[-C--:B------:R-:W-:Y:S02]  /*3f050*/  LEA.HI.X.SX32 R59, R161, R3.reuse, 0x1, P3 ;  /* 0x00000003a13b7211 */ /* 0x080fe400018f0eff */
[----:B------:R-:W-:Y:S01]  /*3f060*/  LEA.HI.X.SX32 R53, R160, R3, 0x1, P4 ;  /* 0x00000003a0357211 */ /* 0x000fe200020f0eff */
[----:B------:R0:W-:Y:S04]  /*3f070*/  STL.64 [R1+0x520], R248 ;  /* 0x000520f801007387 */ /* 0x0001e80000100a00 */
[----:B------:R1:W-:Y:S01]  /*3f080*/  STL.64 [R1+0x510], R58 ;  /* 0x0005103a01007387 */ /* 0x0003e20000100a00 */
[----:B------:R-:W-:-:S03]  /*3f090*/  LEA R158, P2, R251, R2, 0x1 ;  /* 0x00000002fb9e7211 */ /* 0x000fc600078408ff */
[----:B------:R4:W-:Y:S01]  /*3f0a0*/  STL.64 [R1+0x508], R52 ;  /* 0x0005083401007387 */ /* 0x0009e20000100a00 */
[CC--:B0-----:R-:W-:Y:S02]  /*3f0b0*/  LEA R248, P1, R60.reuse, R2.reuse, 0x1 ;  /* 0x000000023cf87211 */ /* 0x0c1fe400078208ff */
[CC--:B-1----:R-:W-:Y:S02]  /*3f0c0*/  LEA R58, P3, R163.reuse, R2.reuse, 0x1 ;  /* 0x00000002a33a7211 */ /* 0x0c2fe400078608ff */
[-C--:B------:R-:W-:Y:S02]  /*3f0d0*/  LEA.HI.X.SX32 R249, R60, R3.reuse, 0x1, P1 ;  /* 0x000000033cf97211 */ /* 0x080fe400008f0eff */
[C---:B----4-:R-:W-:Y:S02]  /*3f0e0*/  LEA R52, P4, R162.reuse, R2, 0x1 ;  /* 0x00000002a2347211 */ /* 0x050fe400078808ff */
[-C--:B------:R-:W-:Y:S02]  /*3f0f0*/  LEA.HI.X.SX32 R59, R163, R3.reuse, 0x1, P3 ;  /* 0x00000003a33b7211 */ /* 0x080fe400018f0eff */
[-C--:B------:R-:W-:Y:S01]  /*3f100*/  LEA.HI.X.SX32 R53, R162, R3.reuse, 0x1, P4 ;  /* 0x00000003a2357211 */ /* 0x080fe200020f0eff */
[----:B------:R-:W-:Y:S01]  /*3f110*/  STL.64 [R1+0x500], R248 ;  /* 0x000500f801007387 */ /* 0x000fe20000100a00 */
[----:B------:R-:W-:-:S02]  /*3f120*/  LEA.HI.X.SX32 R159, R251, R3, 0x1, P2 ;  /* 0x00000003fb9f7211 */ /* 0x000fc400010f0eff */
[-C--:B------:R-:W-:Y:S01]  /*3f130*/  LEA R160, P2, R61, R2.reuse, 0x1 ;  /* 0x000000023da07211 */ /* 0x080fe200078408ff */
[----:B------:R-:W-:Y:S01]  /*3f140*/  STL.64 [R1+0x4f0], R58 ;  /* 0x0004f03a01007387 */ /* 0x000fe20000100a00 */
[----:B------:R-:W-:-:S03]  /*3f150*/  LEA R60, P1, R252, R2, 0x1 ;  /* 0x00000002fc3c7211 */ /* 0x000fc600078208ff */
[----:B------:R-:W-:Y:S01]  /*3f160*/  STL.64 [R1+0x4e8], R52 ;  /* 0x0004e83401007387 */ /* 0x000fe20000100a00 */
[-C--:B------:R-:W-:Y:S02]  /*3f170*/  LEA.HI.X.SX32 R161, R61, R3.reuse, 0x1, P2 ;  /* 0x000000033da17211 */ /* 0x080fe400010f0eff */
[----:B------:R-:W-:-:S05]  /*3f180*/  LEA.HI.X.SX32 R61, R252, R3, 0x1, P1 ;  /* 0x00000003fc3d7211 */ /* 0x000fca00008f0eff */
[----:B------:R0:W-:Y:S02]  /*3f190*/  STL.64 [R1+0x4e0], R60 ;  /* 0x0004e03c01007387 */ /* 0x0001e40000100a00 */
[----:B0-----:R-:W-:-:S04]  /*3f1a0*/  LEA R60, P1, R247, R2, 0x1 ;  /* 0x00000002f73c7211 */ /* 0x001fc800078208ff */
[----:B------:R-:W-:Y:S01]  /*3f1b0*/  LEA.HI.X.SX32 R61, R247, R3, 0x1, P1 ;  /* 0x00000003f73d7211 */ /* 0x000fe200008f0eff */
        /* <DEDUP_REMOVED lines=18> */
[CC--:B------:R-:W-:Y:S02]  /*3f2e0*/  LEA R162, P2, R7.reuse, R2.reuse, 0x1 ;  /* 0x0000000207a27211 */ /* 0x0c0fe400078408ff */
[----:B------:R-:W-:Y:S01]  /*3f2f0*/  VIADD R110, R98, UR5 ;  /* 0x00000005626e7c36 */ /* 0x000fe20008000000 */
[----:B------:R-:W-:Y:S01]  /*3f300*/  ULDC UR5, c[0x0][0x248] ;  /* 0x0000920000057ab9 */ /* 0x000fe20000000800 */
[----:B------:R-:W-:Y:S02]  /*3f310*/  LEA.HI.X.SX32 R163, R7, R3, 0x1, P2 ;  /* 0x0000000307a37211 */ /* 0x000fe400010f0eff */
[----:B------:R-:W-:Y:S01]  /*3f320*/  VIADD R108, R110, UR4 ;  /* 0x000000046e6c7c36 */ /* 0x000fe20008000000 */
[----:B------:R-:W-:Y:S01]  /*3f330*/  ULDC UR4, c[0x0][0x248] ;  /* 0x0000920000047ab9 */ /* 0x000fe20000000800 */
[----:B--2---:R-:W-:-:S02]  /*3f340*/  LEA R58, P3, R165, R2, 0x1 ;  /* 0x00000002a53a7211 */ /* 0x004fc400078608ff */
[C---:B------:R-:W-:Y:S02]  /*3f350*/  LEA R52, P4, R164.reuse, R2, 0x1 ;  /* 0x00000002a4347211 */ /* 0x040fe400078808ff */
[-C--:B------:R-:W-:Y:S02]  /*3f360*/  LEA.HI.X.SX32 R59, R165, R3.reuse, 0x1, P3 ;  /* 0x00000003a53b7211 */ /* 0x080fe400018f0eff */
[----:B------:R-:W-:-:S03]  /*3f370*/  LEA.HI.X.SX32 R53, R164, R3, 0x1, P4 ;  /* 0x00000003a4357211 */ /* 0x000fc600020f0eff */
[----:B------:R0:W-:Y:S04]  /*3f380*/  STL.64 [R1+0x4d0], R58 ;  /* 0x0004d03a01007387 */ /* 0x0001e80000100a00 */
[----:B------:R1:W-:Y:S01]  /*3f390*/  STL.64 [R1+0x4c8], R52 ;  /* 0x0004c83401007387 */ /* 0x0003e20000100a00 */
[CC--:B0-----:R-:W-:Y:S02]  /*3f3a0*/  LEA R58, P3, R167.reuse, R2.reuse, 0x1 ;  /* 0x00000002a73a7211 */ /* 0x0c1fe400078608ff */
[CC--:B-1----:R-:W-:Y:S02]  /*3f3b0*/  LEA R52, P4, R166.reuse, R2.reuse, 0x1 ;  /* 0x00000002a6347211 */ /* 0x0c2fe400078808ff */
[-C--:B------:R-:W-:Y:S02]  /*3f3c0*/  LEA.HI.X.SX32 R59, R167, R3.reuse, 0x1, P3 ;  /* 0x00000003a73b7211 */ /* 0x080fe400018f0eff */
[----:B------:R-:W-:Y:S01]  /*3f3d0*/  LEA.HI.X.SX32 R53, R166, R3, 0x1, P4 ;  /* 0x00000003a6357211 */ /* 0x000fe200020f0eff */
[----:B------:R0:W-:Y:S04]  /*3f3e0*/  STL.64 [R1+0x4c0], R60 ;  /* 0x0004c03c01007387 */ /* 0x0001e80000100a00 */
[----:B------:R1:W-:Y:S04]  /*3f3f0*/  STL.64 [R1+0x4b0], R58 ;  /* 0x0004b03a01007387 */ /* 0x0003e80000100a00 */
[----:B------:R2:W-:Y:S01]  /*3f400*/  STL.64 [R1+0x4a8], R52 ;  /* 0x0004a83401007387 */ /* 0x0005e20000100a00 */
[----:B0-----:R-:W-:-:S02]  /*3f410*/  LEA R60, P1, R213, R2, 0x1 ;  /* 0x00000002d53c7211 */ /* 0x001fc400078208ff */
[-C--:B-1----:R-:W-:Y:S02]  /*3f420*/  LEA R58, P3, R169, R2.reuse, 0x1 ;  /* 0x00000002a93a7211 */ /* 0x082fe400078608ff */
[-C--:B------:R-:W-:Y:S02]  /*3f430*/  LEA.HI.X.SX32 R61, R213, R3.reuse, 0x1, P1 ;  /* 0x00000003d53d7211 */ /* 0x080fe400008f0eff */
[CC--:B--2---:R-:W-:Y:S02]  /*3f440*/  LEA R52, P4, R168.reuse, R2.reuse, 0x1 ;  /* 0x00000002a8347211 */ /* 0x0c4fe400078808ff */
        /* <DEDUP_REMOVED lines=24> */
[CC--:B-1----:R-:W-:Y:S02]  /*3f5d0*/  LEA R58, P3, R175.reuse, R2.reuse, 0x1 ;  /* 0x00000002af3a7211 */ /* 0x0c2fe400078608ff */
        /* <DEDUP_REMOVED lines=46> */
[-C--:B--2---:R-:W-:Y:S02]  /*3f8c0*/  LEA R52, P4, R100, R2.reuse, 0x1 ;  /* 0x0000000264347211 */ /* 0x084fe400078808ff */
        /* <DEDUP_REMOVED lines=20> */
[----:B------:R0:W-:Y:S01]  /*3fa10*/  STL.64 [R1+0x360], R60 ;  /* 0x0003603c01007387 */ /* 0x0001e20000100a00 */
[----:B------:R-:W-:-:S03]  /*3fa20*/  LEA R164, P2, R246, R2, 0x1 ;  /* 0x00000002f6a47211 */ /* 0x000fc600078408ff */
[----:B------:R1:W-:Y:S01]  /*3fa30*/  STL.64 [R1+0x350], R58 ;  /* 0x0003503a01007387 */ /* 0x0003e20000100a00 */
[----:B------:R-:W-:Y:S01]  /*3fa40*/  VIADD R107, R108, UR4 ;  /* 0x000000046c6b7c36 */ /* 0x000fe20008000000 */
[----:B------:R-:W-:Y:S02]  /*3fa50*/  ULDC UR4, c[0x0][0x248] ;  /* 0x0000920000047ab9 */ /* 0x000fe40000000800 */
[----:B------:R2:W-:Y:S01]  /*3fa60*/  STL.64 [R1+0x348], R52 ;  /* 0x0003483401007387 */ /* 0x0005e20000100a00 */
[CC--:B0-----:R-:W-:Y:S02]  /*3fa70*/  LEA R60, P1, R190.reuse, R2.reuse, 0x1 ;  /* 0x00000002be3c7211 */ /* 0x0c1fe400078208ff */
[-C--:B-1----:R-:W-:Y:S02]  /*3fa80*/  LEA R58, P3, R69, R2.reuse, 0x1 ;  /* 0x00000002453a7211 */ /* 0x082fe400078608ff */
[----:B------:R-:W-:Y:S02]  /*3fa90*/  LEA.HI.X.SX32 R61, R190, R3, 0x1, P1 ;  /* 0x00000003be3d7211 */ /* 0x000fe400008f0eff */
[----:B--2---:R-:W-:-:S02]  /*3faa0*/  LEA R52, P4, R68, R2, 0x1 ;  /* 0x0000000244347211 */ /* 0x004fc400078808ff */
[-C--:B------:R-:W-:Y:S01]  /*3fab0*/  LEA.HI.X.SX32 R59, R69, R3.reuse, 0x1, P3 ;  /* 0x00000003453b7211 */ /* 0x080fe200018f0eff */
[----:B------:R-:W-:Y:S01]  /*3fac0*/  VIADD R89, R107, UR4 ;  /* 0x000000046b597c36 */ /* 0x000fe20008000000 */
[-C--:B------:R-:W-:Y:S01]  /*3fad0*/  LEA.HI.X.SX32 R165, R246, R3.reuse, 0x1, P2 ;  /* 0x00000003f6a57211 */ /* 0x080fe200010f0eff */
[----:B------:R-:W-:Y:S01]  /*3fae0*/  ULDC UR4, c[0x0][0x248] ;  /* 0x0000920000047ab9 */ /* 0x000fe20000000800 */
[-C--:B------:R-:W-:Y:S02]  /*3faf0*/  LEA.HI.X.SX32 R53, R68, R3.reuse, 0x1, P4 ;  /* 0x0000000344357211 */ /* 0x080fe400020f0eff */
[CC--:B------:R-:W-:Y:S01]  /*3fb00*/  LEA R166, P2, R212.reuse, R2.reuse, 0x1 ;  /* 0x00000002d4a67211 */ /* 0x0c0fe200078408ff */
[----:B------:R0:W-:Y:S01]  /*3fb10*/  STL.64 [R1+0x340], R60 ;  /* 0x0003403c01007387 */ /* 0x0001e20000100a00 */
[----:B------:R-:W-:Y:S01]  /*3fb20*/  VIADD R109, R89, UR4 ;  /* 0x00000004596d7c36 */ /* 0x000fe20008000000 */
[----:B------:R-:W-:Y:S01]  /*3fb30*/  ULDC UR4, c[0x0][0x248] ;  /* 0x0000920000047ab9 */ /* 0x000fe20000000800 */
[----:B------:R-:W-:Y:S01]  /*3fb40*/  LEA.HI.X.SX32 R167, R212, R3, 0x1, P2 ;  /* 0x00000003d4a77211 */ /* 0x000fe200010f0eff */
[----:B------:R1:W-:Y:S01]  /*3fb50*/  STL.64 [R1+0x330], R58 ;  /* 0x0003303a01007387 */ /* 0x0003e20000100a00 */
[----:B------:R-:W-:-:S03]  /*3fb60*/  LEA R168, P2, R210, R2, 0x1 ;  /* 0x00000002d2a87211 */ /* 0x000fc600078408ff */
[----:B------:R2:W-:Y:S01]  /*3fb70*/  STL.64 [R1+0x328], R52 ;  /* 0x0003283401007387 */ /* 0x0005e20000100a00 */
[-C--:B0-----:R-:W-:Y:S02]  /*3fb80*/  LEA R60, P1, R102, R2.reuse, 0x1 ;  /* 0x00000002663c7211 */ /* 0x081fe400078208ff */
[-C--:B-1----:R-:W-:Y:S01]  /*3fb90*/  LEA R58, P3, R72, R2.reuse, 0x1 ;  /* 0x00000002483a7211 */ /* 0x082fe200078608ff */
[----:B------:R-:W-:Y:S01]  /*3fba0*/  VIADD R90, R109, UR4 ;  /* 0x000000046d5a7c36 */ /* 0x000fe20008000000 */
[-C--:B------:R-:W-:Y:S01]  /*3fbb0*/  LEA.HI.X.SX32 R61, R102, R3.reuse, 0x1, P1 ;  /* 0x00000003663d7211 */ /* 0x080fe200008f0eff */
[----:B------:R-:W-:Y:S01]  /*3fbc0*/  ULDC UR4, c[0x0][0x248] ;  /* 0x0000920000047ab9 */ /* 0x000fe20000000800 */
[----:B--2---:R-:W-:Y:S02]  /*3fbd0*/  LEA R52, P4, R71, R2, 0x1 ;  /* 0x0000000247347211 */ /* 0x004fe400078808ff */
[-C--:B------:R-:W-:Y:S02]  /*3fbe0*/  LEA.HI.X.SX32 R59, R72, R3.reuse, 0x1, P3 ;  /* 0x00000003483b7211 */ /* 0x080fe400018f0eff */
[----:B------:R-:W-:-:S02]  /*3fbf0*/  LEA.HI.X.SX32 R169, R210, R3, 0x1, P2 ;  /* 0x00000003d2a97211 */ /* 0x000fc400010f0eff */
[-C--:B------:R-:W-:Y:S02]  /*3fc00*/  LEA.HI.X.SX32 R53, R71, R3.reuse, 0x1, P4 ;  /* 0x0000000347357211 */ /* 0x080fe400020f0eff */
[CC--:B------:R-:W-:Y:S01]  /*3fc10*/  LEA R170, P2, R207.reuse, R2.reuse, 0x1 ;  /* 0x00000002cfaa7211 */ /* 0x0c0fe200078408ff */
[----:B------:R-:W-:Y:S01]  /*3fc20*/  VIADD R6, R90, UR5 ;  /* 0x000000055a067c36 */ /* 0x000fe20008000000 */
[----:B------:R0:W-:Y:S01]  /*3fc30*/  STL.64 [R1+0x320], R60 ;  /* 0x0003203c01007387 */ /* 0x0001e20000100a00 */
[----:B------:R-:W-:Y:S01]  /*3fc40*/  ULDC UR5, c[0x0][0x248] ;  /* 0x0000920000057ab9 */ /* 0x000fe20000000800 */
[----:B------:R-:W-:Y:S02]  /*3fc50*/  LEA.HI.X.SX32 R171, R207, R3, 0x1, P2 ;  /* 0x00000003cfab7211 */ /* 0x000fe400010f0eff */
[----:B------:R1:W-:Y:S01]  /*3fc60*/  STL.64 [R1+0x310], R58 ;  /* 0x0003103a01007387 */ /* 0x0003e20000100a00 */
[-C--:B------:R-:W-:Y:S01]  /*3fc70*/  LEA R172, P2, R205, R2.reuse, 0x1 ;  /* 0x00000002cdac7211 */ /* 0x080fe200078408ff */
[----:B------:R-:W-:Y:S01]  /*3fc80*/  VIADD R111, R6, UR4 ;  /* 0x00000004066f7c36 */ /* 0x000fe20008000000 */
[----:B------:R-:W-:Y:S01]  /*3fc90*/  ULDC UR4, c[0x0][0x248] ;  /* 0x0000920000047ab9 */ /* 0x000fe20000000800 */
[----:B------:R2:W-:Y:S01]  /*3fca0*/  STL.64 [R1+0x308], R52 ;  /* 0x0003083401007387 */ /* 0x0005e20000100a00 */
[----:B0-----:R-:W-:-:S02]  /*3fcb0*/  LEA R60, P1, R194, R2, 0x1 ;  /* 0x00000002c23c7211 */ /* 0x001fc400078208ff */
[CC--:B-1----:R-:W-:Y:S02]  /*3fcc0*/  LEA R58, P3, R75.reuse, R2.reuse, 0x1 ;  /* 0x000000024b3a7211 */ /* 0x0c2fe400078608ff */
[-C--:B------:R-:W-:Y:S02]  /*3fcd0*/  LEA.HI.X.SX32 R61, R194, R3.reuse, 0x1, P1 ;  /* 0x00000003c23d7211 */ /* 0x080fe400008f0eff */
[C---:B--2---:R-:W-:Y:S01]  /*3fce0*/  LEA R52, P4, R74.reuse, R2, 0x1 ;  /* 0x000000024a347211 */ /* 0x044fe200078808ff */
[----:B------:R0:W-:Y:S01]  /*3fcf0*/  @P5 STG.E.U16 desc[UR6][R64.64], R91 ;  /* 0x0000005b40005986 */ /* 0x0001e2000c101506 */
[-C--:B------:R-:W-:Y:S02]  /*3fd00*/  LEA.HI.X.SX32 R59, R75, R3.reuse, 0x1, P3 ;  /* 0x000000034b3b7211 */ /* 0x080fe400018f0eff */
[-C--:B------:R-:W-:Y:S02]  /*3fd10*/  LEA.HI.X.SX32 R173, R205, R3.reuse, 0x1, P2 ;  /* 0x00000003cdad7211 */ /* 0x080fe400010f0eff */
[----:B------:R-:W-:-:S02]  /*3fd20*/  LEA.HI.X.SX32 R53, R74, R3, 0x1, P4 ;  /* 0x000000034a357211 */ /* 0x000fc400020f0eff */
[----:B------:R-:W-:Y:S01]  /*3fd30*/  LEA R174, P2, R201, R2, 0x1 ;  /* 0x00000002c9ae7211 */ /* 0x000fe200078408ff */
[----:B------:R1:W-:Y:S01]  /*3fd40*/  STL.64 [R1+0x300], R60 ;  /* 0x0003003c01007387 */ /* 0x0003e20000100a00 */
[----:B0-----:R-:W-:-:S03]  /*3fd50*/  VIADD R65, R111, UR5 ;  /* 0x000000056f417c36 */ /* 0x001fc60008000000 */
[----:B------:R0:W-:Y:S01]  /*3fd60*/  STL.64 [R1+0x2f0], R58 ;  /* 0x0002f03a01007387 */ /* 0x0001e20000100a00 */
[-C--:B------:R-:W-:Y:S01]  /*3fd70*/  LEA.HI.X.SX32 R175, R201, R3.reuse, 0x1, P2 ;  /* 0x00000003c9af7211 */ /* 0x080fe200010f0eff */
[----:B------:R-:W-:Y:S01]  /*3fd80*/  ULDC UR5, c[0x0][0x248] ;  /* 0x0000920000057ab9 */ /* 0x000fe20000000800 */
[----:B------:R-:W-:Y:S01]  /*3fd90*/  VIADD R64, R65, UR4 ;  /* 0x0000000441407c36 */ /* 0x000fe20008000000 */
[----:B------:R2:W-:Y:S01]  /*3fda0*/  STL.64 [R1+0x2e8], R52 ;  /* 0x0002e83401007387 */ /* 0x0005e20000100a00 */
[-C--:B------:R-:W-:Y:S01]  /*3fdb0*/  LEA R176, P2, R199, R2.reuse, 0x1 ;  /* 0x00000002c7b07211 */ /* 0x080fe200078408ff */
[----:B------:R-:W-:Y:S01]  /*3fdc0*/  ULDC UR4, c[0x0][0x248] ;  /* 0x0000920000047ab9 */ /* 0x000fe20000000800 */
[-C--:B-1----:R-:W-:Y:S01]  /*3fdd0*/  LEA R60, P1, R79, R2.reuse, 0x1 ;  /* 0x000000024f3c7211 */ /* 0x082fe200078208ff */
[----:B------:R-:W-:Y:S01]  /*3fde0*/  VIADD R245, R64, UR8 ;  /* 0x0000000840f57c36 */ /* 0x000fe20008000000 */
[----:B0-----:R-:W-:Y:S01]  /*3fdf0*/  LEA R58, P3, R77, R2, 0x1 ;  /* 0x000000024d3a7211 */ /* 0x001fe200078608ff */
[----:B------:R-:W-:Y:S01]  /*3fe00*/  ULDC UR8, c[0x0][0x248] ;  /* 0x0000920000087ab9 */ /* 0x000fe20000000800 */
[----:B------:R-:W-:-:S02]  /*3fe10*/  LEA.HI.X.SX32 R61, R79, R3, 0x1, P1 ;  /* 0x000000034f3d7211 */ /* 0x000fc400008f0eff */
[CC--:B--2---:R-:W-:Y:S02]  /*3fe20*/  LEA R52, P4, R76.reuse, R2.reuse, 0x1 ;  /* 0x000000024c347211 */ /* 0x0c4fe400078808ff */
[-C--:B------:R-:W-:Y:S02]  /*3fe30*/  LEA.HI.X.SX32 R59, R77, R3.reuse, 0x1, P3 ;  /* 0x000000034d3b7211 */ /* 0x080fe400018f0eff */
[-C--:B------:R-:W-:Y:S02]  /*3fe40*/  LEA.HI.X.SX32 R177, R199, R3.reuse, 0x1, P2 ;  /* 0x00000003c7b17211 */ /* 0x080fe400010f0eff */
[-C--:B------:R-:W-:Y:S02]  /*3fe50*/  LEA.HI.X.SX32 R53, R76, R3.reuse, 0x1, P4 ;  /* 0x000000034c357211 */ /* 0x080fe400020f0eff */
[C---:B------:R-:W-:Y:S01]  /*3fe60*/  LEA R178, P2, R196.reuse, R2, 0x1 ;  /* 0x00000002c4b27211 */ /* 0x040fe200078408ff */
[----:B------:R-:W-:Y:S01]  /*3fe70*/  VIADD R215, R245, UR5 ;  /* 0x00000005f5d77c36 */ /* 0x000fe20008000000 */
[----:B------:R0:W-:Y:S01]  /*3fe80*/  STL.64 [R1+0x2e0], R60 ;  /* 0x0002e03c01007387 */ /* 0x0001e20000100a00 */
[----:B------:R-:W-:Y:S01]  /*3fe90*/  ULDC UR5, c[0x0][0x248] ;  /* 0x0000920000057ab9 */ /* 0x000fe20000000800 */
[----:B------:R-:W-:-:S02]  /*3fea0*/  LEA.HI.X.SX32 R179, R196, R3, 0x1, P2 ;  /* 0x00000003c4b37211 */ /* 0x000fc400010f0eff */
[----:B------:R1:W-:Y:S01]  /*3feb0*/  STL.64 [R1+0x2d0], R58 ;  /* 0x0002d03a01007387 */ /* 0x0003e20000100a00 */
[-C--:B------:R-:W-:Y:S01]  /*3fec0*/  LEA R180, P2, R193, R2.reuse, 0x1 ;  /* 0x00000002c1b47211 */ /* 0x080fe200078408ff */
[----:B------:R-:W-:Y:S01]  /*3fed0*/  VIADD R214, R215, UR9 ;  /* 0x00000009d7d67c36 */ /* 0x000fe20008000000 */
[----:B------:R-:W-:Y:S01]  /*3fee0*/  ULDC UR9, c[0x0][0x248] ;  /* 0x0000920000097ab9 */ /* 0x000fe20000000800 */
        /* <DEDUP_REMOVED lines=8> */
[----:B------:R0:W-:Y:S01]  /*3ff70*/  STL.64 [R1+0x2c0], R60 ;  /* 0x0002c03c01007387 */ /* 0x0001e20000100a00 */
[-C--:B------:R-:W-:Y:S01]  /*3ff80*/  LEA.HI.X.SX32 R53, R80, R3.reuse, 0x1, P4 ;  /* 0x0000000350357211 */ /* 0x080fe200020f0eff */
[----:B------:R-:W-:Y:S01]  /*3ff90*/  ULDC UR10, c[0x0][0x248] ;  /* 0x00009200000a7ab9 */ /* 0x000fe20000000800 */
[CC--:B------:R-:W-:Y:S01]  /*3ffa0*/  LEA R182, P2, R185.reuse, R2.reuse, 0x1 ;  /* 0x00000002b9b67211 */ /* 0x0c0fe200078408ff */
[----:B------:R1:W-:Y:S01]  /*3ffb0*/  STL.64 [R1+0x2b0], R58 ;  /* 0x0002b03a01007387 */ /* 0x0003e20000100a00 */
[----:B------:R-:W-:Y:S01]  /*3ffc0*/  VIADD R217, R244, UR4 ;  /* 0x00000004f4d97c36 */ /* 0x000fe20008000000 */
[----:B------:R-:W-:Y:S01]  /*3ffd0*/  ULDC UR4, c[0x0][0x248] ;  /* 0x0000920000047ab9 */ /* 0x000fe20000000800 */
[----:B------:R-:W-:Y:S01]  /*3ffe0*/  LEA.HI.X.SX32 R183, R185, R3, 0x1, P2 ;  /* 0x00000003b9b77211 */ /* 0x000fe200010f0eff */
[----:B------:R2:W-:Y:S01]  /*3fff0*/  STL.64 [R1+0x2a8], R52 ;  /* 0x0002a83401007387 */ /* 0x0005e20000100a00 */
[----:B------:R-:W-:-:S02]  /*40000*/  LEA R184, P2, R189, R2, 0x1 ;  /* 0x00000002bdb87211 */ /* 0x000fc400078408ff */
        /* <DEDUP_REMOVED lines=20> */
[-C--:B-1----:R-:W-:Y:S02]  /*40150*/  LEA R58, P3, R86, R2.reuse, 0x1 ;  /* 0x00000002563a7211 */ /* 0x082fe400078608ff */
[-C--:B------:R-:W-:Y:S02]  /*40160*/  LEA.HI.X.SX32 R61, R202, R3.reuse, 0x1, P1 ;  /* 0x00000003ca3d7211 */ /* 0x080fe400008f0eff */
[-C--:B--2---:R-:W-:Y:S02]  /*40170*/  LEA R52, P4, R85, R2.reuse, 0x1 ;  /* 0x0000000255347211 */ /* 0x084fe400078808ff */
        /* <DEDUP_REMOVED lines=14> */
[CC--:B-1----:R-:W-:Y:S01]  /*40260*/  LEA R58, P3, R95.reuse, R2.reuse, 0x1 ;  /* 0x000000025f3a7211 */ /* 0x0c2fe200078608ff */
        /* <DEDUP_REMOVED lines=43> */
[-C--:B------:R-:W-:Y:S01]  /*40520*/  LEA R202, P2, R96, R2.reuse, 0x1 ;  /* 0x0000000260ca7211 */ /* 0x080fe200078408ff */
        /* <DEDUP_REMOVED lines=16> */
[----:B------:R-:W-:Y:S01]  /*40630*/  STL.64 [R1+0x200], R60 ;  /* 0x0002003c01007387 */ /* 0x000fe20000100a00 */
        /* <DEDUP_REMOVED lines=8> */
[-C--:B------:R-:W-:Y:S01]  /*406c0*/  LEA R208, P2, R108, R2.reuse, 0x1 ;  /* 0x000000026cd07211 */ /* 0x080fe200078408ff */
[----:B------:R-:W-:Y:S01]  /*406d0*/  VIADD R224, R225, UR49 ;  /* 0x00000031e1e07c36 */ /* 0x000fe20008000000 */
[----:B------:R-:W-:Y:S01]  /*406e0*/  ULDC UR49, c[0x0][0x248] ;  /* 0x0000920000317ab9 */ /* 0x000fe20000000800 */
[----:B0-----:R-:W-:-:S02]  /*406f0*/  LEA R58, P1, R109, R2, 0x1 ;  /* 0x000000026d3a7211 */ /* 0x001fc400078208ff */
[-C--:B-1----:R-:W-:Y:S02]  /*40700*/  LEA R52, P3, R6, R2.reuse, 0x1 ;  /* 0x0000000206347211 */ /* 0x082fe400078608ff */
[-C--:B------:R-:W-:Y:S02]  /*40710*/  LEA.HI.X.SX32 R59, R109, R3.reuse, 0x1, P1 ;  /* 0x000000036d3b7211 */ /* 0x080fe400008f0eff */
[-C--:B------:R-:W-:Y:S02]  /*40720*/  LEA.HI.X.SX32 R209, R108, R3.reuse, 0x1, P2 ;  /* 0x000000036cd17211 */ /* 0x080fe400010f0eff */
[-C--:B------:R-:W-:Y:S02]  /*40730*/  LEA.HI.X.SX32 R53, R6, R3.reuse, 0x1, P3 ;  /* 0x0000000306357211 */ /* 0x080fe400018f0eff */
[-C--:B------:R-:W-:Y:S01]  /*40740*/  LEA R210, P2, R90, R2.reuse, 0x1 ;  /* 0x000000025ad27211 */ /* 0x080fe200078408ff */
[----:B------:R-:W-:Y:S01]  /*40750*/  VIADD R230, R224, UR52 ;  /* 0x00000034e0e67c36 */ /* 0x000fe20008000000 */
[----:B------:R0:W-:Y:S01]  /*40760*/  STL.64 [R1+0x1e0], R58 ;  /* 0x0001e03a01007387 */ /* 0x0001e20000100a00 */
[-C--:B------:R-:W-:Y:S01]  /*40770*/  LEA R212, P3, R64, R2.reuse, 0x1 ;  /* 0x0000000240d47211 */ /* 0x080fe200078608ff */
[----:B------:R-:W-:Y:S01]  /*40780*/  ULDC UR52, c[0x0][0x248] ;  /* 0x0000920000347ab9 */ /* 0x000fe20000000800 */
[----:B------:R-:W-:Y:S01]  /*40790*/  LEA.HI.X.SX32 R211, R90, R3, 0x1, P2 ;  /* 0x000000035ad37211 */ /* 0x000fe200010f0eff */
[----:B------:R1:W-:Y:S01]  /*407a0*/  STL.64 [R1+0x1d0], R52 ;  /* 0x0001d03401007387 */ /* 0x0003e20000100a00 */
[----:B------:R-:W-:Y:S01]  /*407b0*/  VIADD R229, R230, UR56 ;  /* 0x00000038e6e57c36 */ /* 0x000fe20008000000 */
[----:B0-----:R-:W-:-:S02]  /*407c0*/  LEA R58, P1, R111, R2, 0x1 ;  /* 0x000000026f3a7211 */ /* 0x001fc400078208ff */
[-C--:B-1----:R-:W-:Y:S01]  /*407d0*/  LEA R52, P2, R65, R2.reuse, 0x1 ;  /* 0x0000000241347211 */ /* 0x082fe200078408ff */
[----:B------:R-:W-:Y:S01]  /*407e0*/  ULDC UR56, c[0x0][0x248] ;  /* 0x0000920000387ab9 */ /* 0x000fe20000000800 */
[-C--:B------:R-:W-:Y:S01]  /*407f0*/  LEA.HI.X.SX32 R59, R111, R3.reuse, 0x1, P1 ;  /* 0x000000036f3b7211 */ /* 0x080fe200008f0eff */
[----:B------:R-:W-:Y:S01]  /*40800*/  VIADD R228, R229, UR55 ;  /* 0x00000037e5e47c36 */ /* 0x000fe20008000000 */
[-C--:B------:R-:W-:Y:S01]  /*40810*/  LEA.HI.X.SX32 R53, R65, R3.reuse, 0x1, P2 ;  /* 0x0000000341357211 */ /* 0x080fe200010f0eff */
[----:B------:R-:W-:Y:S01]  /*40820*/  ULDC UR55, c[0x0][0x248] ;  /* 0x0000920000377ab9 */ /* 0x000fe20000000800 */
[CC--:B------:R-:W-:Y:S01]  /*40830*/  LEA R60, P1, R245.reuse, R2.reuse, 0x1 ;  /* 0x00000002f53c7211 */ /* 0x0c0fe200078208ff */
[----:B------:R0:W-:Y:S01]  /*40840*/  STL.64 [R1+0x1c8], R58 ;  /* 0x0001c83a01007387 */ /* 0x0001e20000100a00 */
[----:B------:R-:W-:Y:S01]  /*40850*/  VIADD R227, R228, UR4 ;  /* 0x00000004e4e37c36 */ /* 0x000fe20008000000 */
[-C--:B------:R-:W-:Y:S01]  /*40860*/  LEA.HI.X.SX32 R213, R64, R3.reuse, 0x1, P3 ;  /* 0x0000000340d57211 */ /* 0x080fe200018f0eff */
[----:B------:R-:W-:Y:S01]  /*40870*/  ULDC UR4, c[0x0][0x248] ;  /* 0x0000920000047ab9 */ /* 0x000fe20000000800 */
[----:B------:R1:W-:Y:S01]  /*40880*/  STL.64 [R1+0x1c0], R52 ;  /* 0x0001c03401007387 */ /* 0x0003e20000100a00 */
[----:B------:R-:W-:Y:S01]  /*40890*/  LEA.HI.X.SX32 R61, R245, R3, 0x1, P1 ;  /* 0x00000003f53d7211 */ /* 0x000fe200008f0eff */
[----:B------:R-:W-:Y:S01]  /*408a0*/  VIADD R226, R227, UR5 ;  /* 0x00000005e3e27c36 */ /* 0x000fe20008000000 */
[----:B------:R-:W-:Y:S01]  /*408b0*/  ULDC UR5, c[0x0][0x248] ;  /* 0x0000920000057ab9 */ /* 0x000fe20000000800 */
[----:B0-----:R-:W-:-:S02]  /*408c0*/  LEA R58, P2, R215, R2, 0x1 ;  /* 0x00000002d73a7211 */ /* 0x001fc400078408ff */
[C---:B-1----:R-:W-:Y:S02]  /*408d0*/  LEA R52, P3, R214.reuse, R2, 0x1 ;  /* 0x00000002d6347211 */ /* 0x042fe400078608ff */
[-C--:B------:R-:W-:Y:S02]  /*408e0*/  LEA.HI.X.SX32 R59, R215, R3.reuse, 0x1, P2 ;  /* 0x00000003d73b7211 */ /* 0x080fe400010f0eff */
[----:B------:R-:W-:Y:S01]  /*408f0*/  LEA.HI.X.SX32 R53, R214, R3, 0x1, P3 ;  /* 0x00000003d6357211 */ /* 0x000fe200018f0eff */
[----:B------:R-:W-:Y:S01]  /*40900*/  VIADD R0, R226, UR8 ;  /* 0x00000008e2007c36 */ /* 0x000fe20008000000 */
[----:B------:R-:W-:Y:S04]  /*40910*/  STL.64 [R1+0x1b0], R60 ;  /* 0x0001b03c01007387 */ /* 0x000fe80000100a00 */
[----:B------:R0:W-:Y:S01]  /*40920*/  STL.64 [R1+0x1a8], R58 ;  /* 0x0001a83a01007387 */ /* 0x0001e20000100a00 */
[----:B------:R-:W-:-:S03]  /*40930*/  VIADD R7, R0, UR9 ;  /* 0x0000000900077c36 */ /* 0x000fc60008000000 */
[----:B------:R1:W-:Y:S01]  /*40940*/  STL.64 [R1+0x1a0], R52 ;  /* 0x0001a03401007387 */ /* 0x0003e20000100a00 */
[-C--:B------:R-:W-:Y:S01]  /*40950*/  LEA R214, P1, R244, R2.reuse, 0x1 ;  /* 0x00000002f4d67211 */ /* 0x080fe200078208ff */
[----:B------:R-:W-:Y:S01]  /*40960*/  VIADD R6, R7, UR10 ;  /* 0x0000000a07067c36 */ /* 0x000fe20008000000 */
[CC--:B0-----:R-:W-:Y:S02]  /*40970*/  LEA R58, P2, R217.reuse, R2.reuse, 0x1 ;  /* 0x00000002d93a7211 */ /* 0x0c1fe400078408ff */
[CC--:B-1----:R-:W-:Y:S02]  /*40980*/  LEA R52, P3, R216.reuse, R2.reuse, 0x1 ;  /* 0x00000002d8347211 */ /* 0x0c2fe400078608ff */
[-C--:B------:R-:W-:Y:S02]  /*40990*/  LEA.HI.X.SX32 R59, R217, R3.reuse, 0x1, P2 ;  /* 0x00000003d93b7211 */ /* 0x080fe400010f0eff */
[-C--:B------:R-:W-:Y:S01]  /*409a0*/  LEA.HI.X.SX32 R53, R216, R3.reuse, 0x1, P3 ;  /* 0x00000003d8357211 */ /* 0x080fe200018f0eff */
[----:B------:R-:W-:Y:S01]  /*409b0*/  VIADD R5, R6, UR11 ;  /* 0x0000000b06057c36 */ /* 0x000fe20008000000 */
[----:B------:R-:W-:Y:S01]  /*409c0*/  LEA.HI.X.SX32 R215, R244, R3, 0x1, P1 ;  /* 0x00000003f4d77211 */ /* 0x000fe200008f0eff */
[----:B------:R0:W-:Y:S04]  /*409d0*/  STL.64 [R1+0x190], R58 ;  /* 0x0001903a01007387 */ /* 0x0001e80000100a00 */
[----:B------:R1:W-:Y:S01]  /*409e0*/  STL.64 [R1+0x188], R52 ;  /* 0x0001883401007387 */ /* 0x0003e20000100a00 */
[----:B------:R-:W-:Y:S01]  /*409f0*/  VIADD R66, R5, UR12 ;  /* 0x0000000c05427c36 */ /* 0x000fe20008000000 */
[----:B------:R-:W-:-:S02]  /*40a00*/  LEA R216, P2, R219, R2, 0x1 ;  /* 0x00000002dbd87211 */ /* 0x000fc400078408ff */
[CC--:B0-----:R-:W-:Y:S02]  /*40a10*/  LEA R58, P1, R237.reuse, R2.reuse, 0x1 ;  /* 0x00000002ed3a7211 */ /* 0x0c1fe400078208ff */
[C---:B-1----:R-:W-:Y:S02]  /*40a20*/  LEA R52, P3, R218.reuse, R2, 0x1 ;  /* 0x00000002da347211 */ /* 0x042fe400078608ff */
[-C--:B------:R-:W-:Y:S02]  /*40a30*/  LEA.HI.X.SX32 R59, R237, R3.reuse, 0x1, P1 ;  /* 0x00000003ed3b7211 */ /* 0x080fe400008f0eff */
[-C--:B------:R-:W-:Y:S01]  /*40a40*/  LEA.HI.X.SX32 R53, R218, R3.reuse, 0x1, P3 ;  /* 0x00000003da357211 */ /* 0x080fe200018f0eff */
[----:B------:R-:W-:Y:S01]  /*40a50*/  VIADD R65, R66, UR13 ;  /* 0x0000000d42417c36 */ /* 0x000fe20008000000 */
[----:B------:R-:W-:Y:S01]  /*40a60*/  LEA.HI.X.SX32 R217, R219, R3, 0x1, P2 ;  /* 0x00000003dbd97211 */ /* 0x000fe200010f0eff */
[----:B------:R0:W-:Y:S02]  /*40a70*/  STL.64 [R1+0x180], R58 ;  /* 0x0001803a01007387 */ /* 0x0001e40000100a00 */
[----:B------:R-:W-:-:S02]  /*40a80*/  VIADD R64, R65, UR14 ;  /* 0x0000000e41407c36 */ /* 0x000fc40008000000 */
        /* <DEDUP_REMOVED lines=8> */
[----:B------:R-:W-:Y:S01]  /*40b10*/  LEA R60, P1, R233, R2, 0x1 ;  /* 0x00000002e93c7211 */ /* 0x000fe200078208ff */
[----:B------:R0:W-:Y:S01]  /*40b20*/  STL.64 [R1+0x168], R58 ;  /* 0x0001683a01007387 */ /* 0x0001e20000100a00 */
[----:B------:R-:W-:-:S03]  /*40b30*/  LEA.HI.X.SX32 R219, R234, R3, 0x1, P3 ;  /* 0x00000003eadb7211 */ /* 0x000fc600018f0eff */
[----:B------:R1:W-:Y:S01]  /*40b40*/  STL.64 [R1+0x160], R52 ;  /* 0x0001603401007387 */ /* 0x0003e20000100a00 */
[-C--:B------:R-:W-:Y:S01]  /*40b50*/  LEA.HI.X.SX32 R61, R233, R3.reuse, 0x1, P1 ;  /* 0x00000003e93d7211 */ /* 0x080fe200008f0eff */
[----:B------:R-:W-:Y:S01]  /*40b60*/  VIADD R67, R68, UR17 ;  /* 0x0000001144437c36 */ /* 0x000fe20008000000 */
[CC--:B0-----:R-:W-:Y:S02]  /*40b70*/  LEA R58, P2, R221.reuse, R2.reuse, 0x1 ;  /* 0x00000002dd3a7211 */ /* 0x0c1fe400078408ff */
        /* <DEDUP_REMOVED lines=42> */
[-C--:B0-----:R-:W-:Y:S02]  /*40e20*/  LEA R58, P2, R226, R2.reuse, 0x1 ;  /* 0x00000002e23a7211 */ /* 0x081fe400078408ff */
[----:B-1----:R-:W-:Y:S02]  /*40e30*/  LEA R52, P3, R0, R2, 0x1 ;  /* 0x0000000200347211 */ /* 0x002fe400078608ff */
        /* <DEDUP_REMOVED lines=10> */
[C---:B-1----:R-:W-:Y:S02]  /*40ee0*/  LEA R52, P3, R5.reuse, R2, 0x1 ;  /* 0x0000000205347211 */ /* 0x042fe400078608ff */
[-C--:B------:R-:W-:Y:S02]  /*40ef0*/  LEA.HI.X.SX32 R59, R6, R3.reuse, 0x1, P2 ;  /* 0x00000003063b7211 */ /* 0x080fe400010f0eff */
[-C--:B------:R-:W-:Y:S02]  /*40f00*/  LEA.HI.X.SX32 R53, R5, R3.reuse, 0x1, P3 ;  /* 0x0000000305357211 */ /* 0x080fe400018f0eff */
[----:B------:R-:W-:Y:S01]  /*40f10*/  LEA.HI.X.SX32 R227, R7, R3, 0x1, P1 ;  /* 0x0000000307e37211 */ /* 0x000fe200008f0eff */
[----:B------:R0:W-:Y:S01]  /*40f20*/  STL.64 [R1+0xd0], R58 ;  /* 0x0000d03a01007387 */ /* 0x0001e20000100a00 */
[----:B------:R-:W-:-:S03]  /*40f30*/  VIADD R7, R82, UR31 ;  /* 0x0000001f52077c36 */ /* 0x000fc60008000000 */
[----:B------:R1:W-:Y:S01]  /*40f40*/  STL.64 [R1+0xc8], R52 ;  /* 0x0000c83401007387 */ /* 0x0003e20000100a00 */
[----:B------:R-:W-:Y:S01]  /*40f50*/  VIADD R6, R7, UR32 ;  /* 0x0000002007067c36 */ /* 0x000fe20008000000 */
[CC--:B------:R-:W-:Y:S02]  /*40f60*/  LEA R228, P2, R65.reuse, R2.reuse, 0x1 ;  /* 0x0000000241e47211 */ /* 0x0c0fe400078408ff */
[-C--:B0-----:R-:W-:Y:S02]  /*40f70*/  LEA R58, P1, R66, R2.reuse, 0x1 ;  /* 0x00000002423a7211 */ /* 0x081fe400078208ff */
[----:B-1----:R-:W-:Y:S02]  /*40f80*/  LEA R52, P3, R64, R2, 0x1 ;  /* 0x0000000240347211 */ /* 0x002fe400078608ff */
        /* <DEDUP_REMOVED lines=24> */
[----:B------:R-:W-:Y:S01]  /*41110*/  STL.64 [R1+0x90], R60 ;  /* 0x0000903c01007387 */ /* 0x000fe20000100a00 */
[----:B------:R-:W-:-:S03]  /*41120*/  VIADD R65, R66, UR38 ;  /* 0x0000002642417c36 */ /* 0x000fc60008000000 */
        /* <DEDUP_REMOVED lines=24> */
[-C--:B------:R-:W-:Y:S02]  /*412b0*/  LEA R236, P3, R0, R2.reuse, 0x1 ;  /* 0x0000000200ec7211 */ /* 0x080fe400078608ff */
[CC--:B0-----:R-:W-:Y:S02]  /*412c0*/  LEA R58, P1, R80.reuse, R2.reuse, 0x1 ;  /* 0x00000002503a7211 */ /* 0x0c1fe400078208ff */
[C---:B-1----:R-:W-:Y:S02]  /*412d0*/  LEA R52, P2, R79.reuse, R2, 0x1 ;  /* 0x000000024f347211 */ /* 0x042fe400078408ff */
[-C--:B------:R-:W-:Y:S02]  /*412e0*/  LEA.HI.X.SX32 R59, R80, R3.reuse, 0x1, P1 ;  /* 0x00000003503b7211 */ /* 0x080fe400008f0eff */
[----:B------:R-:W-:Y:S01]  /*412f0*/  LEA.HI.X.SX32 R53, R79, R3, 0x1, P2 ;  /* 0x000000034f357211 */ /* 0x000fe200010f0eff */
[----:B------:R-:W-:-:S02]  /*41300*/  VIADD R79, R77, UR45 ;  /* 0x0000002d4d4f7c36 */ /* 0x000fc40008000000 */
[----:B------:R0:W-:Y:S02]  /*41310*/  STL.64 [R1+0x48], R58 ;  /* 0x0000483a01007387 */ /* 0x0001e40000100a00 */
[----:B------:R-:W-:Y:S01]  /*41320*/  VIADD R83, R79, UR46 ;  /* 0x0000002e4f537c36 */ /* 0x000fe20008000000 */
[-C--:B------:R-:W-:Y:S01]  /*41330*/  LEA.HI.X.SX32 R237, R0, R3.reuse, 0x1, P3 ;  /* 0x0000000300ed7211 */ /* 0x080fe200018f0eff */
[----:B------:R1:W-:Y:S02]  /*41340*/  STL.64 [R1+0x40], R52 ;  /* 0x0000403401007387 */ /* 0x0003e40000100a00 */
[----:B------:R-:W-:Y:S01]  /*41350*/  VIADD R0, R83, UR47 ;  /* 0x0000002f53007c36 */ /* 0x000fe20008000000 */
[CC--:B0-----:R-:W-:Y:S02]  /*41360*/  LEA R58, P1, R82.reuse, R2.reuse, 0x1 ;  /* 0x00000002523a7211 */ /* 0x0c1fe400078208ff */
[C---:B-1----:R-:W-:Y:S02]  /*41370*/  LEA R52, P2, R7.reuse, R2, 0x1 ;  /* 0x0000000207347211 */ /* 0x042fe400078408ff */
[-C--:B------:R-:W-:Y:S01]  /*41380*/  LEA.HI.X.SX32 R59, R82, R3.reuse, 0x1, P1 ;  /* 0x00000003523b7211 */ /* 0x080fe200008f0eff */
[----:B------:R-:W-:Y:S01]  /*41390*/  VIADD R85, R0, UR48 ;  /* 0x0000003000557c36 */ /* 0x000fe20008000000 */
[----:B------:R-:W-:-:S02]  /*413a0*/  LEA.HI.X.SX32 R53, R7, R3, 0x1, P2 ;  /* 0x0000000307357211 */ /* 0x000fc400010f0eff */
[-C--:B------:R-:W-:Y:S01]  /*413b0*/  LEA R244, P3, R6, R2.reuse, 0x1 ;  /* 0x0000000206f47211 */ /* 0x080fe200078608ff */
[----:B------:R-:W-:Y:S01]  /*413c0*/  STL.64 [R1+0x30], R58 ;  /* 0x0000303a01007387 */ /* 0x000fe20000100a00 */
[----:B------:R-:W-:Y:S01]  /*413d0*/  VIADD R7, R85, UR49 ;  /* 0x0000003155077c36 */ /* 0x000fe20008000000 */
[-C--:B------:R-:W-:Y:S02]  /*413e0*/  LEA R246, P2, R64, R2.reuse, 0x1 ;  /* 0x0000000240f67211 */ /* 0x080fe400078408ff */
[----:B------:R0:W-:Y:S01]  /*413f0*/  STL.64 [R1+0x28], R52 ;  /* 0x0000283401007387 */ /* 0x0001e20000100a00 */
[-C--:B------:R-:W-:Y:S01]  /*41400*/  LEA.HI.X.SX32 R245, R6, R3.reuse, 0x1, P3 ;  /* 0x0000000306f57211 */ /* 0x080fe200018f0eff */
[----:B------:R-:W-:Y:S01]  /*41410*/  VIADD R6, R7, UR50 ;  /* 0x0000003207067c36 */ /* 0x000fe20008000000 */
[-C--:B------:R-:W-:Y:S01]  /*41420*/  LEA.HI.X.SX32 R247, R64, R3.reuse, 0x1, P2 ;  /* 0x0000000340f77211 */ /* 0x080fe200010f0eff */
[----:B------:R-:W-:Y:S01]  /*41430*/  IMAD.MOV.U32 R60, RZ, RZ, R240 ;  /* 0x000000ffff3c7224 */ /* 0x000fe200078e00f0 */
[-C--:B------:R-:W-:Y:S01]  /*41440*/  LEA R240, P3, R5, R2.reuse, 0x1 ;  /* 0x0000000205f07211 */ /* 0x080fe200078608ff */
[----:B0-----:R-:W-:Y:S01]  /*41450*/  IMAD.MOV.U32 R52, RZ, RZ, R238 ;  /* 0x000000ffff347224 */ /* 0x001fe200078e00ee */
[CC--:B------:R-:W-:Y:S01]  /*41460*/  LEA R238, P1, R81.reuse, R2.reuse, 0x1 ;  /* 0x0000000251ee7211 */ /* 0x0c0fe200078208ff */
[----:B------:R-:W-:Y:S01]  /*41470*/  IMAD.MOV.U32 R53, RZ, RZ, R239 ;  /* 0x000000ffff357224 */ /* 0x000fe200078e00ef */
[-C--:B------:R-:W-:Y:S01]  /*41480*/  LEA R250, P2, R66, R2.reuse, 0x1 ;  /* 0x0000000242fa7211 */ /* 0x080fe200078408ff */
[----:B------:R-:W-:Y:S01]  /*41490*/  IMAD.MOV.U32 R58, RZ, RZ, R242 ;  /* 0x000000ffff3a7224 */ /* 0x000fe200078e00f2 */
[-C--:B------:R-:W-:Y:S01]  /*414a0*/  LEA.HI.X.SX32 R239, R81, R3.reuse, 0x1, P1 ;  /* 0x0000000351ef7211 */ /* 0x080fe200008f0eff */
[----:B------:R-:W-:Y:S01]  /*414b0*/  VIADD R93, R6, UR51 ;  /* 0x00000033065d7c36 */ /* 0x000fe20008000000 */
[CC--:B------:R-:W-:Y:S01]  /*414c0*/  LEA R242, P1, R68.reuse, R2.reuse, 0x1 ;  /* 0x0000000244f27211 */ /* 0x0c0fe200078208ff */
[----:B------:R-:W-:Y:S01]  /*414d0*/  IMAD.MOV.U32 R61, RZ, RZ, R241 ;  /* 0x000000ffff3d7224 */ /* 0x000fe200078e00f1 */
[-C--:B------:R-:W-:Y:S01]  /*414e0*/  LEA.HI.X.SX32 R241, R5, R3.reuse, 0x1, P3 ;  /* 0x0000000305f17211 */ /* 0x080fe200018f0eff */
[----:B------:R-:W-:Y:S01]  /*414f0*/  IMAD.MOV.U32 R59, RZ, RZ, R243 ;  /* 0x000000ffff3b7224 */ /* 0x000fe200078e00f3 */
[----:B------:R-:W-:Y:S01]  /*41500*/  LEA R64, P3, R65, R2, 0x1 ;  /* 0x0000000241407211 */ /* 0x000fe200078608ff */
[----:B------:R-:W-:Y:S01]  /*41510*/  VIADD R90, R93, UR52 ;  /* 0x000000345d5a7c36 */ /* 0x000fe20008000000 */
[----:B------:R-:W-:-:S02]  /*41520*/  LEA.HI.X.SX32 R243, R68, R3, 0x1, P1 ;  /* 0x0000000344f37211 */ /* 0x000fc400008f0eff */
[-C--:B------:R-:W-:Y:S02]  /*41530*/  LEA.HI.X.SX32 R251, R66, R3.reuse, 0x1, P2 ;  /* 0x0000000342fb7211 */ /* 0x080fe400010f0eff */
[-C--:B------:R-:W-:Y:S01]  /*41540*/  LEA R68, P2, R69, R2.reuse, 0x1 ;  /* 0x0000000245447211 */ /* 0x080fe200078408ff */
[----:B------:R-:W-:Y:S01]  /*41550*/  VIADD R5, R90, UR53 ;  /* 0x000000355a057c36 */ /* 0x000fe20008000000 */
[-C--:B------:R-:W-:Y:S02]  /*41560*/  LEA.HI.X.SX32 R65, R65, R3.reuse, 0x1, P3 ;  /* 0x0000000341417211 */ /* 0x080fe400018f0eff */
[-C--:B------:R-:W-:Y:S02]  /*41570*/  LEA R70, P3, R71, R2.reuse, 0x1 ;  /* 0x0000000247467211 */ /* 0x080fe400078608ff */
[-C--:B------:R-:W-:Y:S02]  /*41580*/  LEA.HI.X.SX32 R69, R69, R3.reuse, 0x1, P2 ;  /* 0x0000000345457211 */ /* 0x080fe400010f0eff */
[----:B------:R-:W-:Y:S01]  /*41590*/  LEA R74, P2, R75, R2, 0x1 ;  /* 0x000000024b4a7211 */ /* 0x000fe200078408ff */
[----:B------:R-:W-:Y:S01]  /*415a0*/  VIADD R99, R5, UR54 ;  /* 0x0000003605637c36 */ /* 0x000fe20008000000 */
[----:B------:R-:W-:-:S02]  /*415b0*/  LEA.HI.X.SX32 R71, R71, R3, 0x1, P3 ;  /* 0x0000000347477211 */ /* 0x000fc400018f0eff */
[-C--:B------:R-:W-:Y:S02]  /*415c0*/  LEA R76, P3, R77, R2.reuse, 0x1 ;  /* 0x000000024d4c7211 */ /* 0x080fe400078608ff */
[-C--:B------:R-:W-:Y:S02]  /*415d0*/  LEA.HI.X.SX32 R75, R75, R3.reuse, 0x1, P2 ;  /* 0x000000034b4b7211 */ /* 0x080fe400010f0eff */
[-C--:B------:R-:W-:Y:S01]  /*415e0*/  LEA R80, P2, R83, R2.reuse, 0x1 ;  /* 0x0000000253507211 */ /* 0x080fe200078408ff */
[----:B------:R-:W-:Y:S01]  /*415f0*/  VIADD R101, R99, UR58 ;  /* 0x0000003a63657c36 */ /* 0x000fe20008000000 */
[-C--:B------:R-:W-:Y:S02]  /*41600*/  LEA R66, P1, R67, R2.reuse, 0x1 ;  /* 0x0000000243427211 */ /* 0x080fe400078208ff */
[----:B------:R-:W-:Y:S02]  /*41610*/  LEA.HI.X.SX32 R77, R77, R3, 0x1, P3 ;  /* 0x000000034d4d7211 */ /* 0x000fe400018f0eff */
[----:B------:R-:W-:-:S02]  /*41620*/  LEA R82, P3, R0, R2, 0x1 ;  /* 0x0000000200527211 */ /* 0x000fc400078608ff */
[-C--:B------:R-:W-:Y:S01]  /*41630*/  LEA.HI.X.SX32 R81, R83, R3.reuse, 0x1, P2 ;  /* 0x0000000353517211 */ /* 0x080fe200010f0eff */
[----:B------:R-:W-:Y:S01]  /*41640*/  VIADD R103, R101, UR57 ;  /* 0x0000003965677c36 */ /* 0x000fe20008000000 */
[-C--:B------:R-:W-:Y:S02]  /*41650*/  LEA R86, P2, R7, R2.reuse, 0x1 ;  /* 0x0000000207567211 */ /* 0x080fe400078408ff */
[-C--:B------:R-:W-:Y:S02]  /*41660*/  LEA.HI.X.SX32 R67, R67, R3.reuse, 0x1, P1 ;  /* 0x0000000343437211 */ /* 0x080fe400008f0eff */
[-C--:B------:R-:W-:Y:S02]  /*41670*/  LEA R72, P1, R73, R2.reuse, 0x1 ;  /* 0x0000000249487211 */ /* 0x080fe400078208ff */
[----:B------:R-:W-:Y:S02]  /*41680*/  LEA.HI.X.SX32 R83, R0, R3, 0x1, P3 ;  /* 0x0000000300537211 */ /* 0x000fe400018f0eff */
[----:B------:R-:W-:-:S02]  /*41690*/  LEA R88, P3, R6, R2, 0x1 ;  /* 0x0000000206587211 */ /* 0x000fc400078608ff */
[-C--:B------:R-:W-:Y:S01]  /*416a0*/  LEA.HI.X.SX32 R87, R7, R3.reuse, 0x1, P2 ;  /* 0x0000000307577211 */ /* 0x080fe200010f0eff */
[----:B------:R-:W-:Y:S01]  /*416b0*/  VIADD R7, R103, UR56 ;  /* 0x0000003867077c36 */ /* 0x000fe20008000000 */
[-C--:B------:R-:W-:Y:S02]  /*416c0*/  LEA.HI.X.SX32 R73, R73, R3.reuse, 0x1, P1 ;  /* 0x0000000349497211 */ /* 0x080fe400008f0eff */
[-C--:B------:R-:W-:Y:S02]  /*416d0*/  LEA R78, P1, R79, R2.reuse, 0x1 ;  /* 0x000000024f4e7211 */ /* 0x080fe400078208ff */
[-C--:B------:R-:W-:Y:S01]  /*416e0*/  LEA.HI.X.SX32 R89, R6, R3.reuse, 0x1, P3 ;  /* 0x0000000306597211 */ /* 0x080fe200018f0eff */
[----:B------:R-:W-:Y:S01]  /*416f0*/  VIADD R6, R7, UR60 ;  /* 0x0000003c07067c36 */ /* 0x000fe20008000000 */
[----:B------:R-:W-:Y:S02]  /*41700*/  LEA.HI.X.SX32 R79, R79, R3, 0x1, P1 ;  /* 0x000000034f4f7211 */ /* 0x000fe400008f0eff */
[-C--:B------:R-:W-:Y:S01]  /*41710*/  LEA R84, P1, R85, R2.reuse, 0x1 ;  /* 0x0000000255547211 */ /* 0x080fe200078208ff */
[----:B------:R-:W-:Y:S01]  /*41720*/  VIADD R0, R6, UR59 ;  /* 0x0000003b06007c36 */ /* 0x000fe20008000000 */
[----:B------:R-:W-:-:S02]  /*41730*/  LEA R96, P3, R5, R2, 0x1 ;  /* 0x0000000205607211 */ /* 0x000fc400078608ff */
[-C--:B------:R-:W-:Y:S01]  /*41740*/  LEA R94, P2, R90, R2.reuse, 0x1 ;  /* 0x000000025a5e7211 */ /* 0x080fe200078408ff */
[----:B------:R-:W-:Y:S01]  /*41750*/  VIADD R111, R0, UR55 ;  /* 0x00000037006f7c36 */ /* 0x000fe20008000000 */
[-C--:B------:R-:W-:Y:S02]  /*41760*/  LEA.HI.X.SX32 R85, R85, R3.reuse, 0x1, P1 ;  /* 0x0000000355557211 */ /* 0x080fe400008f0eff */
[-C--:B------:R-:W-:Y:S02]  /*41770*/  LEA R92, P1, R93, R2.reuse, 0x1 ;  /* 0x000000025d5c7211 */ /* 0x080fe400078208ff */
[-C--:B------:R-:W-:Y:S02]  /*41780*/  LEA.HI.X.SX32 R97, R5, R3.reuse, 0x1, P3 ;  /* 0x0000000305617211 */ /* 0x080fe400018f0eff */
[----:B------:R-:W-:Y:S02]  /*41790*/  LEA R102, P3, R103, R2, 0x1 ;  /* 0x0000000267667211 */ /* 0x000fe400078608ff */
[-C--:B------:R-:W-:Y:S01]  /*417a0*/  LEA.HI.X.SX32 R95, R90, R3.reuse, 0x1, P2 ;  /* 0x000000035a5f7211 */ /* 0x080fe200010f0eff */
[----:B------:R-:W-:Y:S01]  /*417b0*/  VIADD R90, R111, UR61 ;  /* 0x0000003d6f5a7c36 */ /* 0x000fe20008000000 */
[----:B------:R-:W-:-:S02]  /*417c0*/  LEA.HI.X.SX32 R93, R93, R3, 0x1, P1 ;  /* 0x000000035d5d7211 */ /* 0x000fc400008f0eff */
[-C--:B------:R-:W-:Y:S02]  /*417d0*/  LEA R98, P1, R99, R2.reuse, 0x1 ;  /* 0x0000000263627211 */ /* 0x080fe400078208ff */
[-C--:B------:R-:W-:Y:S02]  /*417e0*/  LEA R100, P2, R101, R2.reuse, 0x1 ;  /* 0x0000000265647211 */ /* 0x080fe400078408ff */
[-C--:B------:R-:W-:Y:S01]  /*417f0*/  LEA.HI.X.SX32 R103, R103, R3.reuse, 0x1, P3 ;  /* 0x0000000367677211 */ /* 0x080fe200018f0eff */
[----:B------:R-:W-:Y:S01]  /*41800*/  VIADD R5, R90, UR4 ;  /* 0x000000045a057c36 */ /* 0x000fe20008000000 */
[----:B------:R-:W-:Y:S01]  /*41810*/  LEA R108, P3, R0, R2, 0x1 ;  /* 0x00000002006c7211 */ /* 0x000fe200078608ff */
[----:B------:R-:W-:Y:S01]  /*41820*/  ULDC UR4, c[0x0][0x22c] ;  /* 0x00008b0000047ab9 */ /* 0x000fe20000000800 */
[-C--:B------:R-:W-:Y:S02]  /*41830*/  LEA.HI.X.SX32 R99, R99, R3.reuse, 0x1, P1 ;  /* 0x0000000363637211 */ /* 0x080fe400008f0eff */
[----:B------:R-:W-:-:S02]  /*41840*/  LEA.HI.X.SX32 R101, R101, R3, 0x1, P2 ;  /* 0x0000000365657211 */ /* 0x000fc400010f0eff */
[-C--:B------:R-:W-:Y:S02]  /*41850*/  LEA R104, P1, R7, R2.reuse, 0x1 ;  /* 0x0000000207687211 */ /* 0x080fe400078208ff */
[-C--:B------:R-:W-:Y:S02]  /*41860*/  LEA R106, P2, R6, R2.reuse, 0x1 ;  /* 0x00000002066a7211 */ /* 0x080fe400078408ff */
[-C--:B------:R-:W-:Y:S01]  /*41870*/  LEA.HI.X.SX32 R109, R0, R3.reuse, 0x1, P3 ;  /* 0x00000003006d7211 */ /* 0x080fe200018f0eff */
[----:B------:R-:W-:Y:S01]  /*41880*/  VIADD R0, R5, UR5 ;  /* 0x0000000505007c36 */ /* 0x000fe20008000000 */
[-C--:B------:R-:W-:Y:S01]  /*41890*/  LEA.HI.X.SX32 R105, R7, R3.reuse, 0x1, P1 ;  /* 0x0000000307697211 */ /* 0x080fe200008f0eff */
[----:B------:R-:W-:Y:S01]  /*418a0*/  ULDC UR5, c[0x0][0x22c] ;  /* 0x00008b0000057ab9 */ /* 0x000fe20000000800 */
[----:B------:R-:W-:Y:S02]  /*418b0*/  LEA.HI.X.SX32 R107, R6, R3, 0x1, P2 ;  /* 0x00000003066b7211 */ /* 0x000fe400010f0eff */
[----:B------:R-:W-:-:S02]  /*418c0*/  LEA R110, P1, R111, R2, 0x1 ;  /* 0x000000026f6e7211 */ /* 0x000fc400078208ff */
[-C--:B------:R-:W-:Y:S02]  /*418d0*/  LEA R248, P2, R90, R2.reuse, 0x1 ;  /* 0x000000025af87211 */ /* 0x080fe400078408ff */
[-C--:B------:R-:W-:Y:S02]  /*418e0*/  LEA R6, P3, R5, R2.reuse, 0x1 ;  /* 0x0000000205067211 */ /* 0x080fe400078608ff */
[----:B------:R-:W-:Y:S02]  /*418f0*/  LEA R2, P4, R0, R2, 0x1 ;  /* 0x0000000200027211 */ /* 0x000fe400078808ff */
[-C--:B------:R-:W-:Y:S02]  /*41900*/  LEA.HI.X.SX32 R111, R111, R3.reuse, 0x1, P1 ;  /* 0x000000036f6f7211 */ /* 0x080fe400008f0eff */
[-C--:B------:R-:W-:Y:S02]  /*41910*/  LEA.HI.X.SX32 R249, R90, R3.reuse, 0x1, P2 ;  /* 0x000000035af97211 */ /* 0x080fe400010f0eff */
[----:B------:R-:W-:-:S02]  /*41920*/  LEA.HI.X.SX32 R7, R5, R3, 0x1, P3 ;  /* 0x0000000305077211 */ /* 0x000fc400018f0eff */
[----:B------:R-:W-:Y:S01]  /*41930*/  LEA.HI.X.SX32 R3, R0, R3, 0x1, P4 ;  /* 0x0000000300037211 */ /* 0x000fe200020f0eff */
[----:B------:R-:W-:-:S05]  /*41940*/  VIADD R0, R4, 0x77 ;  /* 0x0000007704007836 */ /* 0x000fca0000000000 */
[----:B------:R-:W-:Y:S01]  /*41950*/  ISETP.LT.AND P5, PT, R0, UR4, !P0 ;  /* 0x0000000400007c0c */ /* 0x000fe2000c7a1270 */
[----:B------:R-:W-:Y:S01]  /*41960*/  VIADD R0, R4, 0x78 ;  /* 0x0000007804007836 */ /* 0x000fe20000000000 */
[----:B------:R-:W-:-:S04]  /*41970*/  ULDC UR4, c[0x0][0x22c] ;  /* 0x00008b0000047ab9 */ /* 0x000fc80000000800 */
[----:B------:R-:W-:Y:S01]  /*41980*/  ISETP.LT.AND P1, PT, R0, UR4, !P0 ;  /* 0x0000000400007c0c */ /* 0x000fe2000c721270 */
[----:B------:R-:W-:Y:S01]  /*41990*/  VIADD R0, R4, 0x79 ;  /* 0x0000007904007836 */ /* 0x000fe20000000000 */
[----:B------:R-:W-:Y:S01]  /*419a0*/  ULDC UR4, c[0x0][0x22c] ;  /* 0x00008b0000047ab9 */ /* 0x000fe20000000800 */
[----:B------:R-:W-:-:S03]  /*419b0*/  PRMT R91, R91, 0x7632, R91 ;  /* 0x000076325b5b7816 */ /* 0x000fc6000000005b */
[----:B------:R-:W-:Y:S02]  /*419c0*/  ISETP.LT.AND P2, PT, R0, UR4, !P0 ;  /* 0x0000000400007c0c */ /* 0x000fe4000c741270 */
[----:B------:R0:W-:Y:S01]  /*419d0*/  @P5 STG.E.U16 desc[UR6][R52.64], R91 ;  /* 0x0000005b34005986 */ /* 0x0001e2000c101506 */
[----:B------:R-:W-:Y:S01]  /*419e0*/  VIADD R0, R4, 0x7a ;  /* 0x0000007a04007836 */ /* 0x000fe20000000000 */
[----:B------:R-:W-:-:S03]  /*419f0*/  ULDC UR4, c[0x0][0x22c] ;  /* 0x00008b0000047ab9 */ /* 0x000fc60000000800 */
[----:B---3--:R1:W-:Y:S04]  /*41a00*/  @P1 STG.E.U16 desc[UR6][R60.64], R56 ;  /* 0x000000383c001986 */ /* 0x0083e8000c101506 */
[----:B0-----:R-:W2:Y:S04]  /*41a10*/  LDL.LU.64 R90, [R1+0xb80] ;  /* 0x000b8000015a7983 */ /* 0x001ea80000300a00 */
[----:B------:R-:W3:Y:S01]  /*41a20*/  LDL.LU.64 R52, [R1+0xb68] ;  /* 0x000b680001347983 */ /* 0x000ee20000300a00 */
[----:B-1----:R-:W-:-:S03]  /*41a30*/  PRMT R56, R56, 0x7632, R56 ;  /* 0x0000763238387816 */ /* 0x002fc60000000038 */
[----:B------:R-:W4:Y:S04]  /*41a40*/  LDL.LU.64 R60, [R1+0xb60] ;  /* 0x000b6000013c7983 */ /* 0x000f280000300a00 */
[----:B------:R0:W-:Y:S04]  /*41a50*/  @P2 STG.E.U16 desc[UR6][R58.64], R56 ;  /* 0x000000383a002986 */ /* 0x0001e8000c101506 */
[----:B0-----:R-:W3:Y:S01]  /*41a60*/  LDL.LU.64 R58, [R1+0x1670] ;  /* 0x00167000013a7983 */ /* 0x001ee20000300a00 */
[----:B------:R-:W-:Y:S01]  /*41a70*/  ISETP.LT.AND P3, PT, R0, UR4, !P0 ;  /* 0x0000000400007c0c */ /* 0x000fe2000c761270 */
[----:B------:R-:W-:Y:S01]  /*41a80*/  VIADD R0, R4, 0x7b ;  /* 0x0000007b04007836 */ /* 0x000fe20000000000 */
[----:B------:R-:W-:-:S04]  /*41a90*/  ULDC UR4, c[0x0][0x22c] ;  /* 0x00008b0000047ab9 */ /* 0x000fc80000000800 */
[----:B------:R-:W-:-:S07]  /*41aa0*/  ISETP.LT.AND P4, PT, R0, UR4, !P0 ;  /* 0x0000000400007c0c */ /* 0x000fce000c781270 */
[----:B--2---:R0:W-:Y:S01]  /*41ab0*/  @P3 STG.E.U16 desc[UR6][R90.64], R57 ;  /* 0x000000395a003986 */ /* 0x0041e2000c101506 */
[----:B------:R-:W-:Y:S01]  /*41ac0*/  VIADD R0, R4, 0x7c ;  /* 0x0000007c04007836 */ /* 0x000fe20000000000 */
[----:B------:R-:W-:Y:S01]  /*41ad0*/  ULDC UR4, c[0x0][0x22c] ;  /* 0x00008b0000047ab9 */ /* 0x000fe20000000800 */
[----:B0-----:R-:W-:Y:S01]  /*41ae0*/  PRMT R57, R57, 0x7632, R57 ;  /* 0x0000763239397816 */ /* 0x001fe20000000039 */
[----:B------:R-:W2:Y:S04]  /*41af0*/  LDL.LU.64 R90, [R1+0xb48] ;  /* 0x000b4800015a7983 */ /* 0x000ea80000300a00 */
[----:B---3--:R0:W-:Y:S04]  /*41b00*/  @P4 STG.E.U16 desc[UR6][R58.64], R57 ;  /* 0x000000393a004986 */ /* 0x0081e8000c101506 */
[----:B0-----:R-:W3:Y:S04]  /*41b10*/  LDL.LU.64 R58, [R1+0x1668] ;  /* 0x00166800013a7983 */ /* 0x001ee80000300a00 */
[----:B------:R-:W3:Y:S01]  /*41b20*/  LDL.LU.64 R56, [R1+0xb70] ;  /* 0x000b700001387983 */ /* 0x000ee20000300a00 */
[----:B------:R-:W-:Y:S01]  /*41b30*/  ISETP.LT.AND P5, PT, R0, UR4, !P0 ;  /* 0x0000000400007c0c */ /* 0x000fe2000c7a1270 */
[C---:B------:R-:W-:Y:S01]  /*41b40*/  VIADD R5, R4.reuse, 0x7d ;  /* 0x0000007d04057836 */ /* 0x040fe20000000000 */
[----:B------:R-:W-:Y:S01]  /*41b50*/  ULDC UR4, c[0x0][0x22c] ;  /* 0x00008b0000047ab9 */ /* 0x000fe20000000800 */
[----:B------:R-:W-:-:S03]  /*41b60*/  VIADD R0, R4, 0x7e ;  /* 0x0000007e04007836 */ /* 0x000fc60000000000 */
[----:B------:R-:W-:Y:S01]  /*41b70*/  ISETP.LT.AND P6, PT, R5, UR5, !P0 ;  /* 0x0000000505007c0c */ /* 0x000fe2000c7c1270 */
[----:B------:R-:W-:Y:S01]  /*41b80*/  ULDC UR5, c[0x0][0x22c] ;  /* 0x00008b0000057ab9 */ /* 0x000fe20000000800 */
[----:B------:R-:W-:Y:S01]  /*41b90*/  ISETP.LT.AND P1, PT, R0, UR4, !P0 ;  /* 0x0000000400007c0c */ /* 0x000fe2000c721270 */
[----:B------:R-:W-:Y:S01]  /*41ba0*/  VIADD R0, R4, 0x7f ;  /* 0x0000007f04007836 */ /* 0x000fe20000000000 */
[----:B------:R-:W-:-:S03]  /*41bb0*/  ULDC UR4, c[0x0][0x22c] ;  /* 0x00008b0000047ab9 */ /* 0x000fc60000000800 */
[----:B---3--:R0:W-:Y:S02]  /*41bc0*/  @P5 STG.E.U16 desc[UR6][R56.64], R58 ;  /* 0x0000003a38005986 */ /* 0x0081e4000c101506 */
[----:B0-----:R-:W-:Y:S02]  /*41bd0*/  PRMT R58, R58, 0x7632, R58 ;  /* 0x000076323a3a7816 */ /* 0x001fe4000000003a */
[----:B------:R-:W3:Y:S04]  /*41be0*/  LDL.LU.64 R56, [R1+0xb38] ;  /* 0x000b380001387983 */ /* 0x000ee80000300a00 */
[----:B------:R0:W-:Y:S04]  /*41bf0*/  @P6 STG.E.U16 desc[UR6][R52.64], R58 ;  /* 0x0000003a34006986 */ /* 0x0001e8000c101506 */
[----:B----4-:R1:W-:Y:S04]  /*41c00*/  @P1 STG.E.U16 desc[UR6][R60.64], R59 ;  /* 0x0000003b3c001986 */ /* 0x0103e8000c101506 */
[----:B0-----:R-:W4:Y:S04]  /*41c10*/  LDL.LU.64 R52, [R1+0xb28] ;  /* 0x000b280001347983 */ /* 0x001f280000300a00 */
[----:B-1----:R-:W2:Y:S01]  /*41c20*/  LDL.LU.64 R60, [R1+0x1660] ;  /* 0x00166000013c7983 */ /* 0x002ea20000300a00 */
[----:B------:R-:W-:-:S02]  /*41c30*/  ISETP.LT.AND P2, PT, R0, UR4, !P0 ;  /* 0x0000000400007c0c */ /* 0x000fc4000c741270 */
[----:B------:R-:W-:Y:S01]  /*41c40*/  PRMT R5, R59, 0x7632, R5 ;  /* 0x000076323b057816 */ /* 0x000fe20000000005 */
[----:B------:R-:W-:Y:S01]  /*41c50*/  VIADD R0, R4, 0x80 ;  /* 0x0000008004007836 */ /* 0x000fe20000000000 */
[----:B------:R-:W3:Y:S01]  /*41c60*/  LDL.LU.64 R58, [R1+0xb50] ;  /* 0x000b5000013a7983 */ /* 0x000ee20000300a00 */
[----:B------:R-:W-:-:S03]  /*41c70*/  ULDC UR4, c[0x0][0x22c] ;  /* 0x00008b0000047ab9 */ /* 0x000fc60000000800 */
[----:B------:R-:W-:Y:S01]  /*41c80*/  ISETP.LT.AND P3, PT, R0, UR4, !P0 ;  /* 0x0000000400007c0c */ /* 0x000fe2000c761270 */
[----:B------:R-:W-:Y:S01]  /*41c90*/  VIADD R0, R4, 0x81 ;  /* 0x0000008104007836 */ /* 0x000fe20000000000 */
[----:B------:R-:W-:-:S03]  /*41ca0*/  ULDC UR4, c[0x0][0x22c] ;  /* 0x00008b0000047ab9 */ /* 0x000fc60000000800 */
[----:B--2---:R0:W-:Y:S04]  /*41cb0*/  @P2 STG.E.U16 desc[UR6][R60.64], R5 ;  /* 0x000000053c002986 */ /* 0x0041e8000c101506 */
[----:B0-----:R-:W3:Y:S01]  /*41cc0*/  LDL.LU.64 R60, [R1+0x1658] ;  /* 0x00165800013c7983 */ /* 0x001ee20000300a00 */
[----:B------:R-:W-:Y:S01]  /*41cd0*/  ISETP.LT.AND P4, PT, R0, UR4, !P0 ;  /* 0x0000000400007c0c */ /* 0x000fe2000c781270 */
[----:B------:R-:W-:Y:S01]  /*41ce0*/  VIADD R0, R4, 0x82 ;  /* 0x0000008204007836 */ /* 0x000fe20000000000 */
[----:B------:R-:W-:-:S04]  /*41cf0*/  ULDC UR4, c[0x0][0x22c] ;  /* 0x00008b0000047ab9 */ /* 0x000fc80000000800 */
[----:B------:R-:W-:Y:S01]  /*41d00*/  ISETP.LT.AND P5, PT, R0, UR4, !P0 ;  /* 0x0000000400007c0c */ /* 0x000fe2000c7a1270 */
[----:B------:R-:W-:Y:S01]  /*41d10*/  VIADD R0, R4, 0x83 ;  /* 0x0000008304007836 */ /* 0x000fe20000000000 */
[----:B------:R-:W-:Y:S01]  /*41d20*/  ULDC UR4, c[0x0][0x22c] ;  /* 0x00008b0000047ab9 */ /* 0x000fe20000000800 */
[----:B---3--:R0:W-:Y:S02]  /*41d30*/  @P3 STG.E.U16 desc[UR6][R58.64], R60 ;  /* 0x0000003c3a003986 */ /* 0x0081e4000c101506 */
[----:B0-----:R-:W-:Y:S02]  /*41d40*/  PRMT R60, R60, 0x7632, R60 ;  /* 0x000076323c3c7816 */ /* 0x001fe4000000003c */
[----:B------:R-:W2:Y:S04]  /*41d50*/  LDL.LU.64 R58, [R1+0xb18] ;  /* 0x000b1800013a7983 */ /* 0x000ea80000300a00 */
[----:B------:R-:W-:Y:S04]  /*41d60*/  @P4 STG.E.U16 desc[UR6][R90.64], R60 ;  /* 0x0000003c5a004986 */ /* 0x000fe8000c101506 */
[----:B------:R0:W-:Y:S04]  /*41d70*/  @P5 STG.E.U16 desc[UR6][R62.64], R61 ;  /* 0x0000003d3e005986 */ /* 0x0001e8000c101506 */
[----:B0-----:R-:W4:Y:S01]  /*41d80*/  LDL.LU.64 R62, [R1+0x1650] ;  /* 0x00165000013e7983 */ /* 0x001f220000300a00 */
[----:B------:R-:W-:Y:S01]  /*41d90*/  ISETP.LT.AND P6, PT, R0, UR4, !P0 ;  /* 0x0000000400007c0c */ /* 0x000fe2000c7c1270 */
[----:B------:R-:W-:Y:S01]  /*41da0*/  VIADD R0, R4, 0x84 ;  /* 0x0000008404007836 */ /* 0x000fe20000000000 */
[----:B------:R-:W-:Y:S01]  /*41db0*/  ULDC UR4, c[0x0][0x22c] ;  /* 0x00008b0000047ab9 */ /* 0x000fe20000000800 */
[----:B------:R-:W-:Y:S01]  /*41dc0*/  PRMT R61, R61, 0x7632, R61 ;  /* 0x000076323d3d7816 */ /* 0x000fe2000000003d */
[----:B------:R-:W3:Y:S02]  /*41dd0*/  LDL.LU.64 R90, [R1+0xb00] ;  /* 0x000b0000015a7983 */ /* 0x000ee40000300a00 */
[----:B------:R-:W-:-:S07]  /*41de0*/  ISETP.LT.AND P1, PT, R0, UR4, !P0 ;  /* 0x0000000400007c0c */ /* 0x000fce000c721270 */
[----:B------:R0:W-:Y:S01]  /*41df0*/  @P6 STG.E.U16 desc[UR6][R56.64], R61 ;  /* 0x0000003d38006986 */ /* 0x0001e2000c101506 */
[----:B------:R-:W-:Y:S01]  /*41e00*/  VIADD R0, R4, 0x85 ;  /* 0x0000008504007836 */ /* 0x000fe20000000000 */
[----:B------:R-:W-:Y:S02]  /*41e10*/  ULDC UR4, c[0x0][0x22c] ;  /* 0x00008b0000047ab9 */ /* 0x000fe40000000800 */
[----:B0-----:R-:W2:Y:S04]  /*41e20*/  LDL.LU.64 R60, [R1+0xb20] ;  /* 0x000b2000013c7983 */ /* 0x001ea80000300a00 */
[----:B------:R-:W3:Y:S04]  /*41e30*/  LDL.LU.64 R56, [R1+0xaf8] ;  /* 0x000af80001387983 */ /* 0x000ee80000300a00 */
[----:B----4-:R0:W-:Y:S04]  /*41e40*/  @P1 STG.E.U16 desc[UR6][R52.64], R62 ;  /* 0x0000003e34001986 */ /* 0x0101e8000c101506 */
[----:B0-----:R-:W4:Y:S01]  /*41e50*/  LDL.LU.64 R52, [R1+0x1648] ;  /* 0x0016480001347983 */ /* 0x001f220000300a00 */
[----:B------:R-:W-:Y:S01]  /*41e60*/  ISETP.LT.AND P2, PT, R0, UR4, !P0 ;  /* 0x0000000400007c0c */ /* 0x000fe2000c741270 */
[----:B------:R-:W-:Y:S01]  /*41e70*/  VIADD R0, R4, 0x86 ;  /* 0x0000008604007836 */ /* 0x000fe20000000000 */
[----:B------:R-:W-:-:S04]  /*41e80*/  ULDC UR4, c[0x0][0x22c] ;  /* 0x00008b0000047ab9 */ /* 0x000fc80000000800 */
[----:B------:R-:W-:Y:S01]  /*41e90*/  ISETP.LT.AND P3, PT, R0, UR4, !P0 ;  /* 0x0000000400007c0c */ /* 0x000fe2000c761270 */
[----:B------:R-:W-:Y:S01]  /*41ea0*/  VIADD R0, R4, 0x87 ;  /* 0x0000008704007836 */ /* 0x000fe20000000000 */
[----:B------:R-:W-:-:S04]  /*41eb0*/  ULDC UR4, c[0x0][0x22c] ;  /* 0x00008b0000047ab9 */ /* 0x000fc80000000800 */
[----:B------:R-:W-:Y:S02]  /*41ec0*/  ISETP.LT.AND P4, PT, R0, UR4, !P0 ;  /* 0x0000000400007c0c */ /* 0x000fe4000c781270 */
[----:B------:R-:W-:Y:S02]  /*41ed0*/  PRMT R62, R62, 0x7632, R62 ;  /* 0x000076323e3e7816 */ /* 0x000fe4000000003e */
[----:B------:R-:W-:Y:S01]  /*41ee0*/  PRMT R5, R63, 0x7632, R5 ;  /* 0x000076323f057816 */ /* 0x000fe20000000005 */
[----:B------:R-:W-:Y:S01]  /*41ef0*/  VIADD R0, R4, 0x88 ;  /* 0x0000008804007836 */ /* 0x000fe20000000000 */
[----:B------:R-:W-:Y:S01]  /*41f00*/  ULDC UR4, c[0x0][0x22c] ;  /* 0x00008b0000047ab9 */ /* 0x000fe20000000800 */
[----:B--2---:R0:W-:Y:S04]  /*41f10*/  @P2 STG.E.U16 desc[UR6][R60.64], R62 ;  /* 0x0000003e3c002986 */ /* 0x0041e8000c101506 */
[----:B------:R1:W-:Y:S04]  /*41f20*/  @P3 STG.E.U16 desc[UR6][R58.64], R63 ;  /* 0x0000003f3a003986 */ /* 0x0003e8000c101506 */
[----:B0-----:R-:W2:Y:S04]  /*41f30*/  LDL.LU.64 R60, [R1+0xae8] ;  /* 0x000ae800013c7983 */ /* 0x001ea80000300a00 */
[----:B-1----:R-:W3:Y:S04]  /*41f40*/  LDL.LU.64 R62, [R1+0xb08] ;  /* 0x000b0800013e7983 */ /* 0x002ee80000300a00 */
[----:B------:R-:W2:Y:S04]  /*41f50*/  LDL.LU.64 R58, [R1+0xae0] ;  /* 0x000ae000013a7983 */ /* 0x000ea80000300a00 */
[----:B----4-:R0:W-:Y:S04]  /*41f60*/  @P4 STG.E.U16 desc[UR6][R52.64], R5 ;  /* 0x0000000534004986 */ /* 0x0101e8000c101506 */
[----:B0-----:R-:W3:Y:S01]  /*41f70*/  LDL.LU.64 R52, [R1+0x1640] ;  /* 0x0016400001347983 */ /* 0x001ee20000300a00 */
[----:B------:R-:W-:Y:S01]  /*41f80*/  ISETP.LT.AND P5, PT, R0, UR4, !P0 ;  /* 0x0000000400007c0c */ /* 0x000fe2000c7a1270 */
[----:B------:R-:W-:Y:S01]  /*41f90*/  VIADD R0, R4, 0x89 ;  /* 0x0000008904007836 */ /* 0x000fe20000000000 */
[----:B------:R-:W-:-:S04]  /*41fa0*/  ULDC UR4, c[0x0][0x22c] ;  /* 0x00008b0000047ab9 */ /* 0x000fc80000000800 */
[----:B------:R-:W-:Y:S01]  /*41fb0*/  ISETP.LT.AND P6, PT, R0, UR4, !P0 ;  /* 0x0000000400007c0c */ /* 0x000fe2000c7c1270 */
[----:B------:R-:W-:Y:S01]  /*41fc0*/  VIADD R0, R4, 0x8a ;  /* 0x0000008a04007836 */ /* 0x000fe20000000000 */
[----:B------:R-:W-:-:S04]  /*41fd0*/  ULDC UR4, c[0x0][0x22c] ;  /* 0x00008b0000047ab9 */ /* 0x000fc80000000800 */
[----:B------:R-:W-:Y:S01]  /*41fe0*/  ISETP.LT.AND P1, PT, R0, UR4, !P0 ;  /* 0x0000000400007c0c */ /* 0x000fe2000c721270 */
[----:B------:R-:W-:Y:S01]  /*41ff0*/  VIADD R0, R4, 0x8b ;  /* 0x0000008b04007836 */ /* 0x000fe20000000000 */
[----:B------:R-:W-:-:S04]  /*42000*/  ULDC UR4, c[0x0][0x22c] ;  /* 0x00008b0000047ab9 */ /* 0x000fc80000000800 */
[----:B------:R-:W-:Y:S01]  /*42010*/  ISETP.LT.AND P2, PT, R0, UR4, !P0 ;  /* 0x0000000400007c0c */ /* 0x000fe2000c741270 */
[----:B---3--:R0:W-:Y:S01]  /*42020*/  @P5 STG.E.U16 desc[UR6][R62.64], R52 ;  /* 0x000000343e005986 */ /* 0x0081e2000c101506 */
[----:B------:R-:W-:Y:S01]  /*42030*/  VIADD R0, R4, 0x8c ;  /* 0x0000008c04007836 */ /* 0x000fe20000000000 */
[----:B------:R-:W-:Y:S01]  /*42040*/  ULDC UR4, c[0x0][0x22c] ;  /* 0x00008b0000047ab9 */ /* 0x000fe20000000800 */
[----:B0-----:R-:W-:-:S05]  /*42050*/  PRMT R52, R52, 0x7632, R52 ;  /* 0x0000763234347816 */ /* 0x001fca0000000034 */
[----:B------:R0:W-:Y:S04]  /*42060*/  @P6 STG.E.U16 desc[UR6][R90.64], R52 ;  /* 0x000000345a006986 */ /* 0x0001e8000c101506 */
[----:B------:R1:W-:Y:S04]  /*42070*/  @P1 STG.E.U16 desc[UR6][R56.64], R53 ;  /* 0x0000003538001986 */ /* 0x0003e8000c101506 */
[----:B0-----:R-:W3:Y:S01]  /*42080*/  LDL.LU.64 R90, [R1+0xad0] ;  /* 0x000ad000015a7983 */ /* 0x001ee20000300a00 */
[----:B-1----:R-:W-:-:S03]  /*42090*/  PRMT R53, R53, 0x7632, R53 ;  /* 0x0000763235357816 */ /* 0x002fc60000000035 */
[----:B------:R-:W4:Y:S04]  /*420a0*/  LDL.LU.64 R62, [R1+0xac0] ;  /* 0x000ac000013e7983 */ /* 0x000f280000300a00 */
[----:B------:R-:W4:Y:S04]  /*420b0*/  LDL.LU.64 R56, [R1+0xab8] ;  /* 0x000ab80001387983 */ /* 0x000f280000300a00 */
[----:B------:R0:W-:Y:S04]  /*420c0*/  @P2 STG.E.U16 desc[UR6][R54.64], R53 ;  /* 0x0000003536002986 */ /* 0x0001e8000c101506 */
[----:B0-----:R-:W2:Y:S01]  /*420d0*/  LDL.LU.64 R54, [R1+0x1638] ;  /* 0x0016380001367983 */ /* 0x001ea20000300a00 */
        /* <DEDUP_REMOVED lines=8> */
[----:B------:R-:W-:Y:S01]  /*42160*/  ULDC UR4, c[0x0][0x22c] ;  /* 0x00008b0000047ab9 */ /* 0x000fe20000000800 */
[----:B--2---:R0:W-:Y:S02]  /*42170*/  @P3 STG.E.U16 desc[UR6][R60.64], R54 ;  /* 0x000000363c003986 */ /* 0x0041e4000c101506 */
[----:B0-----:R-:W-:Y:S02]  /*42180*/  PRMT R54, R54, 0x7632, R54 ;  /* 0x0000763236367816 */ /* 0x001fe40000000036 */
[----:B------:R-:W2:Y:S04]  /*42190*/  LDL.LU.64 R60, [R1+0xaa8] ;  /* 0x000aa800013c7983 */ /* 0x000ea80000300a00 */
[----:B------:R0:W-:Y:S04]  /*421a0*/  @P4 STG.E.U16 desc[UR6][R58.64], R54 ;  /* 0x000000363a004986 */ /* 0x0001e8000c101506 */
[----:B------:R1:W-:Y:S04]  /*421b0*/  @P5 STG.E.U16 desc[UR6][R48.64], R55 ;  /* 0x0000003730005986 */ /* 0x0003e8000c101506 */
[----:B0-----:R-:W2:Y:S04]  /*421c0*/  LDL.LU.64 R58, [R1+0xaa0] ;  /* 0x000aa000013a7983 */ /* 0x001ea80000300a00 */
[----:B-1----:R-:W4:Y:S01]  /*421d0*/  LDL.LU.64 R48, [R1+0x1630] ;  /* 0x0016300001307983 */ /* 0x002f220000300a00 */
        /* <DEDUP_REMOVED lines=11> */
[----:B---3--:R0:W-:Y:S01]  /*42290*/  @P6 STG.E.U16 desc[UR6][R90.64], R5 ;  /* 0x000000055a006986 */ /* 0x0081e2000c101506 */
[----:B------:R-:W-:Y:S01]  /*422a0*/  VIADD R0, R4, 0x93 ;  /* 0x0000009304007836 */ /* 0x000fe20000000000 */
[----:B------:R-:W-:Y:S02]  /*422b0*/  ULDC UR4, c[0x0][0x22c] ;  /* 0x00008b0000047ab9 */ /* 0x000fe40000000800 */
[----:B0-----:R-:W3:Y:S04]  /*422c0*/  LDL.LU.64 R90, [R1+0xa98] ;  /* 0x000a9800015a7983 */ /* 0x001ee80000300a00 */
[----:B----4-:R0:W-:Y:S02]  /*422d0*/  @P1 STG.E.U16 desc[UR6][R62.64], R48 ;  /* 0x000000303e001986 */ /* 0x0101e4000c101506 */
[----:B0-----:R-:W-:-:S02]  /*422e0*/  PRMT R48, R48, 0x7632, R48 ;  /* 0x0000763230307816 */ /* 0x001fc40000000030 */
[----:B------:R-:W4:Y:S04]  /*422f0*/  LDL.LU.64 R62, [R1+0xa88] ;  /* 0x000a8800013e7983 */ /* 0x000f280000300a00 */
[----:B------:R0:W-:Y:S04]  /*42300*/  @P2 STG.E.U16 desc[UR6][R56.64], R48 ;  /* 0x0000003038002986 */ /* 0x0001e8000c101506 */
[----:B------:R1:W-:Y:S04]  /*42310*/  @P3 STG.E.U16 desc[UR6][R50.64], R49 ;  /* 0x0000003132003986 */ /* 0x0003e8000c101506 */
[----:B0-----:R-:W4:Y:S04]  /*42320*/  LDL.LU.64 R56, [R1+0xa78] ;  /* 0x000a780001387983 */ /* 0x001f280000300a00 */
[----:B-1----:R-:W3:Y:S01]  /*42330*/  LDL.LU.64 R50, [R1+0x1628] ;  /* 0x0016280001327983 */ /* 0x002ee20000300a00 */
        /* <DEDUP_REMOVED lines=11> */
[----:B--2---:R0:W-:Y:S01]  /*423f0*/  @P4 STG.E.U16 desc[UR6][R60.64], R49 ;  /* 0x000000313c004986 */ /* 0x0041e2000c101506 */
[----:B------:R-:W-:Y:S01]  /*42400*/  VIADD R0, R4, 0x97 ;  /* 0x0000009704007836 */ /* 0x000fe20000000000 */
[----:B------:R-:W-:Y:S02]  /*42410*/  ULDC UR4, c[0x0][0x22c] ;  /* 0x00008b0000047ab9 */ /* 0x000fe40000000800 */
[----:B0-----:R-:W2:Y:S04]  /*42420*/  LDL.LU.64 R60, [R1+0xa68] ;  /* 0x000a6800013c7983 */ /* 0x001ea80000300a00 */
[----:B---3--:R0:W-:Y:S02]  /*42430*/  @P5 STG.E.U16 desc[UR6][R58.64], R50 ;  /* 0x000000323a005986 */ /* 0x0081e4000c101506 */
[----:B0-----:R-:W-:-:S02]  /*42440*/  PRMT R50, R50, 0x7632, R50 ;  /* 0x0000763232327816 */ /* 0x001fc40000000032 */
[----:B------:R-:W3:Y:S04]  /*42450*/  LDL.LU.64 R58, [R1+0xa60] ;  /* 0x000a6000013a7983 */ /* 0x000ee80000300a00 */
[----:B------:R0:W-:Y:S04]  /*42460*/  @P6 STG.E.U16 desc[UR6][R90.64], R50 ;  /* 0x000000325a006986 */ /* 0x0001e8000c101506 */
[----:B------:R1:W-:Y:S04]  /*42470*/  @P1 STG.E.U16 desc[UR6][R44.64], R51 ;  /* 0x000000332c001986 */ /* 0x0003e8000c101506 */
[----:B0-----:R-:W3:Y:S04]  /*42480*/  LDL.LU.64 R90, [R1+0xa58] ;  /* 0x000a5800015a7983 */ /* 0x001ee80000300a00 */
[----:B-1----:R-:W2:Y:S01]  /*42490*/  LDL.LU.64 R44, [R1+0x1620] ;  /* 0x00162000012c7983 */ /* 0x002ea20000300a00 */
        /* <DEDUP_REMOVED lines=8> */
[----:B----4-:R-:W-:Y:S01]  /*42520*/  @P2 STG.E.U16 desc[UR6][R62.64], R5 ;  /* 0x000000053e002986 */ /* 0x010fe2000c101506 */
[----:B------:R-:W-:Y:S01]  /*42530*/  VIADD R0, R4, 0x9a ;  /* 0x0000009a04007836 */ /* 0x000fe20000000000 */
[----:B------:R-:W-:-:S03]  /*42540*/  ULDC UR4, c[0x0][0x22c] ;  /* 0x00008b0000047ab9 */ /* 0x000fc60000000800 */
[----:B--2---:R0:W-:Y:S02]  /*42550*/  @P3 STG.E.U16 desc[UR6][R56.64], R44 ;  /* 0x0000002c38003986 */ /* 0x0041e4000c101506 */
[----:B0-----:R-:W-:-:S05]  /*42560*/  PRMT R44, R44, 0x7632, R44 ;  /* 0x000076322c2c7816 */ /* 0x001fca000000002c */
[----:B------:R0:W-:Y:S04]  /*42570*/  @P4 STG.E.U16 desc[UR6][R46.64], R44 ;  /* 0x0000002c2e004986 */ /* 0x0001e8000c101506 */
[----:B0-----:R-:W2:Y:S01]  /*42580*/  LDL.LU.64 R46, [R1+0x1618] ;  /* 0x00161800012e7983 */ /* 0x001ea20000300a00 */
[----:B------:R-:W-:Y:S01]  /*42590*/  ISETP.LT.AND P5, PT, R0, UR4, !P0 ;  /* 0x0000000400007c0c */ /* 0x000fe2000c7a1270 */
[----:B------:R-:W-:Y:S01]  /*425a0*/  VIADD R0, R4, 0x9b ;  /* 0x0000009b04007836 */ /* 0x000fe20000000000 */
[----:B------:R-:W-:Y:S01]  /*425b0*/  ULDC UR4, c[0x0][0x22c] ;  /* 0x00008b0000047ab9 */ /* 0x000fe20000000800 */
[----:B------:R-:W4:Y:S03]  /*425c0*/  LDL.LU.64 R62, [R1+0xa40] ;  /* 0x000a4000013e7983 */ /* 0x000f260000300a00 */
[----:B------:R-:W-:Y:S01]  /*425d0*/  ISETP.LT.AND P6, PT, R0, UR4, !P0 ;  /* 0x0000000400007c0c */ /* 0x000fe2000c7c1270 */
[----:B------:R-:W-:Y:S01]  /*425e0*/  VIADD R0, R4, 0x9c ;  /* 0x0000009c04007836 */ /* 0x000fe20000000000 */
[----:B------:R-:W-:Y:S01]  /*425f0*/  ULDC UR4, c[0x0][0x22c] ;  /* 0x00008b0000047ab9 */ /* 0x000fe20000000800 */
[----:B------:R-:W4:Y:S03]  /*42600*/  LDL.LU.64 R56, [R1+0xa38] ;  /* 0x000a380001387983 */ /* 0x000f260000300a00 */
[----:B------:R-:W-:Y:S01]  /*42610*/  ISETP.LT.AND P1, PT, R0, UR4, !P0 ;  /* 0x0000000400007c0c */ /* 0x000fe2000c721270 */
[----:B------:R-:W-:Y:S01]  /*42620*/  VIADD R0, R4, 0x9d ;  /* 0x0000009d04007836 */ /* 0x000fe20000000000 */
[----:B------:R-:W-:Y:S01]  /*42630*/  ULDC UR4, c[0x0][0x22c] ;  /* 0x00008b0000047ab9 */ /* 0x000fe20000000800 */
[----:B------:R0:W-:Y:S03]  /*42640*/  @P5 STG.E.U16 desc[UR6][R60.64], R45 ;  /* 0x0000002d3c005986 */ /* 0x0001e6000c101506 */
[----:B------:R-:W-:-:S02]  /*42650*/  ISETP.LT.AND P2, PT, R0, UR4, !P0 ;  /* 0x0000000400007c0c */ /* 0x000fc4000c741270 */
[----:B0-----:R-:W-:Y:S01]  /*42660*/  PRMT R45, R45, 0x7632, R45 ;  /* 0x000076322d2d7816 */ /* 0x001fe2000000002d */
[----:B------:R-:W-:Y:S01]  /*42670*/  VIADD R0, R4, 0x9e ;  /* 0x0000009e04007836 */ /* 0x000fe20000000000 */
[----:B------:R-:W-:-:S03]  /*42680*/  ULDC UR4, c[0x0][0x22c] ;  /* 0x00008b0000047ab9 */ /* 0x000fc60000000800 */
[----:B---3--:R0:W-:Y:S04]  /*42690*/  @P6 STG.E.U16 desc[UR6][R58.64], R45 ;  /* 0x0000002d3a006986 */ /* 0x0081e8000c101506 */
[----:B0-----:R-:W3:Y:S04]  /*426a0*/  LDL.LU.64 R44, [R1+0xa48] ;  /* 0x000a4800012c7983 */ /* 0x001ee80000300a00 */
[----:B------:R-:W4:Y:S04]  /*426b0*/  LDL.LU.64 R60, [R1+0xa28] ;  /* 0x000a2800013c7983 */ /* 0x000f280000300a00 */
[----:B--2---:R0:W-:Y:S02]  /*426c0*/  @P1 STG.E.U16 desc[UR6][R90.64], R46 ;  /* 0x0000002e5a001986 */ /* 0x0041e4000c101506 */
[----:B0-----:R-:W-:-:S05]  /*426d0*/  PRMT R46, R46, 0x7632, R46 ;  /* 0x000076322e2e7816 */ /* 0x001fca000000002e */
[----:B------:R0:W-:Y:S04]  /*426e0*/  @P2 STG.E.U16 desc[UR6][R40.64], R46 ;  /* 0x0000002e28002986 */ /* 0x0001e8000c101506 */
[----:B0-----:R-:W2:Y:S01]  /*426f0*/  LDL.LU.64 R40, [R1+0x1610] ;  /* 0x0016100001287983 */ /* 0x001ea20000300a00 */
[----:B------:R-:W-:Y:S01]  /*42700*/  ISETP.LT.AND P3, PT, R0, UR4, !P0 ;  /* 0x0000000400007c0c */ /* 0x000fe2000c761270 */
[----:B------:R-:W-:Y:S01]  /*42710*/  VIADD R0, R4, 0x9f ;  /* 0x0000009f04007836 */ /* 0x000fe20000000000 */
[----:B------:R-:W-:Y:S01]  /*42720*/  ULDC UR4, c[0x0][0x22c] ;  /* 0x00008b0000047ab9 */ /* 0x000fe20000000800 */
[----:B------:R-:W-:Y:S01]  /*42730*/  PRMT R5, R47, 0x7632, R5 ;  /* 0x000076322f057816 */ /* 0x000fe20000000005 */
[----:B------:R-:W2:Y:S02]  /*42740*/  LDL.LU.64 R58, [R1+0xa20] ;  /* 0x000a2000013a7983 */ /* 0x000ea40000300a00 */
[----:B------:R-:W-:Y:S01]  /*42750*/  ISETP.LT.AND P4, PT, R0, UR4, !P0 ;  /* 0x0000000400007c0c */ /* 0x000fe2000c781270 */
[----:B------:R-:W-:Y:S01]  /*42760*/  VIADD R0, R4, 0xa0 ;  /* 0x000000a004007836 */ /* 0x000fe20000000000 */
[----:B------:R-:W-:Y:S01]  /*42770*/  ULDC UR4, c[0x0][0x22c] ;  /* 0x00008b0000047ab9 */ /* 0x000fe20000000800 */
[----:B------:R-:W2:Y:S03]  /*42780*/  LDL.LU.64 R90, [R1+0xa18] ;  /* 0x000a1800015a7983 */ /* 0x000ea60000300a00 */
[----:B------:R-:W-:Y:S01]  /*42790*/  ISETP.LT.AND P5, PT, R0, UR4, !P0 ;  /* 0x0000000400007c0c */ /* 0x000fe2000c7a1270 */
[----:B------:R-:W-:Y:S01]  /*427a0*/  VIADD R0, R4, 0xa1 ;  /* 0x000000a104007836 */ /* 0x000fe20000000000 */
[----:B------:R-:W-:-:S04]  /*427b0*/  ULDC UR4, c[0x0][0x22c] ;  /* 0x00008b0000047ab9 */ /* 0x000fc80000000800 */
[----:B------:R-:W-:Y:S01]  /*427c0*/  ISETP.LT.AND P6, PT, R0, UR4, !P0 ;  /* 0x0000000400007c0c */ /* 0x000fe2000c7c1270 */
[----:B---3--:R0:W-:Y:S01]  /*427d0*/  @P3 STG.E.U16 desc[UR6][R44.64], R47 ;  /* 0x0000002f2c003986 */ /* 0x0081e2000c101506 */
[----:B------:R-:W-:Y:S01]  /*427e0*/  VIADD R0, R4, 0xa2 ;  /* 0x000000a204007836 */ /* 0x000fe20000000000 */
[----:B------:R-:W-:Y:S02]  /*427f0*/  ULDC UR4, c[0x0][0x22c] ;  /* 0x00008b0000047ab9 */ /* 0x000fe40000000800 */
[----:B----4-:R-:W-:Y:S04]  /*42800*/  @P4 STG.E.U16 desc[UR6][R62.64], R5 ;  /* 0x000000053e004986 */ /* 0x010fe8000c101506 */
[----:B0-----:R-:W3:Y:S04]  /*42810*/  LDL.LU.64 R44, [R1+0xa08] ;  /* 0x000a0800012c7983 */ /* 0x001ee80000300a00 */
        /* <DEDUP_REMOVED lines=18> */
[----:B------:R-:W4:Y:S01]  /*42940*/  LDL.LU.64 R60, [R1+0x9e8] ;  /* 0x0009e800013c7983 */ /* 0x000f220000300a00 */
[----:B------:R-:W-:Y:S01]  /*42950*/  VIADD R0, R4, 0xa6 ;  /* 0x000000a604007836 */ /* 0x000fe20000000000 */
[----:B------:R-:W-:Y:S02]  /*42960*/  ULDC UR4, c[0x0][0x22c] ;  /* 0x00008b0000047ab9 */ /* 0x000fe40000000800 */
[----:B------:R-:W-:Y:S04]  /*42970*/  @P2 STG.E.U16 desc[UR6][R58.64], R41 ;  /* 0x000000293a002986 */ /* 0x000fe8000c101506 */
        /* <DEDUP_REMOVED lines=1356> */
[----:B------:R-:W-:-:S04]  /*47e40*/  ULDC UR4, c[0x0][0x22c] ;  /* 0x00008b0000047ab9 */ /* 0x000fc80000000800 */
[----:B------:R-:W-:Y:S01]  /*47e50*/  ISETP.LT.AND P6, PT, R0, UR4, !P0 ;  /* 0x0000000400007c0c */ /* 0x000fe2000c7c1270 */
[----:B------:R0:W-:Y:S01]  /*47e60*/  @P3 STG.E.U16 desc[UR6][R60.64], R201 ;  /* 0x000000c93c003986 */ /* 0x0001e2000c101506 */
[----:B------:R-:W-:Y:S01]  /*47e70*/  VIADD R0, R4, 0x19e ;  /* 0x0000019e04007836 */ /* 0x000fe20000000000 */
[----:B------:R-:W-:Y:S01]  /*47e80*/  ULDC UR4, c[0x0][0x22c] ;  /* 0x00008b0000047ab9 */ /* 0x000fe20000000800 */
[----:B0-----:R-:W-:Y:S01]  /*47e90*/  PRMT R201, R201, 0x7632, R201 ;  /* 0x00007632c9c97816 */ /* 0x001fe200000000c9 */
[----:B------:R-:W4:Y:S04]  /*47ea0*/  LDL.LU.64 R60, [R1+0x210] ;  /* 0x00021000013c7983 */ /* 0x000f280000300a00 */
[----:B------:R-:W-:Y:S01]  /*47eb0*/  @P4 STG.E.U16 desc[UR6][R58.64], R201 ;  /* 0x000000c93a004986 */ /* 0x000fe2000c101506 */
[----:B--2---:R-:W-:-:S03]  /*47ec0*/  PRMT R5, R202, 0x7632, R5 ;  /* 0x00007632ca057816 */ /* 0x004fc60000000005 */
[----:B------:R-:W-:Y:S04]  /*47ed0*/  @P5 STG.E.U16 desc[UR6][R90.64], R202 ;  /* 0x000000ca5a005986 */ /* 0x000fe8000c101506 */
        /* <DEDUP_REMOVED lines=19> */
[----:B0-----:R-:W3:Y:S01]  /*48010*/  LDL.LU.64 R44, [R1+0x1f0] ;  /* 0x0001f000012c7983 */ /* 0x001ee20000300a00 */
        /* <DEDUP_REMOVED lines=8> */
[----:B------:R-:W4:Y:S02]  /*480a0*/  LDL.LU.64 R62, [R1+0x1e8] ;  /* 0x0001e800013e7983 */ /* 0x000f240000300a00 */
        /* <DEDUP_REMOVED lines=10> */
[----:B------:R-:W-:Y:S02]  /*48150*/  ULDC UR4, c[0x0][0x22c] ;  /* 0x00008b0000047ab9 */ /* 0x000fe40000000800 */
[----:B------:R-:W-:Y:S04]  /*48160*/  @P6 STG.E.U16 desc[UR6][R58.64], R8 ;  /* 0x000000083a006986 */ /* 0x000fe8000c101506 */
[----:B0-----:R-:W4:Y:S01]  /*48170*/  LDL.LU.64 R60, [R1+0x1d0] ;  /* 0x0001d000013c7983 */ /* 0x001f220000300a00 */
        /* <DEDUP_REMOVED lines=215> */
[----:B------:R-:W-:Y:S01]  /*48ef0*/  @P3 STG.E.U16 desc[UR6][R60.64], R225 ;  /* 0x000000e13c003986 */ /* 0x000fe2000c101506 */
[----:B------:R-:W-:Y:S01]  /*48f00*/  VIADD R0, R4, 0x1ce ;  /* 0x000001ce04007836 */ /* 0x000fe20000000000 */
[----:B------:R-:W-:Y:S02]  /*48f10*/  ULDC UR4, c[0x0][0x22c] ;  /* 0x00008b0000047ab9 */ /* 0x000fe40000000800 */
[----:B------:R-:W-:Y:S01]  /*48f20*/  @P4 STG.E.U16 desc[UR6][R58.64], R8 ;  /* 0x000000083a004986 */ /* 0x000fe2000c101506 */
[----:B--2---:R-:W-:-:S03]  /*48f30*/  PRMT R5, R226, 0x7632, R5 ;  /* 0x00007632e2057816 */ /* 0x004fc60000000005 */
[----:B------:R0:W-:Y:S04]  /*48f40*/  @P5 STG.E.U16 desc[UR6][R90.64], R226 ;  /* 0x000000e25a005986 */ /* 0x0001e8000c101506 */
[----:B------:R1:W-:Y:S04]  /*48f50*/  @P6 STG.E.U16 desc[UR6][R228.64], R5 ;  /* 0x00000005e4006986 */ /* 0x0003e8000c101506 */
[----:B0-----:R-:W2:Y:S04]  /*48f60*/  LDL.LU.64 R90, [R1+0x90] ;  /* 0x00009000015a7983 */ /* 0x001ea80000300a00 */
[----:B-1----:R-:W2:Y:S01]  /*48f70*/  LDL.LU.64 R228, [R1+0x13b0] ;  /* 0x0013b00001e47983 */ /* 0x002ea20000300a00 */
        /* <DEDUP_REMOVED lines=29> */
[----:B------:R-:W-:-:S04]  /*49150*/  ULDC UR4, c[0x0][0x22c] ;  /* 0x00008b0000047ab9 */ /* 0x000fc80000000800 */
[----:B------:R-:W-:Y:S01]  /*49160*/  ISETP.LT.AND P1, PT, R0, UR4, !P0 ;  /* 0x0000000400007c0c */ /* 0x000fe2000c721270 */
[----:B------:R-:W-:Y:S01]  /*49170*/  VIADD R0, R4, 0x1d5 ;  /* 0x000001d504007836 */ /* 0x000fe20000000000 */
[----:B------:R-:W-:-:S04]  /*49180*/  ULDC UR4, c[0x0][0x22c] ;  /* 0x00008b0000047ab9 */ /* 0x000fc80000000800 */
[----:B------:R-:W-:Y:S01]  /*49190*/  ISETP.LT.AND P2, PT, R0, UR4, !P0 ;  /* 0x0000000400007c0c */ /* 0x000fe2000c741270 */
[----:B------:R0:W-:Y:S01]  /*491a0*/  @P5 STG.E.U16 desc[UR6][R90.64], R229 ;  /* 0x000000e55a005986 */ /* 0x0001e2000c101506 */
[----:B------:R-:W-:Y:S01]  /*491b0*/  VIADD R0, R4, 0x1d6 ;  /* 0x000001d604007836 */ /* 0x000fe20000000000 */
[----:B------:R-:W-:Y:S02]  /*491c0*/  ULDC UR4, c[0x0][0x22c] ;  /* 0x00008b0000047ab9 */ /* 0x000fe40000000800 */
[----:B------:R1:W-:Y:S04]  /*491d0*/  @P6 STG.E.U16 desc[UR6][R60.64], R8 ;  /* 0x000000083c006986 */ /* 0x0003e8000c101506 */
[----:B0-----:R-:W4:Y:S04]  /*491e0*/  LDL.LU.64 R90, [R1+0x60] ;  /* 0x00006000015a7983 */ /* 0x001f280000300a00 */
[----:B------:R-:W4:Y:S04]  /*491f0*/  LDL.LU.64 R62, [R1+0x50] ;  /* 0x00005000013e7983 */ /* 0x000f280000300a00 */
[----:B-1----:R-:W4:Y:S01]  /*49200*/  LDL.LU.64 R60, [R1+0x48] ;  /* 0x00004800013c7983 */ /* 0x002f220000300a00 */
        /* <DEDUP_REMOVED lines=11> */
[----:B------:R-:W-:-:S04]  /*492c0*/  ULDC UR4, c[0x0][0x22c] ;  /* 0x00008b0000047ab9 */ /* 0x000fc80000000800 */
[----:B------:R-:W-:Y:S01]  /*492d0*/  ISETP.LT.AND P5, PT, R0, UR4, !P0 ;  /* 0x0000000400007c0c */ /* 0x000fe2000c7a1270 */
[----:B------:R-:W-:Y:S01]  /*492e0*/  VIADD R0, R4, 0x1d9 ;  /* 0x000001d904007836 */ /* 0x000fe20000000000 */
[----:B------:R-:W-:-:S04]  /*492f0*/  ULDC UR4, c[0x0][0x22c] ;  /* 0x00008b0000047ab9 */ /* 0x000fc80000000800 */
[----:B------:R-:W-:Y:S01]  /*49300*/  ISETP.LT.AND P6, PT, R0, UR4, !P0 ;  /* 0x0000000400007c0c */ /* 0x000fe2000c7c1270 */
[----:B---3--:R-:W-:Y:S01]  /*49310*/  @P3 STG.E.U16 desc[UR6][R44.64], R231 ;  /* 0x000000e72c003986 */ /* 0x008fe2000c101506 */
[----:B------:R-:W-:Y:S01]  /*49320*/  VIADD R0, R4, 0x1da ;  /* 0x000001da04007836 */ /* 0x000fe20000000000 */
[----:B------:R-:W-:Y:S02]  /*49330*/  ULDC UR4, c[0x0][0x22c] ;  /* 0x00008b0000047ab9 */ /* 0x000fe40000000800 */
[----:B----4-:R0:W-:Y:S04]  /*49340*/  @P4 STG.E.U16 desc[UR6][R56.64], R8 ;  /* 0x0000000838004986 */ /* 0x0101e8000c101506 */
[----:B0-----:R-:W3:Y:S01]  /*49350*/  LDL.LU.64 R56, [R1+0x30] ;  /* 0x0000300001387983 */ /* 0x001ee20000300a00 */
[----:B--2---:R-:W-:-:S03]  /*49360*/  PRMT R5, R232, 0x7632, R5 ;  /* 0x00007632e8057816 */ /* 0x004fc60000000005 */
        /* <DEDUP_REMOVED lines=13> */
[----:B------:R-:W-:Y:S02]  /*49440*/  ISETP.LT.AND P4, PT, R0, UR4, !P0 ;  /* 0x0000000400007c0c */ /* 0x000fe4000c781270 */
[----:B------:R-:W-:Y:S01]  /*49450*/  PRMT R8, R233, 0x7632, R8 ;  /* 0x00007632e9087816 */ /* 0x000fe20000000008 */
[----:B------:R-:W-:Y:S01]  /*49460*/  @P1 STG.E.U16 desc[UR6][R62.64], R233 ;  /* 0x000000e93e001986 */ /* 0x000fe2000c101506 */
[----:B------:R-:W-:Y:S01]  /*49470*/  VIADD R0, R4, 0x1de ;  /* 0x000001de04007836 */ /* 0x000fe20000000000 */
[----:B------:R-:W-:Y:S02]  /*49480*/  ULDC UR4, c[0x0][0x22c] ;  /* 0x00008b0000047ab9 */ /* 0x000fe40000000800 */
[----:B------:R-:W-:Y:S01]  /*49490*/  @P2 STG.E.U16 desc[UR6][R60.64], R8 ;  /* 0x000000083c002986 */ /* 0x000fe2000c101506 */
[----:B----4-:R-:W-:-:S03]  /*494a0*/  PRMT R5, R234, 0x7632, R5 ;  /* 0x00007632ea057816 */ /* 0x010fc60000000005 */
[----:B------:R-:W-:Y:S04]  /*494b0*/  @P3 STG.E.U16 desc[UR6][R58.64], R234 ;  /* 0x000000ea3a003986 */ /* 0x000fe8000c101506 */
[----:B------:R0:W-:Y:S04]  /*494c0*/  @P4 STG.E.U16 desc[UR6][R236.64], R5 ;  /* 0x00000005ec004986 */ /* 0x0001e8000c101506 */
[----:B0-----:R-:W4:Y:S01]  /*494d0*/  LDL.LU.64 R236, [R1+0x1390] ;  /* 0x0013900001ec7983 */ /* 0x001f220000300a00 */
        /* <DEDUP_REMOVED lines=11> */
[----:B---3--:R-:W-:Y:S01]  /*49590*/  @P5 STG.E.U16 desc[UR6][R56.64], R235 ;  /* 0x000000eb38005986 */ /* 0x008fe2000c101506 */
[----:B------:R-:W-:Y:S01]  /*495a0*/  VIADD R0, R4, 0x1e2 ;  /* 0x000001e204007836 */ /* 0x000fe20000000000 */
[----:B------:R-:W-:Y:S02]  /*495b0*/  ULDC UR4, c[0x0][0x22c] ;  /* 0x00008b0000047ab9 */ /* 0x000fe40000000800 */
[----:B--2---:R-:W-:Y:S02]  /*495c0*/  @P6 STG.E.U16 desc[UR6][R90.64], R8 ;  /* 0x000000085a006986 */ /* 0x004fe4000c101506 */
[----:B------:R-:W-:Y:S01]  /*495d0*/  ISETP.LT.AND P3, PT, R0, UR4, !P0 ;  /* 0x0000000400007c0c */ /* 0x000fe2000c761270 */
[----:B------:R-:W-:Y:S01]  /*495e0*/  VIADD R0, R4, 0x1e3 ;  /* 0x000001e304007836 */ /* 0x000fe20000000000 */
[----:B------:R-:W-:Y:S01]  /*495f0*/  ULDC UR4, c[0x0][0x22c] ;  /* 0x00008b0000047ab9 */ /* 0x000fe20000000800 */
[----:B----4-:R-:W-:Y:S01]  /*49600*/  PRMT R5, R236, 0x7632, R5 ;  /* 0x00007632ec057816 */ /* 0x010fe20000000005 */
[----:B------:R0:W-:Y:S04]  /*49610*/  @P1 STG.E.U16 desc[UR6][R244.64], R236 ;  /* 0x000000ecf4001986 */ /* 0x0001e8000c101506 */
[----:B------:R1:W-:Y:S04]  /*49620*/  @P2 STG.E.U16 desc[UR6][R238.64], R5 ;  /* 0x00000005ee002986 */ /* 0x0003e8000c101506 */
[----:B0-----:R-:W2:Y:S04]  /*49630*/  LDL.LU.64 R244, [R1+0x1388] ;  /* 0x0013880001f47983 */ /* 0x001ea80000300a00 */
[----:B-1----:R-:W3:Y:S01]  /*49640*/  LDL.LU.64 R238, [R1+0x1380] ;  /* 0x0013800001ee7983 */ /* 0x002ee20000300a00 */
[----:B------:R-:W-:-:S02]  /*49650*/  ISETP.LT.AND P4, PT, R0, UR4, !P0 ;  /* 0x0000000400007c0c */ /* 0x000fc4000c781270 */
[----:B------:R-:W-:Y:S01]  /*49660*/  PRMT R8, R237, 0x7632, R8 ;  /* 0x00007632ed087816 */ /* 0x000fe20000000008 */
[----:B------:R0:W-:Y:S01]  /*49670*/  @P3 STG.E.U16 desc[UR6][R246.64], R237 ;  /* 0x000000edf6003986 */ /* 0x0001e2000c101506 */
[----:B------:R-:W-:Y:S01]  /*49680*/  VIADD R0, R4, 0x1e4 ;  /* 0x000001e404007836 */ /* 0x000fe20000000000 */
[----:B------:R-:W-:-:S08]  /*49690*/  ULDC UR4, c[0x0][0x22c] ;  /* 0x00008b0000047ab9 */ /* 0x000fd00000000800 */
[----:B------:R1:W-:Y:S04]  /*496a0*/  @P4 STG.E.U16 desc[UR6][R240.64], R8 ;  /* 0x00000008f0004986 */ /* 0x0003e8000c101506 */
[----:B0-----:R-:W4:Y:S04]  /*496b0*/  LDL.LU.64 R246, [R1+0x1378] ;  /* 0x0013780001f67983 */ /* 0x001f280000300a00 */
[----:B-1----:R-:W2:Y:S01]  /*496c0*/  LDL.LU.64 R240, [R1+0x1370] ;  /* 0x0013700001f07983 */ /* 0x002ea20000300a00 */
        /* <DEDUP_REMOVED lines=15> */
[----:B---3--:R0:W-:Y:S04]  /*497c0*/  @P5 STG.E.U16 desc[UR6][R242.64], R238 ;  /* 0x000000eef2005986 */ /* 0x0081e8000c101506 */
[----:B0-----:R-:W3:Y:S04]  /*497d0*/  LDL.LU.64 R242, [R1+0x1368] ;  /* 0x0013680001f27983 */ /* 0x001ee80000300a00 */
[----:B------:R-:W3:Y:S01]  /*497e0*/  LDL.LU R252, [R1+0xbfc] ;  /* 0x000bfc0001fc7983 */ /* 0x000ee20000300800 */
[----:B------:R-:W-:Y:S01]  /*497f0*/  ISETP.LT.AND P4, PT, R0, UR4, !P0 ;  /* 0x0000000400007c0c */ /* 0x000fe2000c781270 */
[----:B------:R-:W-:Y:S01]  /*49800*/  VIADD R0, R4, 0x1ea ;  /* 0x000001ea04007836 */ /* 0x000fe20000000000 */
[----:B------:R-:W-:Y:S01]  /*49810*/  ULDC UR4, c[0x0][0x22c] ;  /* 0x00008b0000047ab9 */ /* 0x000fe20000000800 */
[----:B------:R-:W-:-:S03]  /*49820*/  PRMT R125, R238, 0x7632, R125 ;  /* 0x00007632ee7d7816 */ /* 0x000fc6000000007d */
[----:B------:R-:W-:Y:S01]  /*49830*/  ISETP.LT.AND P5, PT, R0, UR4, !P0 ;  /* 0x0000000400007c0c */ /* 0x000fe2000c7a1270 */
[----:B------:R-:W-:Y:S01]  /*49840*/  VIADD R0, R4, 0x1eb ;  /* 0x000001eb04007836 */ /* 0x000fe20000000000 */
[----:B------:R-:W-:Y:S01]  /*49850*/  ULDC UR4, c[0x0][0x22c] ;  /* 0x00008b0000047ab9 */ /* 0x000fe20000000800 */
[----:B------:R-:W-:Y:S03]  /*49860*/  @P6 STG.E.U16 desc[UR6][R250.64], R125 ;  /* 0x0000007dfa006986 */ /* 0x000fe6000c101506 */
[----:B------:R-:W-:Y:S01]  /*49870*/  ISETP.LT.AND P6, PT, R0, UR4, !P0 ;  /* 0x0000000400007c0c */ /* 0x000fe2000c7c1270 */
[----:B------:R-:W-:Y:S01]  /*49880*/  VIADD R0, R4, 0x1ec ;  /* 0x000001ec04007836 */ /* 0x000fe20000000000 */
[----:B------:R-:W-:Y:S01]  /*49890*/  ULDC UR4, c[0x0][0x22c] ;  /* 0x00008b0000047ab9 */ /* 0x000fe20000000800 */
[----:B------:R-:W-:Y:S01]  /*498a0*/  @P1 STG.E.U16 desc[UR6][R64.64], R239 ;  /* 0x000000ef40001986 */ /* 0x000fe2000c101506 */
[----:B------:R-:W-:-:S02]  /*498b0*/  PRMT R33, R239, 0x7632, R33 ;  /* 0x00007632ef217816 */ /* 0x000fc40000000021 */
[----:B------:R-:W-:Y:S01]  /*498c0*/  ISETP.LT.AND P1, PT, R0, UR4, !P0 ;  /* 0x0000000400007c0c */ /* 0x000fe2000c721270 */
[----:B------:R-:W-:Y:S01]  /*498d0*/  VIADD R0, R4, 0x1ed ;  /* 0x000001ed04007836 */ /* 0x000fe20000000000 */
[----:B------:R-:W-:Y:S01]  /*498e0*/  ULDC UR4, c[0x0][0x22c] ;  /* 0x00008b0000047ab9 */ /* 0x000fe20000000800 */
[----:B------:R-:W-:Y:S03]  /*498f0*/  @P2 STG.E.U16 desc[UR6][R66.64], R33 ;  /* 0x0000002142002986 */ /* 0x000fe6000c101506 */
[----:B------:R-:W-:Y:S01]  /*49900*/  ISETP.LT.AND P2, PT, R0, UR4, !P0 ;  /* 0x0000000400007c0c */ /* 0x000fe2000c741270 */
[----:B------:R-:W-:Y:S01]  /*49910*/  VIADD R0, R4, 0x1ee ;  /* 0x000001ee04007836 */ /* 0x000fe20000000000 */
[----:B------:R-:W-:Y:S01]  /*49920*/  ULDC UR4, c[0x0][0x22c] ;  /* 0x00008b0000047ab9 */ /* 0x000fe20000000800 */
[----:B--2---:R-:W-:Y:S01]  /*49930*/  @P3 STG.E.U16 desc[UR6][R68.64], R240 ;  /* 0x000000f044003986 */ /* 0x004fe2000c101506 */
        /* <DEDUP_REMOVED lines=17> */
[----:B------:R-:W-:Y:S02]  /*49a50*/  PRMT R43, R244, 0x7632, R43 ;  /* 0x00007632f42b7816 */ /* 0x000fe4000000002b */
[----:B------:R-:W-:-:S02]  /*49a60*/  PRMT R46, R245, 0x7632, R46 ;  /* 0x00007632f52e7816 */ /* 0x000fc4000000002e */
[----:B----4-:R-:W-:Y:S02]  /*49a70*/  PRMT R48, R246, 0x7632, R48 ;  /* 0x00007632f6307816 */ /* 0x010fe40000000030 */
[----:B------:R-:W-:Y:S01]  /*49a80*/  PRMT R50, R247, 0x7632, R50 ;  /* 0x00007632f7327816 */ /* 0x000fe20000000032 */
[----:B---3--:R-:W-:Y:S01]  /*49a90*/  @P1 STG.E.U16 desc[UR6][R76.64], R242 ;  /* 0x000000f24c001986 */ /* 0x008fe2000c101506 */
[----:B------:R-:W-:Y:S02]  /*49aa0*/  PRMT R39, R242, 0x7632, R39 ;  /* 0x00007632f2277816 */ /* 0x000fe40000000027 */
        /* <DEDUP_REMOVED lines=22> */
[----:B------:R-:W0:Y:S01]  /*49c10*/  LDS.128 R8, [R252] ;  /* 0x00000000fc087984 */ /* 0x000e220000000c00 */
[----:B------:R-:W-:Y:S01]  /*49c20*/  VIADD R0, R4, 0x1f8 ;  /* 0x000001f804007836 */ /* 0x000fe20000000000 */
[----:B------:R-:W-:-:S02]  /*49c30*/  ULDC UR4, c[0x0][0x22c] ;  /* 0x00008b0000047ab9 */ /* 0x000fc40000000800 */
[----:B------:R1:W-:Y:S02]  /*49c40*/  @P1 STG.E.U16 desc[UR6][R88.64], R245 ;  /* 0x000000f558001986 */ /* 0x0003e4000c101506 */
[----:B------:R-:W-:Y:S01]  /*49c50*/  ISETP.LT.AND P1, PT, R0, UR4, !P0 ;  /* 0x0000000400007c0c */ /* 0x000fe2000c721270 */
[----:B------:R-:W-:Y:S01]  /*49c60*/  VIADD R0, R4, 0x1f9 ;  /* 0x000001f904007836 */ /* 0x000fe20000000000 */
[----:B------:R-:W-:Y:S01]  /*49c70*/  ULDC UR4, c[0x0][0x22c] ;  /* 0x00008b0000047ab9 */ /* 0x000fe20000000800 */
[----:B------:R1:W-:Y:S03]  /*49c80*/  @P2 STG.E.U16 desc[UR6][R92.64], R46 ;  /* 0x0000002e5c002986 */ /* 0x0003e6000c101506 */
        /* <DEDUP_REMOVED lines=16> */
[----:B------:R-:W-:-:S02]  /*49d90*/  ISETP.LT.AND P6, PT, R0, UR4, !P0 ;  /* 0x0000000400007c0c */ /* 0x000fc4000c7c1270 */
[----:B0-----:R-:W-:Y:S02]  /*49da0*/  PRMT R52, R8, 0x7632, R52 ;  /* 0x0000763208347816 */ /* 0x001fe40000000034 */
[----:B------:R-:W-:Y:S01]  /*49db0*/  PRMT R54, R9, 0x7632, R54 ;  /* 0x0000763209367816 */ /* 0x000fe20000000036 */
[----:B------:R1:W-:Y:S01]  /*49dc0*/  @P1 STG.E.U16 desc[UR6][R102.64], R8 ;  /* 0x0000000866001986 */ /* 0x0003e2000c101506 */
[----:B------:R-:W-:Y:S01]  /*49dd0*/  PRMT R124, R10, 0x7632, R124 ;  /* 0x000076320a7c7816 */ /* 0x000fe2000000007c */
[C---:B------:R-:W-:Y:S01]  /*49de0*/  VIADD R0, R4.reuse, 0x1ff ;  /* 0x000001ff04007836 */ /* 0x040fe20000000000 */
[----:B------:R-:W-:Y:S01]  /*49df0*/  ULDC UR4, c[0x0][0x22c] ;  /* 0x00008b0000047ab9 */ /* 0x000fe20000000800 */
[----:B------:R1:W-:Y:S04]  /*49e00*/  @P2 STG.E.U16 desc[UR6][R104.64], R52 ;  /* 0x0000003468002986 */ /* 0x0003e8000c101506 */
[----:B------:R1:W-:Y:S04]  /*49e10*/  @P3 STG.E.U16 desc[UR6][R106.64], R9 ;  /* 0x000000096a003986 */ /* 0x0003e8000c101506 */
[----:B------:R1:W-:Y:S04]  /*49e20*/  @P4 STG.E.U16 desc[UR6][R108.64], R54 ;  /* 0x000000366c004986 */ /* 0x0003e8000c101506 */
[----:B------:R1:W-:Y:S04]  /*49e30*/  @P5 STG.E.U16 desc[UR6][R110.64], R10 ;  /* 0x0000000a6e005986 */ /* 0x0003e8000c101506 */
[----:B------:R1:W-:Y:S01]  /*49e40*/  @P6 STG.E.U16 desc[UR6][R248.64], R124 ;  /* 0x0000007cf8006986 */ /* 0x0003e2000c101506 */
[----:B------:R-:W-:Y:S01]  /*49e50*/  VIADD R4, R4, 0x1fe ;  /* 0x000001fe04047836 */ /* 0x000fe20000000000 */
[----:B------:R-:W-:-:S04]  /*49e60*/  ISETP.LT.AND P1, PT, R0, UR5, !P0 ;  /* 0x0000000500007c0c */ /* 0x000fc8000c721270 */
[----:B------:R-:W-:-:S13]  /*49e70*/  ISETP.LT.AND P0, PT, R4, UR4, !P0 ;  /* 0x0000000404007c0c */ /* 0x000fda000c701270 */
[----:B------:R1:W-:Y:S01]  /*49e80*/  @P0 STG.E.U16 desc[UR6][R6.64], R11 ;  /* 0x0000000b06000986 */ /* 0x0003e2000c101506 */
[----:B------:R-:W-:Y:S05]  /*49e90*/  @!P1 EXIT ;  /* 0x000000000000994d */ /* 0x000fea0003800000 */
[----:B-1----:R-:W-:-:S05]  /*49ea0*/  PRMT R11, R11, 0x7632, R11 ;  /* 0x000076320b0b7816 */ /* 0x002fca000000000b */
[----:B------:R-:W-:Y:S01]  /*49eb0*/  STG.E.U16 desc[UR6][R2.64], R11 ;  /* 0x0000000b02007986 */ /* 0x000fe2000c101506 */
[----:B------:R-:W-:Y:S05]  /*49ec0*/  EXIT ;  /* 0x000000000000794d */ /* 0x000fea0003800000 */
.L_x_2:
[----:B------:R-:W-:-:S00]  /*49ed0*/  BRA `(.L_x_2) ;  /* 0xfffffffc00fc7947 */ /* 0x000fc0000383ffff */
[----:B------:R-:W-:-:S00]  /*49ee0*/  NOP ;  /* 0x0000000000007918 */ /* 0x000fc00000000000 */
        /* <DEDUP_REMOVED lines=9> */
.L_x_3:


//--------------------- .nv.shared.matmul_kernel  --------------------------
	.section	.nv.shared.matmul_kernel,"aw",@nobits
	.sectionflags	@""
	.align	16
	.zero		1024


//--------------------- .nv.shared.reserved.0     --------------------------
	.section	.nv.shared.reserved.0,"aw",@nobits
	.weak		__nv_reservedSMEM_offset_0_alias
	.size		__nv_reservedSMEM_offset_0_alias, 0, 0
	.other		__nv_reservedSMEM_offset_0_alias,@"STO_CUDA_RESERVED_SHARED STV_DEFAULT"
__nv_reservedSMEM_offset_0_alias:
	.zero		0


//--------------------- .nv.constant0.matmul_kernel --------------------------
	.section	.nv.constant0.matmul_kernel,"a",@progbits
	.sectionflags	@""
	.align	4
.nv.constant0.matmul_kernel:
	.zero		608


//--------------------- SYMBOLS --------------------------

	.type		.nv.reservedSmem.offset0,@object
	.size		.nv.reservedSmem.offset0,0x4
